//
// Generated by NVIDIA NVVM Compiler
//
// Compiler Build ID: CL-36424714
// Cuda compilation tools, release 13.0, V13.0.88
// Based on NVVM 20.0.0
//

.version 9.0
.target sm_100
.address_size 64

	// .globl	_Z18judge_flipping_comP6__halfPfS1_S0_S1_ifiS1_S1_i
.extern .shared .align 16 .b8 deltas[];

.visible .entry _Z18judge_flipping_comP6__halfPfS1_S0_S1_ifiS1_S1_i(
	.param .u64 .ptr .align 1 _Z18judge_flipping_comP6__halfPfS1_S0_S1_ifiS1_S1_i_param_0,
	.param .u64 .ptr .align 1 _Z18judge_flipping_comP6__halfPfS1_S0_S1_ifiS1_S1_i_param_1,
	.param .u64 .ptr .align 1 _Z18judge_flipping_comP6__halfPfS1_S0_S1_ifiS1_S1_i_param_2,
	.param .u64 .ptr .align 1 _Z18judge_flipping_comP6__halfPfS1_S0_S1_ifiS1_S1_i_param_3,
	.param .u64 .ptr .align 1 _Z18judge_flipping_comP6__halfPfS1_S0_S1_ifiS1_S1_i_param_4,
	.param .u32 _Z18judge_flipping_comP6__halfPfS1_S0_S1_ifiS1_S1_i_param_5,
	.param .f32 _Z18judge_flipping_comP6__halfPfS1_S0_S1_ifiS1_S1_i_param_6,
	.param .u32 _Z18judge_flipping_comP6__halfPfS1_S0_S1_ifiS1_S1_i_param_7,
	.param .u64 .ptr .align 1 _Z18judge_flipping_comP6__halfPfS1_S0_S1_ifiS1_S1_i_param_8,
	.param .u64 .ptr .align 1 _Z18judge_flipping_comP6__halfPfS1_S0_S1_ifiS1_S1_i_param_9,
	.param .u32 _Z18judge_flipping_comP6__halfPfS1_S0_S1_ifiS1_S1_i_param_10
)
{
	.reg .pred 	%p<385>;
	.reg .b16 	%rs<387>;
	.reg .b32 	%r<1558>;
	.reg .b32 	%f<3203>;
	.reg .b64 	%rd<1368>;

	ld.param.u64 	%rd208, [_Z18judge_flipping_comP6__halfPfS1_S0_S1_ifiS1_S1_i_param_0];
	ld.param.u64 	%rd209, [_Z18judge_flipping_comP6__halfPfS1_S0_S1_ifiS1_S1_i_param_1];
	ld.param.u64 	%rd210, [_Z18judge_flipping_comP6__halfPfS1_S0_S1_ifiS1_S1_i_param_2];
	ld.param.u64 	%rd211, [_Z18judge_flipping_comP6__halfPfS1_S0_S1_ifiS1_S1_i_param_3];
	ld.param.u64 	%rd212, [_Z18judge_flipping_comP6__halfPfS1_S0_S1_ifiS1_S1_i_param_4];
	ld.param.u32 	%r333, [_Z18judge_flipping_comP6__halfPfS1_S0_S1_ifiS1_S1_i_param_5];
	ld.param.f32 	%f1027, [_Z18judge_flipping_comP6__halfPfS1_S0_S1_ifiS1_S1_i_param_6];
	ld.param.u32 	%r330, [_Z18judge_flipping_comP6__halfPfS1_S0_S1_ifiS1_S1_i_param_7];
	ld.param.u64 	%rd213, [_Z18judge_flipping_comP6__halfPfS1_S0_S1_ifiS1_S1_i_param_8];
	ld.param.u64 	%rd214, [_Z18judge_flipping_comP6__halfPfS1_S0_S1_ifiS1_S1_i_param_9];
	ld.param.u32 	%r331, [_Z18judge_flipping_comP6__halfPfS1_S0_S1_ifiS1_S1_i_param_10];
	cvta.to.global.u64 	%rd1, %rd208;
	cvta.to.global.u64 	%rd2, %rd212;
	cvta.to.global.u64 	%rd3, %rd211;
	cvta.to.global.u64 	%rd4, %rd213;
	cvta.to.global.u64 	%rd5, %rd214;
	cvta.to.global.u64 	%rd6, %rd210;
	cvta.to.global.u64 	%rd215, %rd209;
	mov.u32 	%r1, %ctaid.x;
	shl.b32 	%r2, %r1, 15;
	mov.u32 	%r334, %tid.x;
	add.s32 	%r3, %r330, %r334;
	add.s32 	%r335, %r2, %r3;
	mul.wide.u32 	%rd216, %r335, 4;
	add.s64 	%rd217, %rd215, %rd216;
	ld.global.f32 	%f1, [%rd217];
	shl.b32 	%r336, %r334, 2;
	mov.u32 	%r337, deltas;
	add.s32 	%r4, %r337, %r336;
	st.shared.f32 	[%r4], %f1;
	shl.b32 	%r5, %r1, 6;
	shl.b32 	%r6, %r1, 7;
	setp.ne.s32 	%p1, %r1, 0;
	add.s32 	%r338, %r2, 491520;
	and.b32  	%r7, %r338, 491520;
	add.s32 	%r339, %r2, 32768;
	and.b32  	%r8, %r339, 491520;
	cvt.rn.f32.s32 	%f2, %r333;
	mov.b32 	%r332, 0;
	// begin inline asm
	cvt.rn.f16.s32 %rs2, %r332;
	// end inline asm
	and.b32  	%r9, %r5, 64;
	add.s32 	%r10, %r9, %r330;
	and.b32  	%r11, %r10, 127;
	shl.b32 	%r340, %r10, 2;
	and.b32  	%r341, %r340, 508;
	add.s32 	%r342, %r337, %r341;
	ld.shared.f32 	%f3, [%r342];
	mul.wide.s32 	%rd218, %r10, 4;
	add.s64 	%rd7, %rd5, %rd218;
	add.s64 	%rd8, %rd4, %rd218;
	@%p1 bra 	$L__BB0_3;
	ld.global.f32 	%f2820, [%rd7];
$L__BB0_2:
	add.s32 	%r344, %r8, %r10;
	mul.wide.u32 	%rd221, %r344, 4;
	add.s64 	%rd222, %rd6, %rd221;
	ld.global.f32 	%f2821, [%rd222];
	bra.uni 	$L__BB0_5;
$L__BB0_3:
	setp.ne.s32 	%p2, %r1, 15;
	add.s32 	%r343, %r7, %r10;
	mul.wide.u32 	%rd219, %r343, 4;
	add.s64 	%rd220, %rd6, %rd219;
	ld.global.f32 	%f2820, [%rd220];
	@%p2 bra 	$L__BB0_2;
	ld.global.f32 	%f2821, [%rd8];
$L__BB0_5:
	add.s32 	%r345, %r2, %r10;
	mul.wide.s32 	%rd223, %r345, 4;
	add.s64 	%rd9, %rd6, %rd223;
	ld.global.f32 	%f1028, [%rd9];
	mul.f32 	%f1029, %f1027, %f1028;
	add.f32 	%f1030, %f2820, %f2821;
	mul.f32 	%f1031, %f1030, %f2;
	sub.f32 	%f1032, %f3, %f1031;
	mul.f32 	%f1033, %f1029, %f1032;
	add.s32 	%r346, %r6, %r11;
	mul.wide.s32 	%rd224, %r346, 2;
	add.s64 	%rd10, %rd3, %rd224;
	st.global.u16 	[%rd10], %rs2;
	add.s64 	%rd11, %rd2, %rd223;
	ld.global.f32 	%f1034, [%rd11];
	setp.leu.f32 	%p3, %f1034, %f1033;
	add.s32 	%r347, %r9, %r331;
	shl.b32 	%r348, %r347, 15;
	add.s32 	%r349, %r348, %r3;
	mul.wide.s32 	%rd225, %r349, 2;
	add.s64 	%rd12, %rd1, %rd225;
	@%p3 bra 	$L__BB0_7;
	ld.global.f32 	%f1038, [%rd9];
	neg.f32 	%f1039, %f1038;
	st.global.f32 	[%rd9], %f1039;
	mul.f32 	%f1035, %f1038, 0fC0000000;
	// begin inline asm
	{  cvt.rn.f16.f32 %rs3, %f1035;}

	// end inline asm
	st.global.u16 	[%rd10], %rs3;
	ld.global.u16 	%rs4, [%rd12];
	// begin inline asm
	{  cvt.f32.f16 %f1036, %rs4;}

	// end inline asm
	// begin inline asm
	{  cvt.f32.f16 %f1037, %rs3;}

	// end inline asm
	fma.rn.f32 	%f1040, %f1036, %f1037, %f1;
	st.shared.f32 	[%r4], %f1040;
$L__BB0_7:
	setp.eq.s32 	%p4, %r1, 0;
	bar.sync 	0;
	add.s32 	%r12, %r10, 1;
	and.b32  	%r13, %r12, 127;
	shl.b32 	%r350, %r12, 2;
	and.b32  	%r351, %r350, 508;
	mov.u32 	%r352, deltas;
	add.s32 	%r353, %r352, %r351;
	ld.shared.f32 	%f11, [%r353];
	@%p4 bra 	$L__BB0_10;
	setp.ne.s32 	%p5, %r1, 15;
	add.s32 	%r354, %r7, %r12;
	mul.wide.u32 	%rd226, %r354, 4;
	add.s64 	%rd227, %rd6, %rd226;
	ld.global.f32 	%f2823, [%rd227];
	@%p5 bra 	$L__BB0_11;
	ld.global.f32 	%f2824, [%rd8+4];
	bra.uni 	$L__BB0_12;
$L__BB0_10:
	ld.global.f32 	%f2823, [%rd7+4];
$L__BB0_11:
	add.s32 	%r355, %r8, %r12;
	mul.wide.u32 	%rd228, %r355, 4;
	add.s64 	%rd229, %rd6, %rd228;
	ld.global.f32 	%f2824, [%rd229];
$L__BB0_12:
	ld.global.f32 	%f1041, [%rd9+4];
	mul.f32 	%f1042, %f1027, %f1041;
	add.f32 	%f1043, %f2823, %f2824;
	mul.f32 	%f1044, %f1043, %f2;
	sub.f32 	%f1045, %f11, %f1044;
	mul.f32 	%f1046, %f1042, %f1045;
	add.s32 	%r356, %r6, %r13;
	mul.wide.s32 	%rd230, %r356, 2;
	add.s64 	%rd13, %rd3, %rd230;
	st.global.u16 	[%rd13], %rs2;
	ld.global.f32 	%f1047, [%rd11+4];
	setp.leu.f32 	%p6, %f1047, %f1046;
	@%p6 bra 	$L__BB0_14;
	ld.global.f32 	%f1051, [%rd9+4];
	neg.f32 	%f1052, %f1051;
	st.global.f32 	[%rd9+4], %f1052;
	mul.f32 	%f1048, %f1051, 0fC0000000;
	// begin inline asm
	{  cvt.rn.f16.f32 %rs6, %f1048;}

	// end inline asm
	st.global.u16 	[%rd13], %rs6;
	ld.global.u16 	%rs7, [%rd12+65536];
	// begin inline asm
	{  cvt.f32.f16 %f1049, %rs7;}

	// end inline asm
	// begin inline asm
	{  cvt.f32.f16 %f1050, %rs6;}

	// end inline asm
	ld.shared.f32 	%f1053, [%r4];
	fma.rn.f32 	%f1054, %f1049, %f1050, %f1053;
	st.shared.f32 	[%r4], %f1054;
$L__BB0_14:
	bar.sync 	0;
	add.s32 	%r357, %r5, 2;
	and.b32  	%r14, %r357, 66;
	add.s32 	%r15, %r14, %r330;
	and.b32  	%r16, %r15, 127;
	shl.b32 	%r358, %r15, 2;
	and.b32  	%r359, %r358, 508;
	mov.u32 	%r360, deltas;
	add.s32 	%r361, %r360, %r359;
	ld.shared.f32 	%f19, [%r361];
	@%p4 bra 	$L__BB0_17;
	setp.ne.s32 	%p8, %r1, 15;
	add.s32 	%r362, %r7, %r15;
	mul.wide.u32 	%rd231, %r362, 4;
	add.s64 	%rd232, %rd6, %rd231;
	ld.global.f32 	%f2826, [%rd232];
	@%p8 bra 	$L__BB0_18;
	mul.wide.s32 	%rd233, %r15, 4;
	add.s64 	%rd234, %rd4, %rd233;
	ld.global.f32 	%f2827, [%rd234];
	bra.uni 	$L__BB0_19;
$L__BB0_17:
	mul.wide.s32 	%rd235, %r15, 4;
	add.s64 	%rd236, %rd5, %rd235;
	ld.global.f32 	%f2826, [%rd236];
$L__BB0_18:
	add.s32 	%r363, %r8, %r15;
	mul.wide.u32 	%rd237, %r363, 4;
	add.s64 	%rd238, %rd6, %rd237;
	ld.global.f32 	%f2827, [%rd238];
$L__BB0_19:
	add.s32 	%r364, %r2, %r15;
	mul.wide.s32 	%rd239, %r364, 4;
	add.s64 	%rd14, %rd6, %rd239;
	ld.global.f32 	%f1055, [%rd14];
	mul.f32 	%f1056, %f1027, %f1055;
	add.f32 	%f1057, %f2826, %f2827;
	mul.f32 	%f1058, %f1057, %f2;
	sub.f32 	%f1059, %f19, %f1058;
	mul.f32 	%f1060, %f1056, %f1059;
	add.s32 	%r365, %r6, %r16;
	mul.wide.s32 	%rd240, %r365, 2;
	add.s64 	%rd15, %rd3, %rd240;
	st.global.u16 	[%rd15], %rs2;
	add.s64 	%rd241, %rd2, %rd239;
	ld.global.f32 	%f1061, [%rd241];
	setp.leu.f32 	%p9, %f1061, %f1060;
	@%p9 bra 	$L__BB0_21;
	ld.global.f32 	%f1065, [%rd14];
	neg.f32 	%f1066, %f1065;
	st.global.f32 	[%rd14], %f1066;
	mul.f32 	%f1062, %f1065, 0fC0000000;
	// begin inline asm
	{  cvt.rn.f16.f32 %rs9, %f1062;}

	// end inline asm
	st.global.u16 	[%rd15], %rs9;
	add.s32 	%r366, %r14, %r331;
	shl.b32 	%r367, %r366, 15;
	add.s32 	%r368, %r367, %r3;
	mul.wide.s32 	%rd242, %r368, 2;
	add.s64 	%rd243, %rd1, %rd242;
	ld.global.u16 	%rs10, [%rd243];
	// begin inline asm
	{  cvt.f32.f16 %f1063, %rs10;}

	// end inline asm
	// begin inline asm
	{  cvt.f32.f16 %f1064, %rs9;}

	// end inline asm
	ld.shared.f32 	%f1067, [%r4];
	fma.rn.f32 	%f1068, %f1063, %f1064, %f1067;
	st.shared.f32 	[%r4], %f1068;
$L__BB0_21:
	bar.sync 	0;
	add.s32 	%r17, %r10, 3;
	and.b32  	%r18, %r17, 127;
	shl.b32 	%r369, %r17, 2;
	and.b32  	%r370, %r369, 508;
	mov.u32 	%r371, deltas;
	add.s32 	%r372, %r371, %r370;
	ld.shared.f32 	%f27, [%r372];
	@%p4 bra 	$L__BB0_24;
	setp.ne.s32 	%p11, %r1, 15;
	add.s32 	%r373, %r7, %r17;
	mul.wide.u32 	%rd244, %r373, 4;
	add.s64 	%rd245, %rd6, %rd244;
	ld.global.f32 	%f2829, [%rd245];
	@%p11 bra 	$L__BB0_25;
	ld.global.f32 	%f2830, [%rd8+12];
	bra.uni 	$L__BB0_26;
$L__BB0_24:
	ld.global.f32 	%f2829, [%rd7+12];
$L__BB0_25:
	add.s32 	%r374, %r8, %r17;
	mul.wide.u32 	%rd246, %r374, 4;
	add.s64 	%rd247, %rd6, %rd246;
	ld.global.f32 	%f2830, [%rd247];
$L__BB0_26:
	ld.global.f32 	%f1069, [%rd9+12];
	mul.f32 	%f1070, %f1027, %f1069;
	add.f32 	%f1071, %f2829, %f2830;
	mul.f32 	%f1072, %f1071, %f2;
	sub.f32 	%f1073, %f27, %f1072;
	mul.f32 	%f1074, %f1070, %f1073;
	add.s32 	%r375, %r6, %r18;
	mul.wide.s32 	%rd248, %r375, 2;
	add.s64 	%rd16, %rd3, %rd248;
	st.global.u16 	[%rd16], %rs2;
	ld.global.f32 	%f1075, [%rd11+12];
	setp.leu.f32 	%p12, %f1075, %f1074;
	@%p12 bra 	$L__BB0_28;
	ld.global.f32 	%f1079, [%rd9+12];
	neg.f32 	%f1080, %f1079;
	st.global.f32 	[%rd9+12], %f1080;
	mul.f32 	%f1076, %f1079, 0fC0000000;
	// begin inline asm
	{  cvt.rn.f16.f32 %rs12, %f1076;}

	// end inline asm
	st.global.u16 	[%rd16], %rs12;
	ld.global.u16 	%rs13, [%rd12+196608];
	// begin inline asm
	{  cvt.f32.f16 %f1077, %rs13;}

	// end inline asm
	// begin inline asm
	{  cvt.f32.f16 %f1078, %rs12;}

	// end inline asm
	ld.shared.f32 	%f1081, [%r4];
	fma.rn.f32 	%f1082, %f1077, %f1078, %f1081;
	st.shared.f32 	[%r4], %f1082;
$L__BB0_28:
	bar.sync 	0;
	add.s32 	%r376, %r5, 4;
	and.b32  	%r19, %r376, 68;
	add.s32 	%r20, %r19, %r330;
	and.b32  	%r21, %r20, 127;
	shl.b32 	%r377, %r20, 2;
	and.b32  	%r378, %r377, 508;
	mov.u32 	%r379, deltas;
	add.s32 	%r380, %r379, %r378;
	ld.shared.f32 	%f35, [%r380];
	@%p4 bra 	$L__BB0_31;
	setp.ne.s32 	%p14, %r1, 15;
	add.s32 	%r381, %r7, %r20;
	mul.wide.u32 	%rd249, %r381, 4;
	add.s64 	%rd250, %rd6, %rd249;
	ld.global.f32 	%f2832, [%rd250];
	@%p14 bra 	$L__BB0_32;
	mul.wide.s32 	%rd251, %r20, 4;
	add.s64 	%rd252, %rd4, %rd251;
	ld.global.f32 	%f2833, [%rd252];
	bra.uni 	$L__BB0_33;
$L__BB0_31:
	mul.wide.s32 	%rd253, %r20, 4;
	add.s64 	%rd254, %rd5, %rd253;
	ld.global.f32 	%f2832, [%rd254];
$L__BB0_32:
	add.s32 	%r382, %r8, %r20;
	mul.wide.u32 	%rd255, %r382, 4;
	add.s64 	%rd256, %rd6, %rd255;
	ld.global.f32 	%f2833, [%rd256];
$L__BB0_33:
	add.s32 	%r383, %r2, %r20;
	mul.wide.s32 	%rd257, %r383, 4;
	add.s64 	%rd17, %rd6, %rd257;
	ld.global.f32 	%f1083, [%rd17];
	mul.f32 	%f1084, %f1027, %f1083;
	add.f32 	%f1085, %f2832, %f2833;
	mul.f32 	%f1086, %f1085, %f2;
	sub.f32 	%f1087, %f35, %f1086;
	mul.f32 	%f1088, %f1084, %f1087;
	add.s32 	%r384, %r6, %r21;
	mul.wide.s32 	%rd258, %r384, 2;
	add.s64 	%rd18, %rd3, %rd258;
	st.global.u16 	[%rd18], %rs2;
	add.s64 	%rd259, %rd2, %rd257;
	ld.global.f32 	%f1089, [%rd259];
	setp.leu.f32 	%p15, %f1089, %f1088;
	@%p15 bra 	$L__BB0_35;
	ld.global.f32 	%f1093, [%rd17];
	neg.f32 	%f1094, %f1093;
	st.global.f32 	[%rd17], %f1094;
	mul.f32 	%f1090, %f1093, 0fC0000000;
	// begin inline asm
	{  cvt.rn.f16.f32 %rs15, %f1090;}

	// end inline asm
	st.global.u16 	[%rd18], %rs15;
	add.s32 	%r385, %r19, %r331;
	shl.b32 	%r386, %r385, 15;
	add.s32 	%r387, %r386, %r3;
	mul.wide.s32 	%rd260, %r387, 2;
	add.s64 	%rd261, %rd1, %rd260;
	ld.global.u16 	%rs16, [%rd261];
	// begin inline asm
	{  cvt.f32.f16 %f1091, %rs16;}

	// end inline asm
	// begin inline asm
	{  cvt.f32.f16 %f1092, %rs15;}

	// end inline asm
	ld.shared.f32 	%f1095, [%r4];
	fma.rn.f32 	%f1096, %f1091, %f1092, %f1095;
	st.shared.f32 	[%r4], %f1096;
$L__BB0_35:
	bar.sync 	0;
	add.s32 	%r22, %r10, 5;
	and.b32  	%r23, %r22, 127;
	shl.b32 	%r388, %r22, 2;
	and.b32  	%r389, %r388, 508;
	mov.u32 	%r390, deltas;
	add.s32 	%r391, %r390, %r389;
	ld.shared.f32 	%f43, [%r391];
	@%p4 bra 	$L__BB0_38;
	setp.ne.s32 	%p17, %r1, 15;
	add.s32 	%r392, %r7, %r22;
	mul.wide.u32 	%rd262, %r392, 4;
	add.s64 	%rd263, %rd6, %rd262;
	ld.global.f32 	%f2835, [%rd263];
	@%p17 bra 	$L__BB0_39;
	ld.global.f32 	%f2836, [%rd8+20];
	bra.uni 	$L__BB0_40;
$L__BB0_38:
	ld.global.f32 	%f2835, [%rd7+20];
$L__BB0_39:
	add.s32 	%r393, %r8, %r22;
	mul.wide.u32 	%rd264, %r393, 4;
	add.s64 	%rd265, %rd6, %rd264;
	ld.global.f32 	%f2836, [%rd265];
$L__BB0_40:
	ld.global.f32 	%f1097, [%rd9+20];
	mul.f32 	%f1098, %f1027, %f1097;
	add.f32 	%f1099, %f2835, %f2836;
	mul.f32 	%f1100, %f1099, %f2;
	sub.f32 	%f1101, %f43, %f1100;
	mul.f32 	%f1102, %f1098, %f1101;
	add.s32 	%r394, %r6, %r23;
	mul.wide.s32 	%rd266, %r394, 2;
	add.s64 	%rd19, %rd3, %rd266;
	st.global.u16 	[%rd19], %rs2;
	ld.global.f32 	%f1103, [%rd11+20];
	setp.leu.f32 	%p18, %f1103, %f1102;
	@%p18 bra 	$L__BB0_42;
	ld.global.f32 	%f1107, [%rd9+20];
	neg.f32 	%f1108, %f1107;
	st.global.f32 	[%rd9+20], %f1108;
	mul.f32 	%f1104, %f1107, 0fC0000000;
	// begin inline asm
	{  cvt.rn.f16.f32 %rs18, %f1104;}

	// end inline asm
	st.global.u16 	[%rd19], %rs18;
	ld.global.u16 	%rs19, [%rd12+327680];
	// begin inline asm
	{  cvt.f32.f16 %f1105, %rs19;}

	// end inline asm
	// begin inline asm
	{  cvt.f32.f16 %f1106, %rs18;}

	// end inline asm
	ld.shared.f32 	%f1109, [%r4];
	fma.rn.f32 	%f1110, %f1105, %f1106, %f1109;
	st.shared.f32 	[%r4], %f1110;
$L__BB0_42:
	bar.sync 	0;
	add.s32 	%r395, %r5, 6;
	and.b32  	%r24, %r395, 70;
	add.s32 	%r25, %r24, %r330;
	and.b32  	%r26, %r25, 127;
	shl.b32 	%r396, %r25, 2;
	and.b32  	%r397, %r396, 508;
	mov.u32 	%r398, deltas;
	add.s32 	%r399, %r398, %r397;
	ld.shared.f32 	%f51, [%r399];
	@%p4 bra 	$L__BB0_45;
	setp.ne.s32 	%p20, %r1, 15;
	add.s32 	%r400, %r7, %r25;
	mul.wide.u32 	%rd267, %r400, 4;
	add.s64 	%rd268, %rd6, %rd267;
	ld.global.f32 	%f2838, [%rd268];
	@%p20 bra 	$L__BB0_46;
	mul.wide.s32 	%rd269, %r25, 4;
	add.s64 	%rd270, %rd4, %rd269;
	ld.global.f32 	%f2839, [%rd270];
	bra.uni 	$L__BB0_47;
$L__BB0_45:
	mul.wide.s32 	%rd271, %r25, 4;
	add.s64 	%rd272, %rd5, %rd271;
	ld.global.f32 	%f2838, [%rd272];
$L__BB0_46:
	add.s32 	%r401, %r8, %r25;
	mul.wide.u32 	%rd273, %r401, 4;
	add.s64 	%rd274, %rd6, %rd273;
	ld.global.f32 	%f2839, [%rd274];
$L__BB0_47:
	add.s32 	%r402, %r2, %r25;
	mul.wide.s32 	%rd275, %r402, 4;
	add.s64 	%rd20, %rd6, %rd275;
	ld.global.f32 	%f1111, [%rd20];
	mul.f32 	%f1112, %f1027, %f1111;
	add.f32 	%f1113, %f2838, %f2839;
	mul.f32 	%f1114, %f1113, %f2;
	sub.f32 	%f1115, %f51, %f1114;
	mul.f32 	%f1116, %f1112, %f1115;
	add.s32 	%r403, %r6, %r26;
	mul.wide.s32 	%rd276, %r403, 2;
	add.s64 	%rd21, %rd3, %rd276;
	st.global.u16 	[%rd21], %rs2;
	add.s64 	%rd277, %rd2, %rd275;
	ld.global.f32 	%f1117, [%rd277];
	setp.leu.f32 	%p21, %f1117, %f1116;
	@%p21 bra 	$L__BB0_49;
	ld.global.f32 	%f1121, [%rd20];
	neg.f32 	%f1122, %f1121;
	st.global.f32 	[%rd20], %f1122;
	mul.f32 	%f1118, %f1121, 0fC0000000;
	// begin inline asm
	{  cvt.rn.f16.f32 %rs21, %f1118;}

	// end inline asm
	st.global.u16 	[%rd21], %rs21;
	add.s32 	%r404, %r24, %r331;
	shl.b32 	%r405, %r404, 15;
	add.s32 	%r406, %r405, %r3;
	mul.wide.s32 	%rd278, %r406, 2;
	add.s64 	%rd279, %rd1, %rd278;
	ld.global.u16 	%rs22, [%rd279];
	// begin inline asm
	{  cvt.f32.f16 %f1119, %rs22;}

	// end inline asm
	// begin inline asm
	{  cvt.f32.f16 %f1120, %rs21;}

	// end inline asm
	ld.shared.f32 	%f1123, [%r4];
	fma.rn.f32 	%f1124, %f1119, %f1120, %f1123;
	st.shared.f32 	[%r4], %f1124;
$L__BB0_49:
	bar.sync 	0;
	add.s32 	%r27, %r10, 7;
	and.b32  	%r28, %r27, 127;
	shl.b32 	%r407, %r27, 2;
	and.b32  	%r408, %r407, 508;
	mov.u32 	%r409, deltas;
	add.s32 	%r410, %r409, %r408;
	ld.shared.f32 	%f59, [%r410];
	@%p4 bra 	$L__BB0_52;
	setp.ne.s32 	%p23, %r1, 15;
	add.s32 	%r411, %r7, %r27;
	mul.wide.u32 	%rd280, %r411, 4;
	add.s64 	%rd281, %rd6, %rd280;
	ld.global.f32 	%f2841, [%rd281];
	@%p23 bra 	$L__BB0_53;
	ld.global.f32 	%f2842, [%rd8+28];
	bra.uni 	$L__BB0_54;
$L__BB0_52:
	ld.global.f32 	%f2841, [%rd7+28];
$L__BB0_53:
	add.s32 	%r412, %r8, %r27;
	mul.wide.u32 	%rd282, %r412, 4;
	add.s64 	%rd283, %rd6, %rd282;
	ld.global.f32 	%f2842, [%rd283];
$L__BB0_54:
	ld.global.f32 	%f1125, [%rd9+28];
	mul.f32 	%f1126, %f1027, %f1125;
	add.f32 	%f1127, %f2841, %f2842;
	mul.f32 	%f1128, %f1127, %f2;
	sub.f32 	%f1129, %f59, %f1128;
	mul.f32 	%f1130, %f1126, %f1129;
	add.s32 	%r413, %r6, %r28;
	mul.wide.s32 	%rd284, %r413, 2;
	add.s64 	%rd22, %rd3, %rd284;
	st.global.u16 	[%rd22], %rs2;
	ld.global.f32 	%f1131, [%rd11+28];
	setp.leu.f32 	%p24, %f1131, %f1130;
	@%p24 bra 	$L__BB0_56;
	ld.global.f32 	%f1135, [%rd9+28];
	neg.f32 	%f1136, %f1135;
	st.global.f32 	[%rd9+28], %f1136;
	mul.f32 	%f1132, %f1135, 0fC0000000;
	// begin inline asm
	{  cvt.rn.f16.f32 %rs24, %f1132;}

	// end inline asm
	st.global.u16 	[%rd22], %rs24;
	ld.global.u16 	%rs25, [%rd12+458752];
	// begin inline asm
	{  cvt.f32.f16 %f1133, %rs25;}

	// end inline asm
	// begin inline asm
	{  cvt.f32.f16 %f1134, %rs24;}

	// end inline asm
	ld.shared.f32 	%f1137, [%r4];
	fma.rn.f32 	%f1138, %f1133, %f1134, %f1137;
	st.shared.f32 	[%r4], %f1138;
$L__BB0_56:
	bar.sync 	0;
	add.s32 	%r414, %r5, 8;
	and.b32  	%r29, %r414, 72;
	add.s32 	%r30, %r29, %r330;
	and.b32  	%r31, %r30, 127;
	shl.b32 	%r415, %r30, 2;
	and.b32  	%r416, %r415, 508;
	mov.u32 	%r417, deltas;
	add.s32 	%r418, %r417, %r416;
	ld.shared.f32 	%f67, [%r418];
	@%p4 bra 	$L__BB0_59;
	setp.ne.s32 	%p26, %r1, 15;
	add.s32 	%r419, %r7, %r30;
	mul.wide.u32 	%rd285, %r419, 4;
	add.s64 	%rd286, %rd6, %rd285;
	ld.global.f32 	%f2844, [%rd286];
	@%p26 bra 	$L__BB0_60;
	mul.wide.s32 	%rd287, %r30, 4;
	add.s64 	%rd288, %rd4, %rd287;
	ld.global.f32 	%f2845, [%rd288];
	bra.uni 	$L__BB0_61;
$L__BB0_59:
	mul.wide.s32 	%rd289, %r30, 4;
	add.s64 	%rd290, %rd5, %rd289;
	ld.global.f32 	%f2844, [%rd290];
$L__BB0_60:
	add.s32 	%r420, %r8, %r30;
	mul.wide.u32 	%rd291, %r420, 4;
	add.s64 	%rd292, %rd6, %rd291;
	ld.global.f32 	%f2845, [%rd292];
$L__BB0_61:
	add.s32 	%r421, %r2, %r30;
	mul.wide.s32 	%rd293, %r421, 4;
	add.s64 	%rd23, %rd6, %rd293;
	ld.global.f32 	%f1139, [%rd23];
	mul.f32 	%f1140, %f1027, %f1139;
	add.f32 	%f1141, %f2844, %f2845;
	mul.f32 	%f1142, %f1141, %f2;
	sub.f32 	%f1143, %f67, %f1142;
	mul.f32 	%f1144, %f1140, %f1143;
	add.s32 	%r422, %r6, %r31;
	mul.wide.s32 	%rd294, %r422, 2;
	add.s64 	%rd24, %rd3, %rd294;
	st.global.u16 	[%rd24], %rs2;
	add.s64 	%rd295, %rd2, %rd293;
	ld.global.f32 	%f1145, [%rd295];
	setp.leu.f32 	%p27, %f1145, %f1144;
	@%p27 bra 	$L__BB0_63;
	ld.global.f32 	%f1149, [%rd23];
	neg.f32 	%f1150, %f1149;
	st.global.f32 	[%rd23], %f1150;
	mul.f32 	%f1146, %f1149, 0fC0000000;
	// begin inline asm
	{  cvt.rn.f16.f32 %rs27, %f1146;}

	// end inline asm
	st.global.u16 	[%rd24], %rs27;
	add.s32 	%r423, %r29, %r331;
	shl.b32 	%r424, %r423, 15;
	add.s32 	%r425, %r424, %r3;
	mul.wide.s32 	%rd296, %r425, 2;
	add.s64 	%rd297, %rd1, %rd296;
	ld.global.u16 	%rs28, [%rd297];
	// begin inline asm
	{  cvt.f32.f16 %f1147, %rs28;}

	// end inline asm
	// begin inline asm
	{  cvt.f32.f16 %f1148, %rs27;}

	// end inline asm
	ld.shared.f32 	%f1151, [%r4];
	fma.rn.f32 	%f1152, %f1147, %f1148, %f1151;
	st.shared.f32 	[%r4], %f1152;
$L__BB0_63:
	bar.sync 	0;
	add.s32 	%r32, %r10, 9;
	and.b32  	%r33, %r32, 127;
	shl.b32 	%r426, %r32, 2;
	and.b32  	%r427, %r426, 508;
	mov.u32 	%r428, deltas;
	add.s32 	%r429, %r428, %r427;
	ld.shared.f32 	%f75, [%r429];
	@%p4 bra 	$L__BB0_66;
	setp.ne.s32 	%p29, %r1, 15;
	add.s32 	%r430, %r7, %r32;
	mul.wide.u32 	%rd298, %r430, 4;
	add.s64 	%rd299, %rd6, %rd298;
	ld.global.f32 	%f2847, [%rd299];
	@%p29 bra 	$L__BB0_67;
	ld.global.f32 	%f2848, [%rd8+36];
	bra.uni 	$L__BB0_68;
$L__BB0_66:
	ld.global.f32 	%f2847, [%rd7+36];
$L__BB0_67:
	add.s32 	%r431, %r8, %r32;
	mul.wide.u32 	%rd300, %r431, 4;
	add.s64 	%rd301, %rd6, %rd300;
	ld.global.f32 	%f2848, [%rd301];
$L__BB0_68:
	ld.global.f32 	%f1153, [%rd9+36];
	mul.f32 	%f1154, %f1027, %f1153;
	add.f32 	%f1155, %f2847, %f2848;
	mul.f32 	%f1156, %f1155, %f2;
	sub.f32 	%f1157, %f75, %f1156;
	mul.f32 	%f1158, %f1154, %f1157;
	add.s32 	%r432, %r6, %r33;
	mul.wide.s32 	%rd302, %r432, 2;
	add.s64 	%rd25, %rd3, %rd302;
	st.global.u16 	[%rd25], %rs2;
	ld.global.f32 	%f1159, [%rd11+36];
	setp.leu.f32 	%p30, %f1159, %f1158;
	@%p30 bra 	$L__BB0_70;
	ld.global.f32 	%f1163, [%rd9+36];
	neg.f32 	%f1164, %f1163;
	st.global.f32 	[%rd9+36], %f1164;
	mul.f32 	%f1160, %f1163, 0fC0000000;
	// begin inline asm
	{  cvt.rn.f16.f32 %rs30, %f1160;}

	// end inline asm
	st.global.u16 	[%rd25], %rs30;
	ld.global.u16 	%rs31, [%rd12+589824];
	// begin inline asm
	{  cvt.f32.f16 %f1161, %rs31;}

	// end inline asm
	// begin inline asm
	{  cvt.f32.f16 %f1162, %rs30;}

	// end inline asm
	ld.shared.f32 	%f1165, [%r4];
	fma.rn.f32 	%f1166, %f1161, %f1162, %f1165;
	st.shared.f32 	[%r4], %f1166;
$L__BB0_70:
	bar.sync 	0;
	add.s32 	%r433, %r5, 10;
	and.b32  	%r34, %r433, 74;
	add.s32 	%r35, %r34, %r330;
	and.b32  	%r36, %r35, 127;
	shl.b32 	%r434, %r35, 2;
	and.b32  	%r435, %r434, 508;
	mov.u32 	%r436, deltas;
	add.s32 	%r437, %r436, %r435;
	ld.shared.f32 	%f83, [%r437];
	@%p4 bra 	$L__BB0_73;
	setp.ne.s32 	%p32, %r1, 15;
	add.s32 	%r438, %r7, %r35;
	mul.wide.u32 	%rd303, %r438, 4;
	add.s64 	%rd304, %rd6, %rd303;
	ld.global.f32 	%f2850, [%rd304];
	@%p32 bra 	$L__BB0_74;
	mul.wide.s32 	%rd305, %r35, 4;
	add.s64 	%rd306, %rd4, %rd305;
	ld.global.f32 	%f2851, [%rd306];
	bra.uni 	$L__BB0_75;
$L__BB0_73:
	mul.wide.s32 	%rd307, %r35, 4;
	add.s64 	%rd308, %rd5, %rd307;
	ld.global.f32 	%f2850, [%rd308];
$L__BB0_74:
	add.s32 	%r439, %r8, %r35;
	mul.wide.u32 	%rd309, %r439, 4;
	add.s64 	%rd310, %rd6, %rd309;
	ld.global.f32 	%f2851, [%rd310];
$L__BB0_75:
	add.s32 	%r440, %r2, %r35;
	mul.wide.s32 	%rd311, %r440, 4;
	add.s64 	%rd26, %rd6, %rd311;
	ld.global.f32 	%f1167, [%rd26];
	mul.f32 	%f1168, %f1027, %f1167;
	add.f32 	%f1169, %f2850, %f2851;
	mul.f32 	%f1170, %f1169, %f2;
	sub.f32 	%f1171, %f83, %f1170;
	mul.f32 	%f1172, %f1168, %f1171;
	add.s32 	%r441, %r6, %r36;
	mul.wide.s32 	%rd312, %r441, 2;
	add.s64 	%rd27, %rd3, %rd312;
	st.global.u16 	[%rd27], %rs2;
	add.s64 	%rd313, %rd2, %rd311;
	ld.global.f32 	%f1173, [%rd313];
	setp.leu.f32 	%p33, %f1173, %f1172;
	@%p33 bra 	$L__BB0_77;
	ld.global.f32 	%f1177, [%rd26];
	neg.f32 	%f1178, %f1177;
	st.global.f32 	[%rd26], %f1178;
	mul.f32 	%f1174, %f1177, 0fC0000000;
	// begin inline asm
	{  cvt.rn.f16.f32 %rs33, %f1174;}

	// end inline asm
	st.global.u16 	[%rd27], %rs33;
	add.s32 	%r442, %r34, %r331;
	shl.b32 	%r443, %r442, 15;
	add.s32 	%r444, %r443, %r3;
	mul.wide.s32 	%rd314, %r444, 2;
	add.s64 	%rd315, %rd1, %rd314;
	ld.global.u16 	%rs34, [%rd315];
	// begin inline asm
	{  cvt.f32.f16 %f1175, %rs34;}

	// end inline asm
	// begin inline asm
	{  cvt.f32.f16 %f1176, %rs33;}

	// end inline asm
	ld.shared.f32 	%f1179, [%r4];
	fma.rn.f32 	%f1180, %f1175, %f1176, %f1179;
	st.shared.f32 	[%r4], %f1180;
$L__BB0_77:
	bar.sync 	0;
	add.s32 	%r37, %r10, 11;
	and.b32  	%r38, %r37, 127;
	shl.b32 	%r445, %r37, 2;
	and.b32  	%r446, %r445, 508;
	mov.u32 	%r447, deltas;
	add.s32 	%r448, %r447, %r446;
	ld.shared.f32 	%f91, [%r448];
	@%p4 bra 	$L__BB0_80;
	setp.ne.s32 	%p35, %r1, 15;
	add.s32 	%r449, %r7, %r37;
	mul.wide.u32 	%rd316, %r449, 4;
	add.s64 	%rd317, %rd6, %rd316;
	ld.global.f32 	%f2853, [%rd317];
	@%p35 bra 	$L__BB0_81;
	ld.global.f32 	%f2854, [%rd8+44];
	bra.uni 	$L__BB0_82;
$L__BB0_80:
	ld.global.f32 	%f2853, [%rd7+44];
$L__BB0_81:
	add.s32 	%r450, %r8, %r37;
	mul.wide.u32 	%rd318, %r450, 4;
	add.s64 	%rd319, %rd6, %rd318;
	ld.global.f32 	%f2854, [%rd319];
$L__BB0_82:
	ld.global.f32 	%f1181, [%rd9+44];
	mul.f32 	%f1182, %f1027, %f1181;
	add.f32 	%f1183, %f2853, %f2854;
	mul.f32 	%f1184, %f1183, %f2;
	sub.f32 	%f1185, %f91, %f1184;
	mul.f32 	%f1186, %f1182, %f1185;
	add.s32 	%r451, %r6, %r38;
	mul.wide.s32 	%rd320, %r451, 2;
	add.s64 	%rd28, %rd3, %rd320;
	st.global.u16 	[%rd28], %rs2;
	ld.global.f32 	%f1187, [%rd11+44];
	setp.leu.f32 	%p36, %f1187, %f1186;
	@%p36 bra 	$L__BB0_84;
	ld.global.f32 	%f1191, [%rd9+44];
	neg.f32 	%f1192, %f1191;
	st.global.f32 	[%rd9+44], %f1192;
	mul.f32 	%f1188, %f1191, 0fC0000000;
	// begin inline asm
	{  cvt.rn.f16.f32 %rs36, %f1188;}

	// end inline asm
	st.global.u16 	[%rd28], %rs36;
	ld.global.u16 	%rs37, [%rd12+720896];
	// begin inline asm
	{  cvt.f32.f16 %f1189, %rs37;}

	// end inline asm
	// begin inline asm
	{  cvt.f32.f16 %f1190, %rs36;}

	// end inline asm
	ld.shared.f32 	%f1193, [%r4];
	fma.rn.f32 	%f1194, %f1189, %f1190, %f1193;
	st.shared.f32 	[%r4], %f1194;
$L__BB0_84:
	bar.sync 	0;
	add.s32 	%r452, %r5, 12;
	and.b32  	%r39, %r452, 76;
	add.s32 	%r40, %r39, %r330;
	and.b32  	%r41, %r40, 127;
	shl.b32 	%r453, %r40, 2;
	and.b32  	%r454, %r453, 508;
	mov.u32 	%r455, deltas;
	add.s32 	%r456, %r455, %r454;
	ld.shared.f32 	%f99, [%r456];
	@%p4 bra 	$L__BB0_87;
	setp.ne.s32 	%p38, %r1, 15;
	add.s32 	%r457, %r7, %r40;
	mul.wide.u32 	%rd321, %r457, 4;
	add.s64 	%rd322, %rd6, %rd321;
	ld.global.f32 	%f2856, [%rd322];
	@%p38 bra 	$L__BB0_88;
	mul.wide.s32 	%rd323, %r40, 4;
	add.s64 	%rd324, %rd4, %rd323;
	ld.global.f32 	%f2857, [%rd324];
	bra.uni 	$L__BB0_89;
$L__BB0_87:
	mul.wide.s32 	%rd325, %r40, 4;
	add.s64 	%rd326, %rd5, %rd325;
	ld.global.f32 	%f2856, [%rd326];
$L__BB0_88:
	add.s32 	%r458, %r8, %r40;
	mul.wide.u32 	%rd327, %r458, 4;
	add.s64 	%rd328, %rd6, %rd327;
	ld.global.f32 	%f2857, [%rd328];
$L__BB0_89:
	add.s32 	%r459, %r2, %r40;
	mul.wide.s32 	%rd329, %r459, 4;
	add.s64 	%rd29, %rd6, %rd329;
	ld.global.f32 	%f1195, [%rd29];
	mul.f32 	%f1196, %f1027, %f1195;
	add.f32 	%f1197, %f2856, %f2857;
	mul.f32 	%f1198, %f1197, %f2;
	sub.f32 	%f1199, %f99, %f1198;
	mul.f32 	%f1200, %f1196, %f1199;
	add.s32 	%r460, %r6, %r41;
	mul.wide.s32 	%rd330, %r460, 2;
	add.s64 	%rd30, %rd3, %rd330;
	st.global.u16 	[%rd30], %rs2;
	add.s64 	%rd331, %rd2, %rd329;
	ld.global.f32 	%f1201, [%rd331];
	setp.leu.f32 	%p39, %f1201, %f1200;
	@%p39 bra 	$L__BB0_91;
	ld.global.f32 	%f1205, [%rd29];
	neg.f32 	%f1206, %f1205;
	st.global.f32 	[%rd29], %f1206;
	mul.f32 	%f1202, %f1205, 0fC0000000;
	// begin inline asm
	{  cvt.rn.f16.f32 %rs39, %f1202;}

	// end inline asm
	st.global.u16 	[%rd30], %rs39;
	add.s32 	%r461, %r39, %r331;
	shl.b32 	%r462, %r461, 15;
	add.s32 	%r463, %r462, %r3;
	mul.wide.s32 	%rd332, %r463, 2;
	add.s64 	%rd333, %rd1, %rd332;
	ld.global.u16 	%rs40, [%rd333];
	// begin inline asm
	{  cvt.f32.f16 %f1203, %rs40;}

	// end inline asm
	// begin inline asm
	{  cvt.f32.f16 %f1204, %rs39;}

	// end inline asm
	ld.shared.f32 	%f1207, [%r4];
	fma.rn.f32 	%f1208, %f1203, %f1204, %f1207;
	st.shared.f32 	[%r4], %f1208;
$L__BB0_91:
	bar.sync 	0;
	add.s32 	%r42, %r10, 13;
	and.b32  	%r43, %r42, 127;
	shl.b32 	%r464, %r42, 2;
	and.b32  	%r465, %r464, 508;
	mov.u32 	%r466, deltas;
	add.s32 	%r467, %r466, %r465;
	ld.shared.f32 	%f107, [%r467];
	@%p4 bra 	$L__BB0_94;
	setp.ne.s32 	%p41, %r1, 15;
	add.s32 	%r468, %r7, %r42;
	mul.wide.u32 	%rd334, %r468, 4;
	add.s64 	%rd335, %rd6, %rd334;
	ld.global.f32 	%f2859, [%rd335];
	@%p41 bra 	$L__BB0_95;
	ld.global.f32 	%f2860, [%rd8+52];
	bra.uni 	$L__BB0_96;
$L__BB0_94:
	ld.global.f32 	%f2859, [%rd7+52];
$L__BB0_95:
	add.s32 	%r469, %r8, %r42;
	mul.wide.u32 	%rd336, %r469, 4;
	add.s64 	%rd337, %rd6, %rd336;
	ld.global.f32 	%f2860, [%rd337];
$L__BB0_96:
	ld.global.f32 	%f1209, [%rd9+52];
	mul.f32 	%f1210, %f1027, %f1209;
	add.f32 	%f1211, %f2859, %f2860;
	mul.f32 	%f1212, %f1211, %f2;
	sub.f32 	%f1213, %f107, %f1212;
	mul.f32 	%f1214, %f1210, %f1213;
	add.s32 	%r470, %r6, %r43;
	mul.wide.s32 	%rd338, %r470, 2;
	add.s64 	%rd31, %rd3, %rd338;
	st.global.u16 	[%rd31], %rs2;
	ld.global.f32 	%f1215, [%rd11+52];
	setp.leu.f32 	%p42, %f1215, %f1214;
	@%p42 bra 	$L__BB0_98;
	ld.global.f32 	%f1219, [%rd9+52];
	neg.f32 	%f1220, %f1219;
	st.global.f32 	[%rd9+52], %f1220;
	mul.f32 	%f1216, %f1219, 0fC0000000;
	// begin inline asm
	{  cvt.rn.f16.f32 %rs42, %f1216;}

	// end inline asm
	st.global.u16 	[%rd31], %rs42;
	ld.global.u16 	%rs43, [%rd12+851968];
	// begin inline asm
	{  cvt.f32.f16 %f1217, %rs43;}

	// end inline asm
	// begin inline asm
	{  cvt.f32.f16 %f1218, %rs42;}

	// end inline asm
	ld.shared.f32 	%f1221, [%r4];
	fma.rn.f32 	%f1222, %f1217, %f1218, %f1221;
	st.shared.f32 	[%r4], %f1222;
$L__BB0_98:
	bar.sync 	0;
	add.s32 	%r471, %r5, 14;
	and.b32  	%r44, %r471, 78;
	add.s32 	%r45, %r44, %r330;
	and.b32  	%r46, %r45, 127;
	shl.b32 	%r472, %r45, 2;
	and.b32  	%r473, %r472, 508;
	mov.u32 	%r474, deltas;
	add.s32 	%r475, %r474, %r473;
	ld.shared.f32 	%f115, [%r475];
	@%p4 bra 	$L__BB0_101;
	setp.ne.s32 	%p44, %r1, 15;
	add.s32 	%r476, %r7, %r45;
	mul.wide.u32 	%rd339, %r476, 4;
	add.s64 	%rd340, %rd6, %rd339;
	ld.global.f32 	%f2862, [%rd340];
	@%p44 bra 	$L__BB0_102;
	mul.wide.s32 	%rd341, %r45, 4;
	add.s64 	%rd342, %rd4, %rd341;
	ld.global.f32 	%f2863, [%rd342];
	bra.uni 	$L__BB0_103;
$L__BB0_101:
	mul.wide.s32 	%rd343, %r45, 4;
	add.s64 	%rd344, %rd5, %rd343;
	ld.global.f32 	%f2862, [%rd344];
$L__BB0_102:
	add.s32 	%r477, %r8, %r45;
	mul.wide.u32 	%rd345, %r477, 4;
	add.s64 	%rd346, %rd6, %rd345;
	ld.global.f32 	%f2863, [%rd346];
$L__BB0_103:
	add.s32 	%r478, %r2, %r45;
	mul.wide.s32 	%rd347, %r478, 4;
	add.s64 	%rd32, %rd6, %rd347;
	ld.global.f32 	%f1223, [%rd32];
	mul.f32 	%f1224, %f1027, %f1223;
	add.f32 	%f1225, %f2862, %f2863;
	mul.f32 	%f1226, %f1225, %f2;
	sub.f32 	%f1227, %f115, %f1226;
	mul.f32 	%f1228, %f1224, %f1227;
	add.s32 	%r479, %r6, %r46;
	mul.wide.s32 	%rd348, %r479, 2;
	add.s64 	%rd33, %rd3, %rd348;
	st.global.u16 	[%rd33], %rs2;
	add.s64 	%rd349, %rd2, %rd347;
	ld.global.f32 	%f1229, [%rd349];
	setp.leu.f32 	%p45, %f1229, %f1228;
	@%p45 bra 	$L__BB0_105;
	ld.global.f32 	%f1233, [%rd32];
	neg.f32 	%f1234, %f1233;
	st.global.f32 	[%rd32], %f1234;
	mul.f32 	%f1230, %f1233, 0fC0000000;
	// begin inline asm
	{  cvt.rn.f16.f32 %rs45, %f1230;}

	// end inline asm
	st.global.u16 	[%rd33], %rs45;
	add.s32 	%r480, %r44, %r331;
	shl.b32 	%r481, %r480, 15;
	add.s32 	%r482, %r481, %r3;
	mul.wide.s32 	%rd350, %r482, 2;
	add.s64 	%rd351, %rd1, %rd350;
	ld.global.u16 	%rs46, [%rd351];
	// begin inline asm
	{  cvt.f32.f16 %f1231, %rs46;}

	// end inline asm
	// begin inline asm
	{  cvt.f32.f16 %f1232, %rs45;}

	// end inline asm
	ld.shared.f32 	%f1235, [%r4];
	fma.rn.f32 	%f1236, %f1231, %f1232, %f1235;
	st.shared.f32 	[%r4], %f1236;
$L__BB0_105:
	bar.sync 	0;
	add.s32 	%r47, %r10, 15;
	and.b32  	%r48, %r47, 127;
	shl.b32 	%r483, %r47, 2;
	and.b32  	%r484, %r483, 508;
	mov.u32 	%r485, deltas;
	add.s32 	%r486, %r485, %r484;
	ld.shared.f32 	%f123, [%r486];
	@%p4 bra 	$L__BB0_108;
	setp.ne.s32 	%p47, %r1, 15;
	add.s32 	%r487, %r7, %r47;
	mul.wide.u32 	%rd352, %r487, 4;
	add.s64 	%rd353, %rd6, %rd352;
	ld.global.f32 	%f2865, [%rd353];
	@%p47 bra 	$L__BB0_109;
	ld.global.f32 	%f2866, [%rd8+60];
	bra.uni 	$L__BB0_110;
$L__BB0_108:
	ld.global.f32 	%f2865, [%rd7+60];
$L__BB0_109:
	add.s32 	%r488, %r8, %r47;
	mul.wide.u32 	%rd354, %r488, 4;
	add.s64 	%rd355, %rd6, %rd354;
	ld.global.f32 	%f2866, [%rd355];
$L__BB0_110:
	ld.global.f32 	%f1237, [%rd9+60];
	mul.f32 	%f1238, %f1027, %f1237;
	add.f32 	%f1239, %f2865, %f2866;
	mul.f32 	%f1240, %f1239, %f2;
	sub.f32 	%f1241, %f123, %f1240;
	mul.f32 	%f1242, %f1238, %f1241;
	add.s32 	%r489, %r6, %r48;
	mul.wide.s32 	%rd356, %r489, 2;
	add.s64 	%rd34, %rd3, %rd356;
	st.global.u16 	[%rd34], %rs2;
	ld.global.f32 	%f1243, [%rd11+60];
	setp.leu.f32 	%p48, %f1243, %f1242;
	@%p48 bra 	$L__BB0_112;
	ld.global.f32 	%f1247, [%rd9+60];
	neg.f32 	%f1248, %f1247;
	st.global.f32 	[%rd9+60], %f1248;
	mul.f32 	%f1244, %f1247, 0fC0000000;
	// begin inline asm
	{  cvt.rn.f16.f32 %rs48, %f1244;}

	// end inline asm
	st.global.u16 	[%rd34], %rs48;
	ld.global.u16 	%rs49, [%rd12+983040];
	// begin inline asm
	{  cvt.f32.f16 %f1245, %rs49;}

	// end inline asm
	// begin inline asm
	{  cvt.f32.f16 %f1246, %rs48;}

	// end inline asm
	ld.shared.f32 	%f1249, [%r4];
	fma.rn.f32 	%f1250, %f1245, %f1246, %f1249;
	st.shared.f32 	[%r4], %f1250;
$L__BB0_112:
	bar.sync 	0;
	add.s32 	%r490, %r5, 16;
	and.b32  	%r49, %r490, 80;
	add.s32 	%r50, %r49, %r330;
	and.b32  	%r51, %r50, 127;
	shl.b32 	%r491, %r50, 2;
	and.b32  	%r492, %r491, 508;
	mov.u32 	%r493, deltas;
	add.s32 	%r494, %r493, %r492;
	ld.shared.f32 	%f131, [%r494];
	@%p4 bra 	$L__BB0_115;
	setp.ne.s32 	%p50, %r1, 15;
	add.s32 	%r495, %r7, %r50;
	mul.wide.u32 	%rd357, %r495, 4;
	add.s64 	%rd358, %rd6, %rd357;
	ld.global.f32 	%f2868, [%rd358];
	@%p50 bra 	$L__BB0_116;
	mul.wide.s32 	%rd359, %r50, 4;
	add.s64 	%rd360, %rd4, %rd359;
	ld.global.f32 	%f2869, [%rd360];
	bra.uni 	$L__BB0_117;
$L__BB0_115:
	mul.wide.s32 	%rd361, %r50, 4;
	add.s64 	%rd362, %rd5, %rd361;
	ld.global.f32 	%f2868, [%rd362];
$L__BB0_116:
	add.s32 	%r496, %r8, %r50;
	mul.wide.u32 	%rd363, %r496, 4;
	add.s64 	%rd364, %rd6, %rd363;
	ld.global.f32 	%f2869, [%rd364];
$L__BB0_117:
	add.s32 	%r497, %r2, %r50;
	mul.wide.s32 	%rd365, %r497, 4;
	add.s64 	%rd35, %rd6, %rd365;
	ld.global.f32 	%f1251, [%rd35];
	mul.f32 	%f1252, %f1027, %f1251;
	add.f32 	%f1253, %f2868, %f2869;
	mul.f32 	%f1254, %f1253, %f2;
	sub.f32 	%f1255, %f131, %f1254;
	mul.f32 	%f1256, %f1252, %f1255;
	add.s32 	%r498, %r6, %r51;
	mul.wide.s32 	%rd366, %r498, 2;
	add.s64 	%rd36, %rd3, %rd366;
	st.global.u16 	[%rd36], %rs2;
	add.s64 	%rd367, %rd2, %rd365;
	ld.global.f32 	%f1257, [%rd367];
	setp.leu.f32 	%p51, %f1257, %f1256;
	@%p51 bra 	$L__BB0_119;
	ld.global.f32 	%f1261, [%rd35];
	neg.f32 	%f1262, %f1261;
	st.global.f32 	[%rd35], %f1262;
	mul.f32 	%f1258, %f1261, 0fC0000000;
	// begin inline asm
	{  cvt.rn.f16.f32 %rs51, %f1258;}

	// end inline asm
	st.global.u16 	[%rd36], %rs51;
	add.s32 	%r499, %r49, %r331;
	shl.b32 	%r500, %r499, 15;
	add.s32 	%r501, %r500, %r3;
	mul.wide.s32 	%rd368, %r501, 2;
	add.s64 	%rd369, %rd1, %rd368;
	ld.global.u16 	%rs52, [%rd369];
	// begin inline asm
	{  cvt.f32.f16 %f1259, %rs52;}

	// end inline asm
	// begin inline asm
	{  cvt.f32.f16 %f1260, %rs51;}

	// end inline asm
	ld.shared.f32 	%f1263, [%r4];
	fma.rn.f32 	%f1264, %f1259, %f1260, %f1263;
	st.shared.f32 	[%r4], %f1264;
$L__BB0_119:
	bar.sync 	0;
	add.s32 	%r52, %r10, 17;
	and.b32  	%r53, %r52, 127;
	shl.b32 	%r502, %r52, 2;
	and.b32  	%r503, %r502, 508;
	mov.u32 	%r504, deltas;
	add.s32 	%r505, %r504, %r503;
	ld.shared.f32 	%f139, [%r505];
	@%p4 bra 	$L__BB0_122;
	setp.ne.s32 	%p53, %r1, 15;
	add.s32 	%r506, %r7, %r52;
	mul.wide.u32 	%rd370, %r506, 4;
	add.s64 	%rd371, %rd6, %rd370;
	ld.global.f32 	%f2871, [%rd371];
	@%p53 bra 	$L__BB0_123;
	ld.global.f32 	%f2872, [%rd8+68];
	bra.uni 	$L__BB0_124;
$L__BB0_122:
	ld.global.f32 	%f2871, [%rd7+68];
$L__BB0_123:
	add.s32 	%r507, %r8, %r52;
	mul.wide.u32 	%rd372, %r507, 4;
	add.s64 	%rd373, %rd6, %rd372;
	ld.global.f32 	%f2872, [%rd373];
$L__BB0_124:
	ld.global.f32 	%f1265, [%rd9+68];
	mul.f32 	%f1266, %f1027, %f1265;
	add.f32 	%f1267, %f2871, %f2872;
	mul.f32 	%f1268, %f1267, %f2;
	sub.f32 	%f1269, %f139, %f1268;
	mul.f32 	%f1270, %f1266, %f1269;
	add.s32 	%r508, %r6, %r53;
	mul.wide.s32 	%rd374, %r508, 2;
	add.s64 	%rd37, %rd3, %rd374;
	st.global.u16 	[%rd37], %rs2;
	ld.global.f32 	%f1271, [%rd11+68];
	setp.leu.f32 	%p54, %f1271, %f1270;
	@%p54 bra 	$L__BB0_126;
	ld.global.f32 	%f1275, [%rd9+68];
	neg.f32 	%f1276, %f1275;
	st.global.f32 	[%rd9+68], %f1276;
	mul.f32 	%f1272, %f1275, 0fC0000000;
	// begin inline asm
	{  cvt.rn.f16.f32 %rs54, %f1272;}

	// end inline asm
	st.global.u16 	[%rd37], %rs54;
	ld.global.u16 	%rs55, [%rd12+1114112];
	// begin inline asm
	{  cvt.f32.f16 %f1273, %rs55;}

	// end inline asm
	// begin inline asm
	{  cvt.f32.f16 %f1274, %rs54;}

	// end inline asm
	ld.shared.f32 	%f1277, [%r4];
	fma.rn.f32 	%f1278, %f1273, %f1274, %f1277;
	st.shared.f32 	[%r4], %f1278;
$L__BB0_126:
	bar.sync 	0;
	add.s32 	%r509, %r5, 18;
	and.b32  	%r54, %r509, 82;
	add.s32 	%r55, %r54, %r330;
	and.b32  	%r56, %r55, 127;
	shl.b32 	%r510, %r55, 2;
	and.b32  	%r511, %r510, 508;
	mov.u32 	%r512, deltas;
	add.s32 	%r513, %r512, %r511;
	ld.shared.f32 	%f147, [%r513];
	@%p4 bra 	$L__BB0_129;
	setp.ne.s32 	%p56, %r1, 15;
	add.s32 	%r514, %r7, %r55;
	mul.wide.u32 	%rd375, %r514, 4;
	add.s64 	%rd376, %rd6, %rd375;
	ld.global.f32 	%f2874, [%rd376];
	@%p56 bra 	$L__BB0_130;
	mul.wide.s32 	%rd377, %r55, 4;
	add.s64 	%rd378, %rd4, %rd377;
	ld.global.f32 	%f2875, [%rd378];
	bra.uni 	$L__BB0_131;
$L__BB0_129:
	mul.wide.s32 	%rd379, %r55, 4;
	add.s64 	%rd380, %rd5, %rd379;
	ld.global.f32 	%f2874, [%rd380];
$L__BB0_130:
	add.s32 	%r515, %r8, %r55;
	mul.wide.u32 	%rd381, %r515, 4;
	add.s64 	%rd382, %rd6, %rd381;
	ld.global.f32 	%f2875, [%rd382];
$L__BB0_131:
	add.s32 	%r516, %r2, %r55;
	mul.wide.s32 	%rd383, %r516, 4;
	add.s64 	%rd38, %rd6, %rd383;
	ld.global.f32 	%f1279, [%rd38];
	mul.f32 	%f1280, %f1027, %f1279;
	add.f32 	%f1281, %f2874, %f2875;
	mul.f32 	%f1282, %f1281, %f2;
	sub.f32 	%f1283, %f147, %f1282;
	mul.f32 	%f1284, %f1280, %f1283;
	add.s32 	%r517, %r6, %r56;
	mul.wide.s32 	%rd384, %r517, 2;
	add.s64 	%rd39, %rd3, %rd384;
	st.global.u16 	[%rd39], %rs2;
	add.s64 	%rd385, %rd2, %rd383;
	ld.global.f32 	%f1285, [%rd385];
	setp.leu.f32 	%p57, %f1285, %f1284;
	@%p57 bra 	$L__BB0_133;
	ld.global.f32 	%f1289, [%rd38];
	neg.f32 	%f1290, %f1289;
	st.global.f32 	[%rd38], %f1290;
	mul.f32 	%f1286, %f1289, 0fC0000000;
	// begin inline asm
	{  cvt.rn.f16.f32 %rs57, %f1286;}

	// end inline asm
	st.global.u16 	[%rd39], %rs57;
	add.s32 	%r518, %r54, %r331;
	shl.b32 	%r519, %r518, 15;
	add.s32 	%r520, %r519, %r3;
	mul.wide.s32 	%rd386, %r520, 2;
	add.s64 	%rd387, %rd1, %rd386;
	ld.global.u16 	%rs58, [%rd387];
	// begin inline asm
	{  cvt.f32.f16 %f1287, %rs58;}

	// end inline asm
	// begin inline asm
	{  cvt.f32.f16 %f1288, %rs57;}

	// end inline asm
	ld.shared.f32 	%f1291, [%r4];
	fma.rn.f32 	%f1292, %f1287, %f1288, %f1291;
	st.shared.f32 	[%r4], %f1292;
$L__BB0_133:
	bar.sync 	0;
	add.s32 	%r57, %r10, 19;
	and.b32  	%r58, %r57, 127;
	shl.b32 	%r521, %r57, 2;
	and.b32  	%r522, %r521, 508;
	mov.u32 	%r523, deltas;
	add.s32 	%r524, %r523, %r522;
	ld.shared.f32 	%f155, [%r524];
	@%p4 bra 	$L__BB0_136;
	setp.ne.s32 	%p59, %r1, 15;
	add.s32 	%r525, %r7, %r57;
	mul.wide.u32 	%rd388, %r525, 4;
	add.s64 	%rd389, %rd6, %rd388;
	ld.global.f32 	%f2877, [%rd389];
	@%p59 bra 	$L__BB0_137;
	ld.global.f32 	%f2878, [%rd8+76];
	bra.uni 	$L__BB0_138;
$L__BB0_136:
	ld.global.f32 	%f2877, [%rd7+76];
$L__BB0_137:
	add.s32 	%r526, %r8, %r57;
	mul.wide.u32 	%rd390, %r526, 4;
	add.s64 	%rd391, %rd6, %rd390;
	ld.global.f32 	%f2878, [%rd391];
$L__BB0_138:
	ld.global.f32 	%f1293, [%rd9+76];
	mul.f32 	%f1294, %f1027, %f1293;
	add.f32 	%f1295, %f2877, %f2878;
	mul.f32 	%f1296, %f1295, %f2;
	sub.f32 	%f1297, %f155, %f1296;
	mul.f32 	%f1298, %f1294, %f1297;
	add.s32 	%r527, %r6, %r58;
	mul.wide.s32 	%rd392, %r527, 2;
	add.s64 	%rd40, %rd3, %rd392;
	st.global.u16 	[%rd40], %rs2;
	ld.global.f32 	%f1299, [%rd11+76];
	setp.leu.f32 	%p60, %f1299, %f1298;
	@%p60 bra 	$L__BB0_140;
	ld.global.f32 	%f1303, [%rd9+76];
	neg.f32 	%f1304, %f1303;
	st.global.f32 	[%rd9+76], %f1304;
	mul.f32 	%f1300, %f1303, 0fC0000000;
	// begin inline asm
	{  cvt.rn.f16.f32 %rs60, %f1300;}

	// end inline asm
	st.global.u16 	[%rd40], %rs60;
	ld.global.u16 	%rs61, [%rd12+1245184];
	// begin inline asm
	{  cvt.f32.f16 %f1301, %rs61;}

	// end inline asm
	// begin inline asm
	{  cvt.f32.f16 %f1302, %rs60;}

	// end inline asm
	ld.shared.f32 	%f1305, [%r4];
	fma.rn.f32 	%f1306, %f1301, %f1302, %f1305;
	st.shared.f32 	[%r4], %f1306;
$L__BB0_140:
	bar.sync 	0;
	add.s32 	%r528, %r5, 20;
	and.b32  	%r59, %r528, 84;
	add.s32 	%r60, %r59, %r330;
	and.b32  	%r61, %r60, 127;
	shl.b32 	%r529, %r60, 2;
	and.b32  	%r530, %r529, 508;
	mov.u32 	%r531, deltas;
	add.s32 	%r532, %r531, %r530;
	ld.shared.f32 	%f163, [%r532];
	@%p4 bra 	$L__BB0_143;
	setp.ne.s32 	%p62, %r1, 15;
	add.s32 	%r533, %r7, %r60;
	mul.wide.u32 	%rd393, %r533, 4;
	add.s64 	%rd394, %rd6, %rd393;
	ld.global.f32 	%f2880, [%rd394];
	@%p62 bra 	$L__BB0_144;
	mul.wide.s32 	%rd395, %r60, 4;
	add.s64 	%rd396, %rd4, %rd395;
	ld.global.f32 	%f2881, [%rd396];
	bra.uni 	$L__BB0_145;
$L__BB0_143:
	mul.wide.s32 	%rd397, %r60, 4;
	add.s64 	%rd398, %rd5, %rd397;
	ld.global.f32 	%f2880, [%rd398];
$L__BB0_144:
	add.s32 	%r534, %r8, %r60;
	mul.wide.u32 	%rd399, %r534, 4;
	add.s64 	%rd400, %rd6, %rd399;
	ld.global.f32 	%f2881, [%rd400];
$L__BB0_145:
	add.s32 	%r535, %r2, %r60;
	mul.wide.s32 	%rd401, %r535, 4;
	add.s64 	%rd41, %rd6, %rd401;
	ld.global.f32 	%f1307, [%rd41];
	mul.f32 	%f1308, %f1027, %f1307;
	add.f32 	%f1309, %f2880, %f2881;
	mul.f32 	%f1310, %f1309, %f2;
	sub.f32 	%f1311, %f163, %f1310;
	mul.f32 	%f1312, %f1308, %f1311;
	add.s32 	%r536, %r6, %r61;
	mul.wide.s32 	%rd402, %r536, 2;
	add.s64 	%rd42, %rd3, %rd402;
	st.global.u16 	[%rd42], %rs2;
	add.s64 	%rd403, %rd2, %rd401;
	ld.global.f32 	%f1313, [%rd403];
	setp.leu.f32 	%p63, %f1313, %f1312;
	@%p63 bra 	$L__BB0_147;
	ld.global.f32 	%f1317, [%rd41];
	neg.f32 	%f1318, %f1317;
	st.global.f32 	[%rd41], %f1318;
	mul.f32 	%f1314, %f1317, 0fC0000000;
	// begin inline asm
	{  cvt.rn.f16.f32 %rs63, %f1314;}

	// end inline asm
	st.global.u16 	[%rd42], %rs63;
	add.s32 	%r537, %r59, %r331;
	shl.b32 	%r538, %r537, 15;
	add.s32 	%r539, %r538, %r3;
	mul.wide.s32 	%rd404, %r539, 2;
	add.s64 	%rd405, %rd1, %rd404;
	ld.global.u16 	%rs64, [%rd405];
	// begin inline asm
	{  cvt.f32.f16 %f1315, %rs64;}

	// end inline asm
	// begin inline asm
	{  cvt.f32.f16 %f1316, %rs63;}

	// end inline asm
	ld.shared.f32 	%f1319, [%r4];
	fma.rn.f32 	%f1320, %f1315, %f1316, %f1319;
	st.shared.f32 	[%r4], %f1320;
$L__BB0_147:
	bar.sync 	0;
	add.s32 	%r62, %r10, 21;
	and.b32  	%r63, %r62, 127;
	shl.b32 	%r540, %r62, 2;
	and.b32  	%r541, %r540, 508;
	mov.u32 	%r542, deltas;
	add.s32 	%r543, %r542, %r541;
	ld.shared.f32 	%f171, [%r543];
	@%p4 bra 	$L__BB0_150;
	setp.ne.s32 	%p65, %r1, 15;
	add.s32 	%r544, %r7, %r62;
	mul.wide.u32 	%rd406, %r544, 4;
	add.s64 	%rd407, %rd6, %rd406;
	ld.global.f32 	%f2883, [%rd407];
	@%p65 bra 	$L__BB0_151;
	ld.global.f32 	%f2884, [%rd8+84];
	bra.uni 	$L__BB0_152;
$L__BB0_150:
	ld.global.f32 	%f2883, [%rd7+84];
$L__BB0_151:
	add.s32 	%r545, %r8, %r62;
	mul.wide.u32 	%rd408, %r545, 4;
	add.s64 	%rd409, %rd6, %rd408;
	ld.global.f32 	%f2884, [%rd409];
$L__BB0_152:
	ld.global.f32 	%f1321, [%rd9+84];
	mul.f32 	%f1322, %f1027, %f1321;
	add.f32 	%f1323, %f2883, %f2884;
	mul.f32 	%f1324, %f1323, %f2;
	sub.f32 	%f1325, %f171, %f1324;
	mul.f32 	%f1326, %f1322, %f1325;
	add.s32 	%r546, %r6, %r63;
	mul.wide.s32 	%rd410, %r546, 2;
	add.s64 	%rd43, %rd3, %rd410;
	st.global.u16 	[%rd43], %rs2;
	ld.global.f32 	%f1327, [%rd11+84];
	setp.leu.f32 	%p66, %f1327, %f1326;
	@%p66 bra 	$L__BB0_154;
	ld.global.f32 	%f1331, [%rd9+84];
	neg.f32 	%f1332, %f1331;
	st.global.f32 	[%rd9+84], %f1332;
	mul.f32 	%f1328, %f1331, 0fC0000000;
	// begin inline asm
	{  cvt.rn.f16.f32 %rs66, %f1328;}

	// end inline asm
	st.global.u16 	[%rd43], %rs66;
	ld.global.u16 	%rs67, [%rd12+1376256];
	// begin inline asm
	{  cvt.f32.f16 %f1329, %rs67;}

	// end inline asm
	// begin inline asm
	{  cvt.f32.f16 %f1330, %rs66;}

	// end inline asm
	ld.shared.f32 	%f1333, [%r4];
	fma.rn.f32 	%f1334, %f1329, %f1330, %f1333;
	st.shared.f32 	[%r4], %f1334;
$L__BB0_154:
	bar.sync 	0;
	add.s32 	%r547, %r5, 22;
	and.b32  	%r64, %r547, 86;
	add.s32 	%r65, %r64, %r330;
	and.b32  	%r66, %r65, 127;
	shl.b32 	%r548, %r65, 2;
	and.b32  	%r549, %r548, 508;
	mov.u32 	%r550, deltas;
	add.s32 	%r551, %r550, %r549;
	ld.shared.f32 	%f179, [%r551];
	@%p4 bra 	$L__BB0_157;
	setp.ne.s32 	%p68, %r1, 15;
	add.s32 	%r552, %r7, %r65;
	mul.wide.u32 	%rd411, %r552, 4;
	add.s64 	%rd412, %rd6, %rd411;
	ld.global.f32 	%f2886, [%rd412];
	@%p68 bra 	$L__BB0_158;
	mul.wide.s32 	%rd413, %r65, 4;
	add.s64 	%rd414, %rd4, %rd413;
	ld.global.f32 	%f2887, [%rd414];
	bra.uni 	$L__BB0_159;
$L__BB0_157:
	mul.wide.s32 	%rd415, %r65, 4;
	add.s64 	%rd416, %rd5, %rd415;
	ld.global.f32 	%f2886, [%rd416];
$L__BB0_158:
	add.s32 	%r553, %r8, %r65;
	mul.wide.u32 	%rd417, %r553, 4;
	add.s64 	%rd418, %rd6, %rd417;
	ld.global.f32 	%f2887, [%rd418];
$L__BB0_159:
	add.s32 	%r554, %r2, %r65;
	mul.wide.s32 	%rd419, %r554, 4;
	add.s64 	%rd44, %rd6, %rd419;
	ld.global.f32 	%f1335, [%rd44];
	mul.f32 	%f1336, %f1027, %f1335;
	add.f32 	%f1337, %f2886, %f2887;
	mul.f32 	%f1338, %f1337, %f2;
	sub.f32 	%f1339, %f179, %f1338;
	mul.f32 	%f1340, %f1336, %f1339;
	add.s32 	%r555, %r6, %r66;
	mul.wide.s32 	%rd420, %r555, 2;
	add.s64 	%rd45, %rd3, %rd420;
	st.global.u16 	[%rd45], %rs2;
	add.s64 	%rd421, %rd2, %rd419;
	ld.global.f32 	%f1341, [%rd421];
	setp.leu.f32 	%p69, %f1341, %f1340;
	@%p69 bra 	$L__BB0_161;
	ld.global.f32 	%f1345, [%rd44];
	neg.f32 	%f1346, %f1345;
	st.global.f32 	[%rd44], %f1346;
	mul.f32 	%f1342, %f1345, 0fC0000000;
	// begin inline asm
	{  cvt.rn.f16.f32 %rs69, %f1342;}

	// end inline asm
	st.global.u16 	[%rd45], %rs69;
	add.s32 	%r556, %r64, %r331;
	shl.b32 	%r557, %r556, 15;
	add.s32 	%r558, %r557, %r3;
	mul.wide.s32 	%rd422, %r558, 2;
	add.s64 	%rd423, %rd1, %rd422;
	ld.global.u16 	%rs70, [%rd423];
	// begin inline asm
	{  cvt.f32.f16 %f1343, %rs70;}

	// end inline asm
	// begin inline asm
	{  cvt.f32.f16 %f1344, %rs69;}

	// end inline asm
	ld.shared.f32 	%f1347, [%r4];
	fma.rn.f32 	%f1348, %f1343, %f1344, %f1347;
	st.shared.f32 	[%r4], %f1348;
$L__BB0_161:
	bar.sync 	0;
	add.s32 	%r67, %r10, 23;
	and.b32  	%r68, %r67, 127;
	shl.b32 	%r559, %r67, 2;
	and.b32  	%r560, %r559, 508;
	mov.u32 	%r561, deltas;
	add.s32 	%r562, %r561, %r560;
	ld.shared.f32 	%f187, [%r562];
	@%p4 bra 	$L__BB0_164;
	setp.ne.s32 	%p71, %r1, 15;
	add.s32 	%r563, %r7, %r67;
	mul.wide.u32 	%rd424, %r563, 4;
	add.s64 	%rd425, %rd6, %rd424;
	ld.global.f32 	%f2889, [%rd425];
	@%p71 bra 	$L__BB0_165;
	ld.global.f32 	%f2890, [%rd8+92];
	bra.uni 	$L__BB0_166;
$L__BB0_164:
	ld.global.f32 	%f2889, [%rd7+92];
$L__BB0_165:
	add.s32 	%r564, %r8, %r67;
	mul.wide.u32 	%rd426, %r564, 4;
	add.s64 	%rd427, %rd6, %rd426;
	ld.global.f32 	%f2890, [%rd427];
$L__BB0_166:
	ld.global.f32 	%f1349, [%rd9+92];
	mul.f32 	%f1350, %f1027, %f1349;
	add.f32 	%f1351, %f2889, %f2890;
	mul.f32 	%f1352, %f1351, %f2;
	sub.f32 	%f1353, %f187, %f1352;
	mul.f32 	%f1354, %f1350, %f1353;
	add.s32 	%r565, %r6, %r68;
	mul.wide.s32 	%rd428, %r565, 2;
	add.s64 	%rd46, %rd3, %rd428;
	st.global.u16 	[%rd46], %rs2;
	ld.global.f32 	%f1355, [%rd11+92];
	setp.leu.f32 	%p72, %f1355, %f1354;
	@%p72 bra 	$L__BB0_168;
	ld.global.f32 	%f1359, [%rd9+92];
	neg.f32 	%f1360, %f1359;
	st.global.f32 	[%rd9+92], %f1360;
	mul.f32 	%f1356, %f1359, 0fC0000000;
	// begin inline asm
	{  cvt.rn.f16.f32 %rs72, %f1356;}

	// end inline asm
	st.global.u16 	[%rd46], %rs72;
	ld.global.u16 	%rs73, [%rd12+1507328];
	// begin inline asm
	{  cvt.f32.f16 %f1357, %rs73;}

	// end inline asm
	// begin inline asm
	{  cvt.f32.f16 %f1358, %rs72;}

	// end inline asm
	ld.shared.f32 	%f1361, [%r4];
	fma.rn.f32 	%f1362, %f1357, %f1358, %f1361;
	st.shared.f32 	[%r4], %f1362;
$L__BB0_168:
	bar.sync 	0;
	add.s32 	%r566, %r5, 24;
	and.b32  	%r69, %r566, 88;
	add.s32 	%r70, %r69, %r330;
	and.b32  	%r71, %r70, 127;
	shl.b32 	%r567, %r70, 2;
	and.b32  	%r568, %r567, 508;
	mov.u32 	%r569, deltas;
	add.s32 	%r570, %r569, %r568;
	ld.shared.f32 	%f195, [%r570];
	@%p4 bra 	$L__BB0_171;
	setp.ne.s32 	%p74, %r1, 15;
	add.s32 	%r571, %r7, %r70;
	mul.wide.u32 	%rd429, %r571, 4;
	add.s64 	%rd430, %rd6, %rd429;
	ld.global.f32 	%f2892, [%rd430];
	@%p74 bra 	$L__BB0_172;
	mul.wide.s32 	%rd431, %r70, 4;
	add.s64 	%rd432, %rd4, %rd431;
	ld.global.f32 	%f2893, [%rd432];
	bra.uni 	$L__BB0_173;
$L__BB0_171:
	mul.wide.s32 	%rd433, %r70, 4;
	add.s64 	%rd434, %rd5, %rd433;
	ld.global.f32 	%f2892, [%rd434];
$L__BB0_172:
	add.s32 	%r572, %r8, %r70;
	mul.wide.u32 	%rd435, %r572, 4;
	add.s64 	%rd436, %rd6, %rd435;
	ld.global.f32 	%f2893, [%rd436];
$L__BB0_173:
	add.s32 	%r573, %r2, %r70;
	mul.wide.s32 	%rd437, %r573, 4;
	add.s64 	%rd47, %rd6, %rd437;
	ld.global.f32 	%f1363, [%rd47];
	mul.f32 	%f1364, %f1027, %f1363;
	add.f32 	%f1365, %f2892, %f2893;
	mul.f32 	%f1366, %f1365, %f2;
	sub.f32 	%f1367, %f195, %f1366;
	mul.f32 	%f1368, %f1364, %f1367;
	add.s32 	%r574, %r6, %r71;
	mul.wide.s32 	%rd438, %r574, 2;
	add.s64 	%rd48, %rd3, %rd438;
	st.global.u16 	[%rd48], %rs2;
	add.s64 	%rd439, %rd2, %rd437;
	ld.global.f32 	%f1369, [%rd439];
	setp.leu.f32 	%p75, %f1369, %f1368;
	@%p75 bra 	$L__BB0_175;
	ld.global.f32 	%f1373, [%rd47];
	neg.f32 	%f1374, %f1373;
	st.global.f32 	[%rd47], %f1374;
	mul.f32 	%f1370, %f1373, 0fC0000000;
	// begin inline asm
	{  cvt.rn.f16.f32 %rs75, %f1370;}

	// end inline asm
	st.global.u16 	[%rd48], %rs75;
	add.s32 	%r575, %r69, %r331;
	shl.b32 	%r576, %r575, 15;
	add.s32 	%r577, %r576, %r3;
	mul.wide.s32 	%rd440, %r577, 2;
	add.s64 	%rd441, %rd1, %rd440;
	ld.global.u16 	%rs76, [%rd441];
	// begin inline asm
	{  cvt.f32.f16 %f1371, %rs76;}

	// end inline asm
	// begin inline asm
	{  cvt.f32.f16 %f1372, %rs75;}

	// end inline asm
	ld.shared.f32 	%f1375, [%r4];
	fma.rn.f32 	%f1376, %f1371, %f1372, %f1375;
	st.shared.f32 	[%r4], %f1376;
$L__BB0_175:
	bar.sync 	0;
	add.s32 	%r72, %r10, 25;
	and.b32  	%r73, %r72, 127;
	shl.b32 	%r578, %r72, 2;
	and.b32  	%r579, %r578, 508;
	mov.u32 	%r580, deltas;
	add.s32 	%r581, %r580, %r579;
	ld.shared.f32 	%f203, [%r581];
	@%p4 bra 	$L__BB0_178;
	setp.ne.s32 	%p77, %r1, 15;
	add.s32 	%r582, %r7, %r72;
	mul.wide.u32 	%rd442, %r582, 4;
	add.s64 	%rd443, %rd6, %rd442;
	ld.global.f32 	%f2895, [%rd443];
	@%p77 bra 	$L__BB0_179;
	ld.global.f32 	%f2896, [%rd8+100];
	bra.uni 	$L__BB0_180;
$L__BB0_178:
	ld.global.f32 	%f2895, [%rd7+100];
$L__BB0_179:
	add.s32 	%r583, %r8, %r72;
	mul.wide.u32 	%rd444, %r583, 4;
	add.s64 	%rd445, %rd6, %rd444;
	ld.global.f32 	%f2896, [%rd445];
$L__BB0_180:
	ld.global.f32 	%f1377, [%rd9+100];
	mul.f32 	%f1378, %f1027, %f1377;
	add.f32 	%f1379, %f2895, %f2896;
	mul.f32 	%f1380, %f1379, %f2;
	sub.f32 	%f1381, %f203, %f1380;
	mul.f32 	%f1382, %f1378, %f1381;
	add.s32 	%r584, %r6, %r73;
	mul.wide.s32 	%rd446, %r584, 2;
	add.s64 	%rd49, %rd3, %rd446;
	st.global.u16 	[%rd49], %rs2;
	ld.global.f32 	%f1383, [%rd11+100];
	setp.leu.f32 	%p78, %f1383, %f1382;
	@%p78 bra 	$L__BB0_182;
	ld.global.f32 	%f1387, [%rd9+100];
	neg.f32 	%f1388, %f1387;
	st.global.f32 	[%rd9+100], %f1388;
	mul.f32 	%f1384, %f1387, 0fC0000000;
	// begin inline asm
	{  cvt.rn.f16.f32 %rs78, %f1384;}

	// end inline asm
	st.global.u16 	[%rd49], %rs78;
	ld.global.u16 	%rs79, [%rd12+1638400];
	// begin inline asm
	{  cvt.f32.f16 %f1385, %rs79;}

	// end inline asm
	// begin inline asm
	{  cvt.f32.f16 %f1386, %rs78;}

	// end inline asm
	ld.shared.f32 	%f1389, [%r4];
	fma.rn.f32 	%f1390, %f1385, %f1386, %f1389;
	st.shared.f32 	[%r4], %f1390;
$L__BB0_182:
	bar.sync 	0;
	add.s32 	%r585, %r5, 26;
	and.b32  	%r74, %r585, 90;
	add.s32 	%r75, %r74, %r330;
	and.b32  	%r76, %r75, 127;
	shl.b32 	%r586, %r75, 2;
	and.b32  	%r587, %r586, 508;
	mov.u32 	%r588, deltas;
	add.s32 	%r589, %r588, %r587;
	ld.shared.f32 	%f211, [%r589];
	@%p4 bra 	$L__BB0_185;
	setp.ne.s32 	%p80, %r1, 15;
	add.s32 	%r590, %r7, %r75;
	mul.wide.u32 	%rd447, %r590, 4;
	add.s64 	%rd448, %rd6, %rd447;
	ld.global.f32 	%f2898, [%rd448];
	@%p80 bra 	$L__BB0_186;
	mul.wide.s32 	%rd449, %r75, 4;
	add.s64 	%rd450, %rd4, %rd449;
	ld.global.f32 	%f2899, [%rd450];
	bra.uni 	$L__BB0_187;
$L__BB0_185:
	mul.wide.s32 	%rd451, %r75, 4;
	add.s64 	%rd452, %rd5, %rd451;
	ld.global.f32 	%f2898, [%rd452];
$L__BB0_186:
	add.s32 	%r591, %r8, %r75;
	mul.wide.u32 	%rd453, %r591, 4;
	add.s64 	%rd454, %rd6, %rd453;
	ld.global.f32 	%f2899, [%rd454];
$L__BB0_187:
	add.s32 	%r592, %r2, %r75;
	mul.wide.s32 	%rd455, %r592, 4;
	add.s64 	%rd50, %rd6, %rd455;
	ld.global.f32 	%f1391, [%rd50];
	mul.f32 	%f1392, %f1027, %f1391;
	add.f32 	%f1393, %f2898, %f2899;
	mul.f32 	%f1394, %f1393, %f2;
	sub.f32 	%f1395, %f211, %f1394;
	mul.f32 	%f1396, %f1392, %f1395;
	add.s32 	%r593, %r6, %r76;
	mul.wide.s32 	%rd456, %r593, 2;
	add.s64 	%rd51, %rd3, %rd456;
	st.global.u16 	[%rd51], %rs2;
	add.s64 	%rd457, %rd2, %rd455;
	ld.global.f32 	%f1397, [%rd457];
	setp.leu.f32 	%p81, %f1397, %f1396;
	@%p81 bra 	$L__BB0_189;
	ld.global.f32 	%f1401, [%rd50];
	neg.f32 	%f1402, %f1401;
	st.global.f32 	[%rd50], %f1402;
	mul.f32 	%f1398, %f1401, 0fC0000000;
	// begin inline asm
	{  cvt.rn.f16.f32 %rs81, %f1398;}

	// end inline asm
	st.global.u16 	[%rd51], %rs81;
	add.s32 	%r594, %r74, %r331;
	shl.b32 	%r595, %r594, 15;
	add.s32 	%r596, %r595, %r3;
	mul.wide.s32 	%rd458, %r596, 2;
	add.s64 	%rd459, %rd1, %rd458;
	ld.global.u16 	%rs82, [%rd459];
	// begin inline asm
	{  cvt.f32.f16 %f1399, %rs82;}

	// end inline asm
	// begin inline asm
	{  cvt.f32.f16 %f1400, %rs81;}

	// end inline asm
	ld.shared.f32 	%f1403, [%r4];
	fma.rn.f32 	%f1404, %f1399, %f1400, %f1403;
	st.shared.f32 	[%r4], %f1404;
$L__BB0_189:
	bar.sync 	0;
	add.s32 	%r77, %r10, 27;
	and.b32  	%r78, %r77, 127;
	shl.b32 	%r597, %r77, 2;
	and.b32  	%r598, %r597, 508;
	mov.u32 	%r599, deltas;
	add.s32 	%r600, %r599, %r598;
	ld.shared.f32 	%f219, [%r600];
	@%p4 bra 	$L__BB0_192;
	setp.ne.s32 	%p83, %r1, 15;
	add.s32 	%r601, %r7, %r77;
	mul.wide.u32 	%rd460, %r601, 4;
	add.s64 	%rd461, %rd6, %rd460;
	ld.global.f32 	%f2901, [%rd461];
	@%p83 bra 	$L__BB0_193;
	ld.global.f32 	%f2902, [%rd8+108];
	bra.uni 	$L__BB0_194;
$L__BB0_192:
	ld.global.f32 	%f2901, [%rd7+108];
$L__BB0_193:
	add.s32 	%r602, %r8, %r77;
	mul.wide.u32 	%rd462, %r602, 4;
	add.s64 	%rd463, %rd6, %rd462;
	ld.global.f32 	%f2902, [%rd463];
$L__BB0_194:
	ld.global.f32 	%f1405, [%rd9+108];
	mul.f32 	%f1406, %f1027, %f1405;
	add.f32 	%f1407, %f2901, %f2902;
	mul.f32 	%f1408, %f1407, %f2;
	sub.f32 	%f1409, %f219, %f1408;
	mul.f32 	%f1410, %f1406, %f1409;
	add.s32 	%r603, %r6, %r78;
	mul.wide.s32 	%rd464, %r603, 2;
	add.s64 	%rd52, %rd3, %rd464;
	st.global.u16 	[%rd52], %rs2;
	ld.global.f32 	%f1411, [%rd11+108];
	setp.leu.f32 	%p84, %f1411, %f1410;
	@%p84 bra 	$L__BB0_196;
	ld.global.f32 	%f1415, [%rd9+108];
	neg.f32 	%f1416, %f1415;
	st.global.f32 	[%rd9+108], %f1416;
	mul.f32 	%f1412, %f1415, 0fC0000000;
	// begin inline asm
	{  cvt.rn.f16.f32 %rs84, %f1412;}

	// end inline asm
	st.global.u16 	[%rd52], %rs84;
	ld.global.u16 	%rs85, [%rd12+1769472];
	// begin inline asm
	{  cvt.f32.f16 %f1413, %rs85;}

	// end inline asm
	// begin inline asm
	{  cvt.f32.f16 %f1414, %rs84;}

	// end inline asm
	ld.shared.f32 	%f1417, [%r4];
	fma.rn.f32 	%f1418, %f1413, %f1414, %f1417;
	st.shared.f32 	[%r4], %f1418;
$L__BB0_196:
	bar.sync 	0;
	add.s32 	%r604, %r5, 28;
	and.b32  	%r79, %r604, 92;
	add.s32 	%r80, %r79, %r330;
	and.b32  	%r81, %r80, 127;
	shl.b32 	%r605, %r80, 2;
	and.b32  	%r606, %r605, 508;
	mov.u32 	%r607, deltas;
	add.s32 	%r608, %r607, %r606;
	ld.shared.f32 	%f227, [%r608];
	@%p4 bra 	$L__BB0_199;
	setp.ne.s32 	%p86, %r1, 15;
	add.s32 	%r609, %r7, %r80;
	mul.wide.u32 	%rd465, %r609, 4;
	add.s64 	%rd466, %rd6, %rd465;
	ld.global.f32 	%f2904, [%rd466];
	@%p86 bra 	$L__BB0_200;
	mul.wide.s32 	%rd467, %r80, 4;
	add.s64 	%rd468, %rd4, %rd467;
	ld.global.f32 	%f2905, [%rd468];
	bra.uni 	$L__BB0_201;
$L__BB0_199:
	mul.wide.s32 	%rd469, %r80, 4;
	add.s64 	%rd470, %rd5, %rd469;
	ld.global.f32 	%f2904, [%rd470];
$L__BB0_200:
	add.s32 	%r610, %r8, %r80;
	mul.wide.u32 	%rd471, %r610, 4;
	add.s64 	%rd472, %rd6, %rd471;
	ld.global.f32 	%f2905, [%rd472];
$L__BB0_201:
	add.s32 	%r611, %r2, %r80;
	mul.wide.s32 	%rd473, %r611, 4;
	add.s64 	%rd53, %rd6, %rd473;
	ld.global.f32 	%f1419, [%rd53];
	mul.f32 	%f1420, %f1027, %f1419;
	add.f32 	%f1421, %f2904, %f2905;
	mul.f32 	%f1422, %f1421, %f2;
	sub.f32 	%f1423, %f227, %f1422;
	mul.f32 	%f1424, %f1420, %f1423;
	add.s32 	%r612, %r6, %r81;
	mul.wide.s32 	%rd474, %r612, 2;
	add.s64 	%rd54, %rd3, %rd474;
	st.global.u16 	[%rd54], %rs2;
	add.s64 	%rd475, %rd2, %rd473;
	ld.global.f32 	%f1425, [%rd475];
	setp.leu.f32 	%p87, %f1425, %f1424;
	@%p87 bra 	$L__BB0_203;
	ld.global.f32 	%f1429, [%rd53];
	neg.f32 	%f1430, %f1429;
	st.global.f32 	[%rd53], %f1430;
	mul.f32 	%f1426, %f1429, 0fC0000000;
	// begin inline asm
	{  cvt.rn.f16.f32 %rs87, %f1426;}

	// end inline asm
	st.global.u16 	[%rd54], %rs87;
	add.s32 	%r613, %r79, %r331;
	shl.b32 	%r614, %r613, 15;
	add.s32 	%r615, %r614, %r3;
	mul.wide.s32 	%rd476, %r615, 2;
	add.s64 	%rd477, %rd1, %rd476;
	ld.global.u16 	%rs88, [%rd477];
	// begin inline asm
	{  cvt.f32.f16 %f1427, %rs88;}

	// end inline asm
	// begin inline asm
	{  cvt.f32.f16 %f1428, %rs87;}

	// end inline asm
	ld.shared.f32 	%f1431, [%r4];
	fma.rn.f32 	%f1432, %f1427, %f1428, %f1431;
	st.shared.f32 	[%r4], %f1432;
$L__BB0_203:
	bar.sync 	0;
	add.s32 	%r82, %r10, 29;
	and.b32  	%r83, %r82, 127;
	shl.b32 	%r616, %r82, 2;
	and.b32  	%r617, %r616, 508;
	mov.u32 	%r618, deltas;
	add.s32 	%r619, %r618, %r617;
	ld.shared.f32 	%f235, [%r619];
	@%p4 bra 	$L__BB0_206;
	setp.ne.s32 	%p89, %r1, 15;
	add.s32 	%r620, %r7, %r82;
	mul.wide.u32 	%rd478, %r620, 4;
	add.s64 	%rd479, %rd6, %rd478;
	ld.global.f32 	%f2907, [%rd479];
	@%p89 bra 	$L__BB0_207;
	ld.global.f32 	%f2908, [%rd8+116];
	bra.uni 	$L__BB0_208;
$L__BB0_206:
	ld.global.f32 	%f2907, [%rd7+116];
$L__BB0_207:
	add.s32 	%r621, %r8, %r82;
	mul.wide.u32 	%rd480, %r621, 4;
	add.s64 	%rd481, %rd6, %rd480;
	ld.global.f32 	%f2908, [%rd481];
$L__BB0_208:
	ld.global.f32 	%f1433, [%rd9+116];
	mul.f32 	%f1434, %f1027, %f1433;
	add.f32 	%f1435, %f2907, %f2908;
	mul.f32 	%f1436, %f1435, %f2;
	sub.f32 	%f1437, %f235, %f1436;
	mul.f32 	%f1438, %f1434, %f1437;
	add.s32 	%r622, %r6, %r83;
	mul.wide.s32 	%rd482, %r622, 2;
	add.s64 	%rd55, %rd3, %rd482;
	st.global.u16 	[%rd55], %rs2;
	ld.global.f32 	%f1439, [%rd11+116];
	setp.leu.f32 	%p90, %f1439, %f1438;
	@%p90 bra 	$L__BB0_210;
	ld.global.f32 	%f1443, [%rd9+116];
	neg.f32 	%f1444, %f1443;
	st.global.f32 	[%rd9+116], %f1444;
	mul.f32 	%f1440, %f1443, 0fC0000000;
	// begin inline asm
	{  cvt.rn.f16.f32 %rs90, %f1440;}

	// end inline asm
	st.global.u16 	[%rd55], %rs90;
	ld.global.u16 	%rs91, [%rd12+1900544];
	// begin inline asm
	{  cvt.f32.f16 %f1441, %rs91;}

	// end inline asm
	// begin inline asm
	{  cvt.f32.f16 %f1442, %rs90;}

	// end inline asm
	ld.shared.f32 	%f1445, [%r4];
	fma.rn.f32 	%f1446, %f1441, %f1442, %f1445;
	st.shared.f32 	[%r4], %f1446;
$L__BB0_210:
	bar.sync 	0;
	add.s32 	%r623, %r5, 30;
	and.b32  	%r84, %r623, 94;
	add.s32 	%r85, %r84, %r330;
	and.b32  	%r86, %r85, 127;
	shl.b32 	%r624, %r85, 2;
	and.b32  	%r625, %r624, 508;
	mov.u32 	%r626, deltas;
	add.s32 	%r627, %r626, %r625;
	ld.shared.f32 	%f243, [%r627];
	@%p4 bra 	$L__BB0_213;
	setp.ne.s32 	%p92, %r1, 15;
	add.s32 	%r628, %r7, %r85;
	mul.wide.u32 	%rd483, %r628, 4;
	add.s64 	%rd484, %rd6, %rd483;
	ld.global.f32 	%f2910, [%rd484];
	@%p92 bra 	$L__BB0_214;
	mul.wide.s32 	%rd485, %r85, 4;
	add.s64 	%rd486, %rd4, %rd485;
	ld.global.f32 	%f2911, [%rd486];
	bra.uni 	$L__BB0_215;
$L__BB0_213:
	mul.wide.s32 	%rd487, %r85, 4;
	add.s64 	%rd488, %rd5, %rd487;
	ld.global.f32 	%f2910, [%rd488];
$L__BB0_214:
	add.s32 	%r629, %r8, %r85;
	mul.wide.u32 	%rd489, %r629, 4;
	add.s64 	%rd490, %rd6, %rd489;
	ld.global.f32 	%f2911, [%rd490];
$L__BB0_215:
	add.s32 	%r630, %r2, %r85;
	mul.wide.s32 	%rd491, %r630, 4;
	add.s64 	%rd56, %rd6, %rd491;
	ld.global.f32 	%f1447, [%rd56];
	mul.f32 	%f1448, %f1027, %f1447;
	add.f32 	%f1449, %f2910, %f2911;
	mul.f32 	%f1450, %f1449, %f2;
	sub.f32 	%f1451, %f243, %f1450;
	mul.f32 	%f1452, %f1448, %f1451;
	add.s32 	%r631, %r6, %r86;
	mul.wide.s32 	%rd492, %r631, 2;
	add.s64 	%rd57, %rd3, %rd492;
	st.global.u16 	[%rd57], %rs2;
	add.s64 	%rd493, %rd2, %rd491;
	ld.global.f32 	%f1453, [%rd493];
	setp.leu.f32 	%p93, %f1453, %f1452;
	@%p93 bra 	$L__BB0_217;
	ld.global.f32 	%f1457, [%rd56];
	neg.f32 	%f1458, %f1457;
	st.global.f32 	[%rd56], %f1458;
	mul.f32 	%f1454, %f1457, 0fC0000000;
	// begin inline asm
	{  cvt.rn.f16.f32 %rs93, %f1454;}

	// end inline asm
	st.global.u16 	[%rd57], %rs93;
	add.s32 	%r632, %r84, %r331;
	shl.b32 	%r633, %r632, 15;
	add.s32 	%r634, %r633, %r3;
	mul.wide.s32 	%rd494, %r634, 2;
	add.s64 	%rd495, %rd1, %rd494;
	ld.global.u16 	%rs94, [%rd495];
	// begin inline asm
	{  cvt.f32.f16 %f1455, %rs94;}

	// end inline asm
	// begin inline asm
	{  cvt.f32.f16 %f1456, %rs93;}

	// end inline asm
	ld.shared.f32 	%f1459, [%r4];
	fma.rn.f32 	%f1460, %f1455, %f1456, %f1459;
	st.shared.f32 	[%r4], %f1460;
$L__BB0_217:
	bar.sync 	0;
	add.s32 	%r87, %r10, 31;
	and.b32  	%r88, %r87, 127;
	shl.b32 	%r635, %r87, 2;
	and.b32  	%r636, %r635, 508;
	mov.u32 	%r637, deltas;
	add.s32 	%r638, %r637, %r636;
	ld.shared.f32 	%f251, [%r638];
	@%p4 bra 	$L__BB0_220;
	setp.ne.s32 	%p95, %r1, 15;
	add.s32 	%r639, %r7, %r87;
	mul.wide.u32 	%rd496, %r639, 4;
	add.s64 	%rd497, %rd6, %rd496;
	ld.global.f32 	%f2913, [%rd497];
	@%p95 bra 	$L__BB0_221;
	ld.global.f32 	%f2914, [%rd8+124];
	bra.uni 	$L__BB0_222;
$L__BB0_220:
	ld.global.f32 	%f2913, [%rd7+124];
$L__BB0_221:
	add.s32 	%r640, %r8, %r87;
	mul.wide.u32 	%rd498, %r640, 4;
	add.s64 	%rd499, %rd6, %rd498;
	ld.global.f32 	%f2914, [%rd499];
$L__BB0_222:
	ld.global.f32 	%f1461, [%rd9+124];
	mul.f32 	%f1462, %f1027, %f1461;
	add.f32 	%f1463, %f2913, %f2914;
	mul.f32 	%f1464, %f1463, %f2;
	sub.f32 	%f1465, %f251, %f1464;
	mul.f32 	%f1466, %f1462, %f1465;
	add.s32 	%r641, %r6, %r88;
	mul.wide.s32 	%rd500, %r641, 2;
	add.s64 	%rd58, %rd3, %rd500;
	st.global.u16 	[%rd58], %rs2;
	ld.global.f32 	%f1467, [%rd11+124];
	setp.leu.f32 	%p96, %f1467, %f1466;
	@%p96 bra 	$L__BB0_224;
	ld.global.f32 	%f1471, [%rd9+124];
	neg.f32 	%f1472, %f1471;
	st.global.f32 	[%rd9+124], %f1472;
	mul.f32 	%f1468, %f1471, 0fC0000000;
	// begin inline asm
	{  cvt.rn.f16.f32 %rs96, %f1468;}

	// end inline asm
	st.global.u16 	[%rd58], %rs96;
	ld.global.u16 	%rs97, [%rd12+2031616];
	// begin inline asm
	{  cvt.f32.f16 %f1469, %rs97;}

	// end inline asm
	// begin inline asm
	{  cvt.f32.f16 %f1470, %rs96;}

	// end inline asm
	ld.shared.f32 	%f1473, [%r4];
	fma.rn.f32 	%f1474, %f1469, %f1470, %f1473;
	st.shared.f32 	[%r4], %f1474;
$L__BB0_224:
	bar.sync 	0;
	add.s32 	%r642, %r5, 32;
	and.b32  	%r89, %r642, 96;
	add.s32 	%r90, %r89, %r330;
	and.b32  	%r91, %r90, 127;
	shl.b32 	%r643, %r90, 2;
	and.b32  	%r644, %r643, 508;
	mov.u32 	%r645, deltas;
	add.s32 	%r646, %r645, %r644;
	ld.shared.f32 	%f259, [%r646];
	@%p4 bra 	$L__BB0_227;
	setp.ne.s32 	%p98, %r1, 15;
	add.s32 	%r647, %r7, %r90;
	mul.wide.u32 	%rd501, %r647, 4;
	add.s64 	%rd502, %rd6, %rd501;
	ld.global.f32 	%f2916, [%rd502];
	@%p98 bra 	$L__BB0_228;
	mul.wide.s32 	%rd503, %r90, 4;
	add.s64 	%rd504, %rd4, %rd503;
	ld.global.f32 	%f2917, [%rd504];
	bra.uni 	$L__BB0_229;
$L__BB0_227:
	mul.wide.s32 	%rd505, %r90, 4;
	add.s64 	%rd506, %rd5, %rd505;
	ld.global.f32 	%f2916, [%rd506];
$L__BB0_228:
	add.s32 	%r648, %r8, %r90;
	mul.wide.u32 	%rd507, %r648, 4;
	add.s64 	%rd508, %rd6, %rd507;
	ld.global.f32 	%f2917, [%rd508];
$L__BB0_229:
	add.s32 	%r649, %r2, %r90;
	mul.wide.s32 	%rd509, %r649, 4;
	add.s64 	%rd59, %rd6, %rd509;
	ld.global.f32 	%f1475, [%rd59];
	mul.f32 	%f1476, %f1027, %f1475;
	add.f32 	%f1477, %f2916, %f2917;
	mul.f32 	%f1478, %f1477, %f2;
	sub.f32 	%f1479, %f259, %f1478;
	mul.f32 	%f1480, %f1476, %f1479;
	add.s32 	%r650, %r6, %r91;
	mul.wide.s32 	%rd510, %r650, 2;
	add.s64 	%rd60, %rd3, %rd510;
	st.global.u16 	[%rd60], %rs2;
	add.s64 	%rd511, %rd2, %rd509;
	ld.global.f32 	%f1481, [%rd511];
	setp.leu.f32 	%p99, %f1481, %f1480;
	@%p99 bra 	$L__BB0_231;
	ld.global.f32 	%f1485, [%rd59];
	neg.f32 	%f1486, %f1485;
	st.global.f32 	[%rd59], %f1486;
	mul.f32 	%f1482, %f1485, 0fC0000000;
	// begin inline asm
	{  cvt.rn.f16.f32 %rs99, %f1482;}

	// end inline asm
	st.global.u16 	[%rd60], %rs99;
	add.s32 	%r651, %r89, %r331;
	shl.b32 	%r652, %r651, 15;
	add.s32 	%r653, %r652, %r3;
	mul.wide.s32 	%rd512, %r653, 2;
	add.s64 	%rd513, %rd1, %rd512;
	ld.global.u16 	%rs100, [%rd513];
	// begin inline asm
	{  cvt.f32.f16 %f1483, %rs100;}

	// end inline asm
	// begin inline asm
	{  cvt.f32.f16 %f1484, %rs99;}

	// end inline asm
	ld.shared.f32 	%f1487, [%r4];
	fma.rn.f32 	%f1488, %f1483, %f1484, %f1487;
	st.shared.f32 	[%r4], %f1488;
$L__BB0_231:
	bar.sync 	0;
	add.s32 	%r92, %r10, 33;
	and.b32  	%r93, %r92, 127;
	shl.b32 	%r654, %r92, 2;
	and.b32  	%r655, %r654, 508;
	mov.u32 	%r656, deltas;
	add.s32 	%r657, %r656, %r655;
	ld.shared.f32 	%f267, [%r657];
	@%p4 bra 	$L__BB0_234;
	setp.ne.s32 	%p101, %r1, 15;
	add.s32 	%r658, %r7, %r92;
	mul.wide.u32 	%rd514, %r658, 4;
	add.s64 	%rd515, %rd6, %rd514;
	ld.global.f32 	%f2919, [%rd515];
	@%p101 bra 	$L__BB0_235;
	ld.global.f32 	%f2920, [%rd8+132];
	bra.uni 	$L__BB0_236;
$L__BB0_234:
	ld.global.f32 	%f2919, [%rd7+132];
$L__BB0_235:
	add.s32 	%r659, %r8, %r92;
	mul.wide.u32 	%rd516, %r659, 4;
	add.s64 	%rd517, %rd6, %rd516;
	ld.global.f32 	%f2920, [%rd517];
$L__BB0_236:
	ld.global.f32 	%f1489, [%rd9+132];
	mul.f32 	%f1490, %f1027, %f1489;
	add.f32 	%f1491, %f2919, %f2920;
	mul.f32 	%f1492, %f1491, %f2;
	sub.f32 	%f1493, %f267, %f1492;
	mul.f32 	%f1494, %f1490, %f1493;
	add.s32 	%r660, %r6, %r93;
	mul.wide.s32 	%rd518, %r660, 2;
	add.s64 	%rd61, %rd3, %rd518;
	st.global.u16 	[%rd61], %rs2;
	ld.global.f32 	%f1495, [%rd11+132];
	setp.leu.f32 	%p102, %f1495, %f1494;
	@%p102 bra 	$L__BB0_238;
	ld.global.f32 	%f1499, [%rd9+132];
	neg.f32 	%f1500, %f1499;
	st.global.f32 	[%rd9+132], %f1500;
	mul.f32 	%f1496, %f1499, 0fC0000000;
	// begin inline asm
	{  cvt.rn.f16.f32 %rs102, %f1496;}

	// end inline asm
	st.global.u16 	[%rd61], %rs102;
	ld.global.u16 	%rs103, [%rd12+2162688];
	// begin inline asm
	{  cvt.f32.f16 %f1497, %rs103;}

	// end inline asm
	// begin inline asm
	{  cvt.f32.f16 %f1498, %rs102;}

	// end inline asm
	ld.shared.f32 	%f1501, [%r4];
	fma.rn.f32 	%f1502, %f1497, %f1498, %f1501;
	st.shared.f32 	[%r4], %f1502;
$L__BB0_238:
	bar.sync 	0;
	add.s32 	%r661, %r5, 34;
	and.b32  	%r94, %r661, 98;
	add.s32 	%r95, %r94, %r330;
	and.b32  	%r96, %r95, 127;
	shl.b32 	%r662, %r95, 2;
	and.b32  	%r663, %r662, 508;
	mov.u32 	%r664, deltas;
	add.s32 	%r665, %r664, %r663;
	ld.shared.f32 	%f275, [%r665];
	@%p4 bra 	$L__BB0_241;
	setp.ne.s32 	%p104, %r1, 15;
	add.s32 	%r666, %r7, %r95;
	mul.wide.u32 	%rd519, %r666, 4;
	add.s64 	%rd520, %rd6, %rd519;
	ld.global.f32 	%f2922, [%rd520];
	@%p104 bra 	$L__BB0_242;
	mul.wide.s32 	%rd521, %r95, 4;
	add.s64 	%rd522, %rd4, %rd521;
	ld.global.f32 	%f2923, [%rd522];
	bra.uni 	$L__BB0_243;
$L__BB0_241:
	mul.wide.s32 	%rd523, %r95, 4;
	add.s64 	%rd524, %rd5, %rd523;
	ld.global.f32 	%f2922, [%rd524];
$L__BB0_242:
	add.s32 	%r667, %r8, %r95;
	mul.wide.u32 	%rd525, %r667, 4;
	add.s64 	%rd526, %rd6, %rd525;
	ld.global.f32 	%f2923, [%rd526];
$L__BB0_243:
	add.s32 	%r668, %r2, %r95;
	mul.wide.s32 	%rd527, %r668, 4;
	add.s64 	%rd62, %rd6, %rd527;
	ld.global.f32 	%f1503, [%rd62];
	mul.f32 	%f1504, %f1027, %f1503;
	add.f32 	%f1505, %f2922, %f2923;
	mul.f32 	%f1506, %f1505, %f2;
	sub.f32 	%f1507, %f275, %f1506;
	mul.f32 	%f1508, %f1504, %f1507;
	add.s32 	%r669, %r6, %r96;
	mul.wide.s32 	%rd528, %r669, 2;
	add.s64 	%rd63, %rd3, %rd528;
	st.global.u16 	[%rd63], %rs2;
	add.s64 	%rd529, %rd2, %rd527;
	ld.global.f32 	%f1509, [%rd529];
	setp.leu.f32 	%p105, %f1509, %f1508;
	@%p105 bra 	$L__BB0_245;
	ld.global.f32 	%f1513, [%rd62];
	neg.f32 	%f1514, %f1513;
	st.global.f32 	[%rd62], %f1514;
	mul.f32 	%f1510, %f1513, 0fC0000000;
	// begin inline asm
	{  cvt.rn.f16.f32 %rs105, %f1510;}

	// end inline asm
	st.global.u16 	[%rd63], %rs105;
	add.s32 	%r670, %r94, %r331;
	shl.b32 	%r671, %r670, 15;
	add.s32 	%r672, %r671, %r3;
	mul.wide.s32 	%rd530, %r672, 2;
	add.s64 	%rd531, %rd1, %rd530;
	ld.global.u16 	%rs106, [%rd531];
	// begin inline asm
	{  cvt.f32.f16 %f1511, %rs106;}

	// end inline asm
	// begin inline asm
	{  cvt.f32.f16 %f1512, %rs105;}

	// end inline asm
	ld.shared.f32 	%f1515, [%r4];
	fma.rn.f32 	%f1516, %f1511, %f1512, %f1515;
	st.shared.f32 	[%r4], %f1516;
$L__BB0_245:
	bar.sync 	0;
	add.s32 	%r97, %r10, 35;
	and.b32  	%r98, %r97, 127;
	shl.b32 	%r673, %r97, 2;
	and.b32  	%r674, %r673, 508;
	mov.u32 	%r675, deltas;
	add.s32 	%r676, %r675, %r674;
	ld.shared.f32 	%f283, [%r676];
	@%p4 bra 	$L__BB0_248;
	setp.ne.s32 	%p107, %r1, 15;
	add.s32 	%r677, %r7, %r97;
	mul.wide.u32 	%rd532, %r677, 4;
	add.s64 	%rd533, %rd6, %rd532;
	ld.global.f32 	%f2925, [%rd533];
	@%p107 bra 	$L__BB0_249;
	ld.global.f32 	%f2926, [%rd8+140];
	bra.uni 	$L__BB0_250;
$L__BB0_248:
	ld.global.f32 	%f2925, [%rd7+140];
$L__BB0_249:
	add.s32 	%r678, %r8, %r97;
	mul.wide.u32 	%rd534, %r678, 4;
	add.s64 	%rd535, %rd6, %rd534;
	ld.global.f32 	%f2926, [%rd535];
$L__BB0_250:
	ld.global.f32 	%f1517, [%rd9+140];
	mul.f32 	%f1518, %f1027, %f1517;
	add.f32 	%f1519, %f2925, %f2926;
	mul.f32 	%f1520, %f1519, %f2;
	sub.f32 	%f1521, %f283, %f1520;
	mul.f32 	%f1522, %f1518, %f1521;
	add.s32 	%r679, %r6, %r98;
	mul.wide.s32 	%rd536, %r679, 2;
	add.s64 	%rd64, %rd3, %rd536;
	st.global.u16 	[%rd64], %rs2;
	ld.global.f32 	%f1523, [%rd11+140];
	setp.leu.f32 	%p108, %f1523, %f1522;
	@%p108 bra 	$L__BB0_252;
	ld.global.f32 	%f1527, [%rd9+140];
	neg.f32 	%f1528, %f1527;
	st.global.f32 	[%rd9+140], %f1528;
	mul.f32 	%f1524, %f1527, 0fC0000000;
	// begin inline asm
	{  cvt.rn.f16.f32 %rs108, %f1524;}

	// end inline asm
	st.global.u16 	[%rd64], %rs108;
	ld.global.u16 	%rs109, [%rd12+2293760];
	// begin inline asm
	{  cvt.f32.f16 %f1525, %rs109;}

	// end inline asm
	// begin inline asm
	{  cvt.f32.f16 %f1526, %rs108;}

	// end inline asm
	ld.shared.f32 	%f1529, [%r4];
	fma.rn.f32 	%f1530, %f1525, %f1526, %f1529;
	st.shared.f32 	[%r4], %f1530;
$L__BB0_252:
	bar.sync 	0;
	add.s32 	%r680, %r5, 36;
	and.b32  	%r99, %r680, 100;
	add.s32 	%r100, %r99, %r330;
	and.b32  	%r101, %r100, 127;
	shl.b32 	%r681, %r100, 2;
	and.b32  	%r682, %r681, 508;
	mov.u32 	%r683, deltas;
	add.s32 	%r684, %r683, %r682;
	ld.shared.f32 	%f291, [%r684];
	@%p4 bra 	$L__BB0_255;
	setp.ne.s32 	%p110, %r1, 15;
	add.s32 	%r685, %r7, %r100;
	mul.wide.u32 	%rd537, %r685, 4;
	add.s64 	%rd538, %rd6, %rd537;
	ld.global.f32 	%f2928, [%rd538];
	@%p110 bra 	$L__BB0_256;
	mul.wide.s32 	%rd539, %r100, 4;
	add.s64 	%rd540, %rd4, %rd539;
	ld.global.f32 	%f2929, [%rd540];
	bra.uni 	$L__BB0_257;
$L__BB0_255:
	mul.wide.s32 	%rd541, %r100, 4;
	add.s64 	%rd542, %rd5, %rd541;
	ld.global.f32 	%f2928, [%rd542];
$L__BB0_256:
	add.s32 	%r686, %r8, %r100;
	mul.wide.u32 	%rd543, %r686, 4;
	add.s64 	%rd544, %rd6, %rd543;
	ld.global.f32 	%f2929, [%rd544];
$L__BB0_257:
	add.s32 	%r687, %r2, %r100;
	mul.wide.s32 	%rd545, %r687, 4;
	add.s64 	%rd65, %rd6, %rd545;
	ld.global.f32 	%f1531, [%rd65];
	mul.f32 	%f1532, %f1027, %f1531;
	add.f32 	%f1533, %f2928, %f2929;
	mul.f32 	%f1534, %f1533, %f2;
	sub.f32 	%f1535, %f291, %f1534;
	mul.f32 	%f1536, %f1532, %f1535;
	add.s32 	%r688, %r6, %r101;
	mul.wide.s32 	%rd546, %r688, 2;
	add.s64 	%rd66, %rd3, %rd546;
	st.global.u16 	[%rd66], %rs2;
	add.s64 	%rd547, %rd2, %rd545;
	ld.global.f32 	%f1537, [%rd547];
	setp.leu.f32 	%p111, %f1537, %f1536;
	@%p111 bra 	$L__BB0_259;
	ld.global.f32 	%f1541, [%rd65];
	neg.f32 	%f1542, %f1541;
	st.global.f32 	[%rd65], %f1542;
	mul.f32 	%f1538, %f1541, 0fC0000000;
	// begin inline asm
	{  cvt.rn.f16.f32 %rs111, %f1538;}

	// end inline asm
	st.global.u16 	[%rd66], %rs111;
	add.s32 	%r689, %r99, %r331;
	shl.b32 	%r690, %r689, 15;
	add.s32 	%r691, %r690, %r3;
	mul.wide.s32 	%rd548, %r691, 2;
	add.s64 	%rd549, %rd1, %rd548;
	ld.global.u16 	%rs112, [%rd549];
	// begin inline asm
	{  cvt.f32.f16 %f1539, %rs112;}

	// end inline asm
	// begin inline asm
	{  cvt.f32.f16 %f1540, %rs111;}

	// end inline asm
	ld.shared.f32 	%f1543, [%r4];
	fma.rn.f32 	%f1544, %f1539, %f1540, %f1543;
	st.shared.f32 	[%r4], %f1544;
$L__BB0_259:
	bar.sync 	0;
	add.s32 	%r102, %r10, 37;
	and.b32  	%r103, %r102, 127;
	shl.b32 	%r692, %r102, 2;
	and.b32  	%r693, %r692, 508;
	mov.u32 	%r694, deltas;
	add.s32 	%r695, %r694, %r693;
	ld.shared.f32 	%f299, [%r695];
	@%p4 bra 	$L__BB0_262;
	setp.ne.s32 	%p113, %r1, 15;
	add.s32 	%r696, %r7, %r102;
	mul.wide.u32 	%rd550, %r696, 4;
	add.s64 	%rd551, %rd6, %rd550;
	ld.global.f32 	%f2931, [%rd551];
	@%p113 bra 	$L__BB0_263;
	ld.global.f32 	%f2932, [%rd8+148];
	bra.uni 	$L__BB0_264;
$L__BB0_262:
	ld.global.f32 	%f2931, [%rd7+148];
$L__BB0_263:
	add.s32 	%r697, %r8, %r102;
	mul.wide.u32 	%rd552, %r697, 4;
	add.s64 	%rd553, %rd6, %rd552;
	ld.global.f32 	%f2932, [%rd553];
$L__BB0_264:
	ld.global.f32 	%f1545, [%rd9+148];
	mul.f32 	%f1546, %f1027, %f1545;
	add.f32 	%f1547, %f2931, %f2932;
	mul.f32 	%f1548, %f1547, %f2;
	sub.f32 	%f1549, %f299, %f1548;
	mul.f32 	%f1550, %f1546, %f1549;
	add.s32 	%r698, %r6, %r103;
	mul.wide.s32 	%rd554, %r698, 2;
	add.s64 	%rd67, %rd3, %rd554;
	st.global.u16 	[%rd67], %rs2;
	ld.global.f32 	%f1551, [%rd11+148];
	setp.leu.f32 	%p114, %f1551, %f1550;
	@%p114 bra 	$L__BB0_266;
	ld.global.f32 	%f1555, [%rd9+148];
	neg.f32 	%f1556, %f1555;
	st.global.f32 	[%rd9+148], %f1556;
	mul.f32 	%f1552, %f1555, 0fC0000000;
	// begin inline asm
	{  cvt.rn.f16.f32 %rs114, %f1552;}

	// end inline asm
	st.global.u16 	[%rd67], %rs114;
	ld.global.u16 	%rs115, [%rd12+2424832];
	// begin inline asm
	{  cvt.f32.f16 %f1553, %rs115;}

	// end inline asm
	// begin inline asm
	{  cvt.f32.f16 %f1554, %rs114;}

	// end inline asm
	ld.shared.f32 	%f1557, [%r4];
	fma.rn.f32 	%f1558, %f1553, %f1554, %f1557;
	st.shared.f32 	[%r4], %f1558;
$L__BB0_266:
	bar.sync 	0;
	add.s32 	%r699, %r5, 38;
	and.b32  	%r104, %r699, 102;
	add.s32 	%r105, %r104, %r330;
	and.b32  	%r106, %r105, 127;
	shl.b32 	%r700, %r105, 2;
	and.b32  	%r701, %r700, 508;
	mov.u32 	%r702, deltas;
	add.s32 	%r703, %r702, %r701;
	ld.shared.f32 	%f307, [%r703];
	@%p4 bra 	$L__BB0_269;
	setp.ne.s32 	%p116, %r1, 15;
	add.s32 	%r704, %r7, %r105;
	mul.wide.u32 	%rd555, %r704, 4;
	add.s64 	%rd556, %rd6, %rd555;
	ld.global.f32 	%f2934, [%rd556];
	@%p116 bra 	$L__BB0_270;
	mul.wide.s32 	%rd557, %r105, 4;
	add.s64 	%rd558, %rd4, %rd557;
	ld.global.f32 	%f2935, [%rd558];
	bra.uni 	$L__BB0_271;
$L__BB0_269:
	mul.wide.s32 	%rd559, %r105, 4;
	add.s64 	%rd560, %rd5, %rd559;
	ld.global.f32 	%f2934, [%rd560];
$L__BB0_270:
	add.s32 	%r705, %r8, %r105;
	mul.wide.u32 	%rd561, %r705, 4;
	add.s64 	%rd562, %rd6, %rd561;
	ld.global.f32 	%f2935, [%rd562];
$L__BB0_271:
	add.s32 	%r706, %r2, %r105;
	mul.wide.s32 	%rd563, %r706, 4;
	add.s64 	%rd68, %rd6, %rd563;
	ld.global.f32 	%f1559, [%rd68];
	mul.f32 	%f1560, %f1027, %f1559;
	add.f32 	%f1561, %f2934, %f2935;
	mul.f32 	%f1562, %f1561, %f2;
	sub.f32 	%f1563, %f307, %f1562;
	mul.f32 	%f1564, %f1560, %f1563;
	add.s32 	%r707, %r6, %r106;
	mul.wide.s32 	%rd564, %r707, 2;
	add.s64 	%rd69, %rd3, %rd564;
	st.global.u16 	[%rd69], %rs2;
	add.s64 	%rd565, %rd2, %rd563;
	ld.global.f32 	%f1565, [%rd565];
	setp.leu.f32 	%p117, %f1565, %f1564;
	@%p117 bra 	$L__BB0_273;
	ld.global.f32 	%f1569, [%rd68];
	neg.f32 	%f1570, %f1569;
	st.global.f32 	[%rd68], %f1570;
	mul.f32 	%f1566, %f1569, 0fC0000000;
	// begin inline asm
	{  cvt.rn.f16.f32 %rs117, %f1566;}

	// end inline asm
	st.global.u16 	[%rd69], %rs117;
	add.s32 	%r708, %r104, %r331;
	shl.b32 	%r709, %r708, 15;
	add.s32 	%r710, %r709, %r3;
	mul.wide.s32 	%rd566, %r710, 2;
	add.s64 	%rd567, %rd1, %rd566;
	ld.global.u16 	%rs118, [%rd567];
	// begin inline asm
	{  cvt.f32.f16 %f1567, %rs118;}

	// end inline asm
	// begin inline asm
	{  cvt.f32.f16 %f1568, %rs117;}

	// end inline asm
	ld.shared.f32 	%f1571, [%r4];
	fma.rn.f32 	%f1572, %f1567, %f1568, %f1571;
	st.shared.f32 	[%r4], %f1572;
$L__BB0_273:
	bar.sync 	0;
	add.s32 	%r107, %r10, 39;
	and.b32  	%r108, %r107, 127;
	shl.b32 	%r711, %r107, 2;
	and.b32  	%r712, %r711, 508;
	mov.u32 	%r713, deltas;
	add.s32 	%r714, %r713, %r712;
	ld.shared.f32 	%f315, [%r714];
	@%p4 bra 	$L__BB0_276;
	setp.ne.s32 	%p119, %r1, 15;
	add.s32 	%r715, %r7, %r107;
	mul.wide.u32 	%rd568, %r715, 4;
	add.s64 	%rd569, %rd6, %rd568;
	ld.global.f32 	%f2937, [%rd569];
	@%p119 bra 	$L__BB0_277;
	ld.global.f32 	%f2938, [%rd8+156];
	bra.uni 	$L__BB0_278;
$L__BB0_276:
	ld.global.f32 	%f2937, [%rd7+156];
$L__BB0_277:
	add.s32 	%r716, %r8, %r107;
	mul.wide.u32 	%rd570, %r716, 4;
	add.s64 	%rd571, %rd6, %rd570;
	ld.global.f32 	%f2938, [%rd571];
$L__BB0_278:
	ld.global.f32 	%f1573, [%rd9+156];
	mul.f32 	%f1574, %f1027, %f1573;
	add.f32 	%f1575, %f2937, %f2938;
	mul.f32 	%f1576, %f1575, %f2;
	sub.f32 	%f1577, %f315, %f1576;
	mul.f32 	%f1578, %f1574, %f1577;
	add.s32 	%r717, %r6, %r108;
	mul.wide.s32 	%rd572, %r717, 2;
	add.s64 	%rd70, %rd3, %rd572;
	st.global.u16 	[%rd70], %rs2;
	ld.global.f32 	%f1579, [%rd11+156];
	setp.leu.f32 	%p120, %f1579, %f1578;
	@%p120 bra 	$L__BB0_280;
	ld.global.f32 	%f1583, [%rd9+156];
	neg.f32 	%f1584, %f1583;
	st.global.f32 	[%rd9+156], %f1584;
	mul.f32 	%f1580, %f1583, 0fC0000000;
	// begin inline asm
	{  cvt.rn.f16.f32 %rs120, %f1580;}

	// end inline asm
	st.global.u16 	[%rd70], %rs120;
	ld.global.u16 	%rs121, [%rd12+2555904];
	// begin inline asm
	{  cvt.f32.f16 %f1581, %rs121;}

	// end inline asm
	// begin inline asm
	{  cvt.f32.f16 %f1582, %rs120;}

	// end inline asm
	ld.shared.f32 	%f1585, [%r4];
	fma.rn.f32 	%f1586, %f1581, %f1582, %f1585;
	st.shared.f32 	[%r4], %f1586;
$L__BB0_280:
	bar.sync 	0;
	add.s32 	%r718, %r5, 40;
	and.b32  	%r109, %r718, 104;
	add.s32 	%r110, %r109, %r330;
	and.b32  	%r111, %r110, 127;
	shl.b32 	%r719, %r110, 2;
	and.b32  	%r720, %r719, 508;
	mov.u32 	%r721, deltas;
	add.s32 	%r722, %r721, %r720;
	ld.shared.f32 	%f323, [%r722];
	@%p4 bra 	$L__BB0_283;
	setp.ne.s32 	%p122, %r1, 15;
	add.s32 	%r723, %r7, %r110;
	mul.wide.u32 	%rd573, %r723, 4;
	add.s64 	%rd574, %rd6, %rd573;
	ld.global.f32 	%f2940, [%rd574];
	@%p122 bra 	$L__BB0_284;
	mul.wide.s32 	%rd575, %r110, 4;
	add.s64 	%rd576, %rd4, %rd575;
	ld.global.f32 	%f2941, [%rd576];
	bra.uni 	$L__BB0_285;
$L__BB0_283:
	mul.wide.s32 	%rd577, %r110, 4;
	add.s64 	%rd578, %rd5, %rd577;
	ld.global.f32 	%f2940, [%rd578];
$L__BB0_284:
	add.s32 	%r724, %r8, %r110;
	mul.wide.u32 	%rd579, %r724, 4;
	add.s64 	%rd580, %rd6, %rd579;
	ld.global.f32 	%f2941, [%rd580];
$L__BB0_285:
	add.s32 	%r725, %r2, %r110;
	mul.wide.s32 	%rd581, %r725, 4;
	add.s64 	%rd71, %rd6, %rd581;
	ld.global.f32 	%f1587, [%rd71];
	mul.f32 	%f1588, %f1027, %f1587;
	add.f32 	%f1589, %f2940, %f2941;
	mul.f32 	%f1590, %f1589, %f2;
	sub.f32 	%f1591, %f323, %f1590;
	mul.f32 	%f1592, %f1588, %f1591;
	add.s32 	%r726, %r6, %r111;
	mul.wide.s32 	%rd582, %r726, 2;
	add.s64 	%rd72, %rd3, %rd582;
	st.global.u16 	[%rd72], %rs2;
	add.s64 	%rd583, %rd2, %rd581;
	ld.global.f32 	%f1593, [%rd583];
	setp.leu.f32 	%p123, %f1593, %f1592;
	@%p123 bra 	$L__BB0_287;
	ld.global.f32 	%f1597, [%rd71];
	neg.f32 	%f1598, %f1597;
	st.global.f32 	[%rd71], %f1598;
	mul.f32 	%f1594, %f1597, 0fC0000000;
	// begin inline asm
	{  cvt.rn.f16.f32 %rs123, %f1594;}

	// end inline asm
	st.global.u16 	[%rd72], %rs123;
	add.s32 	%r727, %r109, %r331;
	shl.b32 	%r728, %r727, 15;
	add.s32 	%r729, %r728, %r3;
	mul.wide.s32 	%rd584, %r729, 2;
	add.s64 	%rd585, %rd1, %rd584;
	ld.global.u16 	%rs124, [%rd585];
	// begin inline asm
	{  cvt.f32.f16 %f1595, %rs124;}

	// end inline asm
	// begin inline asm
	{  cvt.f32.f16 %f1596, %rs123;}

	// end inline asm
	ld.shared.f32 	%f1599, [%r4];
	fma.rn.f32 	%f1600, %f1595, %f1596, %f1599;
	st.shared.f32 	[%r4], %f1600;
$L__BB0_287:
	bar.sync 	0;
	add.s32 	%r112, %r10, 41;
	and.b32  	%r113, %r112, 127;
	shl.b32 	%r730, %r112, 2;
	and.b32  	%r731, %r730, 508;
	mov.u32 	%r732, deltas;
	add.s32 	%r733, %r732, %r731;
	ld.shared.f32 	%f331, [%r733];
	@%p4 bra 	$L__BB0_290;
	setp.ne.s32 	%p125, %r1, 15;
	add.s32 	%r734, %r7, %r112;
	mul.wide.u32 	%rd586, %r734, 4;
	add.s64 	%rd587, %rd6, %rd586;
	ld.global.f32 	%f2943, [%rd587];
	@%p125 bra 	$L__BB0_291;
	ld.global.f32 	%f2944, [%rd8+164];
	bra.uni 	$L__BB0_292;
$L__BB0_290:
	ld.global.f32 	%f2943, [%rd7+164];
$L__BB0_291:
	add.s32 	%r735, %r8, %r112;
	mul.wide.u32 	%rd588, %r735, 4;
	add.s64 	%rd589, %rd6, %rd588;
	ld.global.f32 	%f2944, [%rd589];
$L__BB0_292:
	ld.global.f32 	%f1601, [%rd9+164];
	mul.f32 	%f1602, %f1027, %f1601;
	add.f32 	%f1603, %f2943, %f2944;
	mul.f32 	%f1604, %f1603, %f2;
	sub.f32 	%f1605, %f331, %f1604;
	mul.f32 	%f1606, %f1602, %f1605;
	add.s32 	%r736, %r6, %r113;
	mul.wide.s32 	%rd590, %r736, 2;
	add.s64 	%rd73, %rd3, %rd590;
	st.global.u16 	[%rd73], %rs2;
	ld.global.f32 	%f1607, [%rd11+164];
	setp.leu.f32 	%p126, %f1607, %f1606;
	@%p126 bra 	$L__BB0_294;
	ld.global.f32 	%f1611, [%rd9+164];
	neg.f32 	%f1612, %f1611;
	st.global.f32 	[%rd9+164], %f1612;
	mul.f32 	%f1608, %f1611, 0fC0000000;
	// begin inline asm
	{  cvt.rn.f16.f32 %rs126, %f1608;}

	// end inline asm
	st.global.u16 	[%rd73], %rs126;
	ld.global.u16 	%rs127, [%rd12+2686976];
	// begin inline asm
	{  cvt.f32.f16 %f1609, %rs127;}

	// end inline asm
	// begin inline asm
	{  cvt.f32.f16 %f1610, %rs126;}

	// end inline asm
	ld.shared.f32 	%f1613, [%r4];
	fma.rn.f32 	%f1614, %f1609, %f1610, %f1613;
	st.shared.f32 	[%r4], %f1614;
$L__BB0_294:
	bar.sync 	0;
	add.s32 	%r737, %r5, 42;
	and.b32  	%r114, %r737, 106;
	add.s32 	%r115, %r114, %r330;
	and.b32  	%r116, %r115, 127;
	shl.b32 	%r738, %r115, 2;
	and.b32  	%r739, %r738, 508;
	mov.u32 	%r740, deltas;
	add.s32 	%r741, %r740, %r739;
	ld.shared.f32 	%f339, [%r741];
	@%p4 bra 	$L__BB0_297;
	setp.ne.s32 	%p128, %r1, 15;
	add.s32 	%r742, %r7, %r115;
	mul.wide.u32 	%rd591, %r742, 4;
	add.s64 	%rd592, %rd6, %rd591;
	ld.global.f32 	%f2946, [%rd592];
	@%p128 bra 	$L__BB0_298;
	mul.wide.s32 	%rd593, %r115, 4;
	add.s64 	%rd594, %rd4, %rd593;
	ld.global.f32 	%f2947, [%rd594];
	bra.uni 	$L__BB0_299;
$L__BB0_297:
	mul.wide.s32 	%rd595, %r115, 4;
	add.s64 	%rd596, %rd5, %rd595;
	ld.global.f32 	%f2946, [%rd596];
$L__BB0_298:
	add.s32 	%r743, %r8, %r115;
	mul.wide.u32 	%rd597, %r743, 4;
	add.s64 	%rd598, %rd6, %rd597;
	ld.global.f32 	%f2947, [%rd598];
$L__BB0_299:
	add.s32 	%r744, %r2, %r115;
	mul.wide.s32 	%rd599, %r744, 4;
	add.s64 	%rd74, %rd6, %rd599;
	ld.global.f32 	%f1615, [%rd74];
	mul.f32 	%f1616, %f1027, %f1615;
	add.f32 	%f1617, %f2946, %f2947;
	mul.f32 	%f1618, %f1617, %f2;
	sub.f32 	%f1619, %f339, %f1618;
	mul.f32 	%f1620, %f1616, %f1619;
	add.s32 	%r745, %r6, %r116;
	mul.wide.s32 	%rd600, %r745, 2;
	add.s64 	%rd75, %rd3, %rd600;
	st.global.u16 	[%rd75], %rs2;
	add.s64 	%rd601, %rd2, %rd599;
	ld.global.f32 	%f1621, [%rd601];
	setp.leu.f32 	%p129, %f1621, %f1620;
	@%p129 bra 	$L__BB0_301;
	ld.global.f32 	%f1625, [%rd74];
	neg.f32 	%f1626, %f1625;
	st.global.f32 	[%rd74], %f1626;
	mul.f32 	%f1622, %f1625, 0fC0000000;
	// begin inline asm
	{  cvt.rn.f16.f32 %rs129, %f1622;}

	// end inline asm
	st.global.u16 	[%rd75], %rs129;
	add.s32 	%r746, %r114, %r331;
	shl.b32 	%r747, %r746, 15;
	add.s32 	%r748, %r747, %r3;
	mul.wide.s32 	%rd602, %r748, 2;
	add.s64 	%rd603, %rd1, %rd602;
	ld.global.u16 	%rs130, [%rd603];
	// begin inline asm
	{  cvt.f32.f16 %f1623, %rs130;}

	// end inline asm
	// begin inline asm
	{  cvt.f32.f16 %f1624, %rs129;}

	// end inline asm
	ld.shared.f32 	%f1627, [%r4];
	fma.rn.f32 	%f1628, %f1623, %f1624, %f1627;
	st.shared.f32 	[%r4], %f1628;
$L__BB0_301:
	bar.sync 	0;
	add.s32 	%r117, %r10, 43;
	and.b32  	%r118, %r117, 127;
	shl.b32 	%r749, %r117, 2;
	and.b32  	%r750, %r749, 508;
	mov.u32 	%r751, deltas;
	add.s32 	%r752, %r751, %r750;
	ld.shared.f32 	%f347, [%r752];
	@%p4 bra 	$L__BB0_304;
	setp.ne.s32 	%p131, %r1, 15;
	add.s32 	%r753, %r7, %r117;
	mul.wide.u32 	%rd604, %r753, 4;
	add.s64 	%rd605, %rd6, %rd604;
	ld.global.f32 	%f2949, [%rd605];
	@%p131 bra 	$L__BB0_305;
	ld.global.f32 	%f2950, [%rd8+172];
	bra.uni 	$L__BB0_306;
$L__BB0_304:
	ld.global.f32 	%f2949, [%rd7+172];
$L__BB0_305:
	add.s32 	%r754, %r8, %r117;
	mul.wide.u32 	%rd606, %r754, 4;
	add.s64 	%rd607, %rd6, %rd606;
	ld.global.f32 	%f2950, [%rd607];
$L__BB0_306:
	ld.global.f32 	%f1629, [%rd9+172];
	mul.f32 	%f1630, %f1027, %f1629;
	add.f32 	%f1631, %f2949, %f2950;
	mul.f32 	%f1632, %f1631, %f2;
	sub.f32 	%f1633, %f347, %f1632;
	mul.f32 	%f1634, %f1630, %f1633;
	add.s32 	%r755, %r6, %r118;
	mul.wide.s32 	%rd608, %r755, 2;
	add.s64 	%rd76, %rd3, %rd608;
	st.global.u16 	[%rd76], %rs2;
	ld.global.f32 	%f1635, [%rd11+172];
	setp.leu.f32 	%p132, %f1635, %f1634;
	@%p132 bra 	$L__BB0_308;
	ld.global.f32 	%f1639, [%rd9+172];
	neg.f32 	%f1640, %f1639;
	st.global.f32 	[%rd9+172], %f1640;
	mul.f32 	%f1636, %f1639, 0fC0000000;
	// begin inline asm
	{  cvt.rn.f16.f32 %rs132, %f1636;}

	// end inline asm
	st.global.u16 	[%rd76], %rs132;
	ld.global.u16 	%rs133, [%rd12+2818048];
	// begin inline asm
	{  cvt.f32.f16 %f1637, %rs133;}

	// end inline asm
	// begin inline asm
	{  cvt.f32.f16 %f1638, %rs132;}

	// end inline asm
	ld.shared.f32 	%f1641, [%r4];
	fma.rn.f32 	%f1642, %f1637, %f1638, %f1641;
	st.shared.f32 	[%r4], %f1642;
$L__BB0_308:
	bar.sync 	0;
	add.s32 	%r756, %r5, 44;
	and.b32  	%r119, %r756, 108;
	add.s32 	%r120, %r119, %r330;
	and.b32  	%r121, %r120, 127;
	shl.b32 	%r757, %r120, 2;
	and.b32  	%r758, %r757, 508;
	mov.u32 	%r759, deltas;
	add.s32 	%r760, %r759, %r758;
	ld.shared.f32 	%f355, [%r760];
	@%p4 bra 	$L__BB0_311;
	setp.ne.s32 	%p134, %r1, 15;
	add.s32 	%r761, %r7, %r120;
	mul.wide.u32 	%rd609, %r761, 4;
	add.s64 	%rd610, %rd6, %rd609;
	ld.global.f32 	%f2952, [%rd610];
	@%p134 bra 	$L__BB0_312;
	mul.wide.s32 	%rd611, %r120, 4;
	add.s64 	%rd612, %rd4, %rd611;
	ld.global.f32 	%f2953, [%rd612];
	bra.uni 	$L__BB0_313;
$L__BB0_311:
	mul.wide.s32 	%rd613, %r120, 4;
	add.s64 	%rd614, %rd5, %rd613;
	ld.global.f32 	%f2952, [%rd614];
$L__BB0_312:
	add.s32 	%r762, %r8, %r120;
	mul.wide.u32 	%rd615, %r762, 4;
	add.s64 	%rd616, %rd6, %rd615;
	ld.global.f32 	%f2953, [%rd616];
$L__BB0_313:
	add.s32 	%r763, %r2, %r120;
	mul.wide.s32 	%rd617, %r763, 4;
	add.s64 	%rd77, %rd6, %rd617;
	ld.global.f32 	%f1643, [%rd77];
	mul.f32 	%f1644, %f1027, %f1643;
	add.f32 	%f1645, %f2952, %f2953;
	mul.f32 	%f1646, %f1645, %f2;
	sub.f32 	%f1647, %f355, %f1646;
	mul.f32 	%f1648, %f1644, %f1647;
	add.s32 	%r764, %r6, %r121;
	mul.wide.s32 	%rd618, %r764, 2;
	add.s64 	%rd78, %rd3, %rd618;
	st.global.u16 	[%rd78], %rs2;
	add.s64 	%rd619, %rd2, %rd617;
	ld.global.f32 	%f1649, [%rd619];
	setp.leu.f32 	%p135, %f1649, %f1648;
	@%p135 bra 	$L__BB0_315;
	ld.global.f32 	%f1653, [%rd77];
	neg.f32 	%f1654, %f1653;
	st.global.f32 	[%rd77], %f1654;
	mul.f32 	%f1650, %f1653, 0fC0000000;
	// begin inline asm
	{  cvt.rn.f16.f32 %rs135, %f1650;}

	// end inline asm
	st.global.u16 	[%rd78], %rs135;
	add.s32 	%r765, %r119, %r331;
	shl.b32 	%r766, %r765, 15;
	add.s32 	%r767, %r766, %r3;
	mul.wide.s32 	%rd620, %r767, 2;
	add.s64 	%rd621, %rd1, %rd620;
	ld.global.u16 	%rs136, [%rd621];
	// begin inline asm
	{  cvt.f32.f16 %f1651, %rs136;}

	// end inline asm
	// begin inline asm
	{  cvt.f32.f16 %f1652, %rs135;}

	// end inline asm
	ld.shared.f32 	%f1655, [%r4];
	fma.rn.f32 	%f1656, %f1651, %f1652, %f1655;
	st.shared.f32 	[%r4], %f1656;
$L__BB0_315:
	bar.sync 	0;
	add.s32 	%r122, %r10, 45;
	and.b32  	%r123, %r122, 127;
	shl.b32 	%r768, %r122, 2;
	and.b32  	%r769, %r768, 508;
	mov.u32 	%r770, deltas;
	add.s32 	%r771, %r770, %r769;
	ld.shared.f32 	%f363, [%r771];
	@%p4 bra 	$L__BB0_318;
	setp.ne.s32 	%p137, %r1, 15;
	add.s32 	%r772, %r7, %r122;
	mul.wide.u32 	%rd622, %r772, 4;
	add.s64 	%rd623, %rd6, %rd622;
	ld.global.f32 	%f2955, [%rd623];
	@%p137 bra 	$L__BB0_319;
	ld.global.f32 	%f2956, [%rd8+180];
	bra.uni 	$L__BB0_320;
$L__BB0_318:
	ld.global.f32 	%f2955, [%rd7+180];
$L__BB0_319:
	add.s32 	%r773, %r8, %r122;
	mul.wide.u32 	%rd624, %r773, 4;
	add.s64 	%rd625, %rd6, %rd624;
	ld.global.f32 	%f2956, [%rd625];
$L__BB0_320:
	ld.global.f32 	%f1657, [%rd9+180];
	mul.f32 	%f1658, %f1027, %f1657;
	add.f32 	%f1659, %f2955, %f2956;
	mul.f32 	%f1660, %f1659, %f2;
	sub.f32 	%f1661, %f363, %f1660;
	mul.f32 	%f1662, %f1658, %f1661;
	add.s32 	%r774, %r6, %r123;
	mul.wide.s32 	%rd626, %r774, 2;
	add.s64 	%rd79, %rd3, %rd626;
	st.global.u16 	[%rd79], %rs2;
	ld.global.f32 	%f1663, [%rd11+180];
	setp.leu.f32 	%p138, %f1663, %f1662;
	@%p138 bra 	$L__BB0_322;
	ld.global.f32 	%f1667, [%rd9+180];
	neg.f32 	%f1668, %f1667;
	st.global.f32 	[%rd9+180], %f1668;
	mul.f32 	%f1664, %f1667, 0fC0000000;
	// begin inline asm
	{  cvt.rn.f16.f32 %rs138, %f1664;}

	// end inline asm
	st.global.u16 	[%rd79], %rs138;
	ld.global.u16 	%rs139, [%rd12+2949120];
	// begin inline asm
	{  cvt.f32.f16 %f1665, %rs139;}

	// end inline asm
	// begin inline asm
	{  cvt.f32.f16 %f1666, %rs138;}

	// end inline asm
	ld.shared.f32 	%f1669, [%r4];
	fma.rn.f32 	%f1670, %f1665, %f1666, %f1669;
	st.shared.f32 	[%r4], %f1670;
$L__BB0_322:
	bar.sync 	0;
	add.s32 	%r775, %r5, 46;
	and.b32  	%r124, %r775, 110;
	add.s32 	%r125, %r124, %r330;
	and.b32  	%r126, %r125, 127;
	shl.b32 	%r776, %r125, 2;
	and.b32  	%r777, %r776, 508;
	mov.u32 	%r778, deltas;
	add.s32 	%r779, %r778, %r777;
	ld.shared.f32 	%f371, [%r779];
	@%p4 bra 	$L__BB0_325;
	setp.ne.s32 	%p140, %r1, 15;
	add.s32 	%r780, %r7, %r125;
	mul.wide.u32 	%rd627, %r780, 4;
	add.s64 	%rd628, %rd6, %rd627;
	ld.global.f32 	%f2958, [%rd628];
	@%p140 bra 	$L__BB0_326;
	mul.wide.s32 	%rd629, %r125, 4;
	add.s64 	%rd630, %rd4, %rd629;
	ld.global.f32 	%f2959, [%rd630];
	bra.uni 	$L__BB0_327;
$L__BB0_325:
	mul.wide.s32 	%rd631, %r125, 4;
	add.s64 	%rd632, %rd5, %rd631;
	ld.global.f32 	%f2958, [%rd632];
$L__BB0_326:
	add.s32 	%r781, %r8, %r125;
	mul.wide.u32 	%rd633, %r781, 4;
	add.s64 	%rd634, %rd6, %rd633;
	ld.global.f32 	%f2959, [%rd634];
$L__BB0_327:
	add.s32 	%r782, %r2, %r125;
	mul.wide.s32 	%rd635, %r782, 4;
	add.s64 	%rd80, %rd6, %rd635;
	ld.global.f32 	%f1671, [%rd80];
	mul.f32 	%f1672, %f1027, %f1671;
	add.f32 	%f1673, %f2958, %f2959;
	mul.f32 	%f1674, %f1673, %f2;
	sub.f32 	%f1675, %f371, %f1674;
	mul.f32 	%f1676, %f1672, %f1675;
	add.s32 	%r783, %r6, %r126;
	mul.wide.s32 	%rd636, %r783, 2;
	add.s64 	%rd81, %rd3, %rd636;
	st.global.u16 	[%rd81], %rs2;
	add.s64 	%rd637, %rd2, %rd635;
	ld.global.f32 	%f1677, [%rd637];
	setp.leu.f32 	%p141, %f1677, %f1676;
	@%p141 bra 	$L__BB0_329;
	ld.global.f32 	%f1681, [%rd80];
	neg.f32 	%f1682, %f1681;
	st.global.f32 	[%rd80], %f1682;
	mul.f32 	%f1678, %f1681, 0fC0000000;
	// begin inline asm
	{  cvt.rn.f16.f32 %rs141, %f1678;}

	// end inline asm
	st.global.u16 	[%rd81], %rs141;
	add.s32 	%r784, %r124, %r331;
	shl.b32 	%r785, %r784, 15;
	add.s32 	%r786, %r785, %r3;
	mul.wide.s32 	%rd638, %r786, 2;
	add.s64 	%rd639, %rd1, %rd638;
	ld.global.u16 	%rs142, [%rd639];
	// begin inline asm
	{  cvt.f32.f16 %f1679, %rs142;}

	// end inline asm
	// begin inline asm
	{  cvt.f32.f16 %f1680, %rs141;}

	// end inline asm
	ld.shared.f32 	%f1683, [%r4];
	fma.rn.f32 	%f1684, %f1679, %f1680, %f1683;
	st.shared.f32 	[%r4], %f1684;
$L__BB0_329:
	bar.sync 	0;
	add.s32 	%r127, %r10, 47;
	and.b32  	%r128, %r127, 127;
	shl.b32 	%r787, %r127, 2;
	and.b32  	%r788, %r787, 508;
	mov.u32 	%r789, deltas;
	add.s32 	%r790, %r789, %r788;
	ld.shared.f32 	%f379, [%r790];
	@%p4 bra 	$L__BB0_332;
	setp.ne.s32 	%p143, %r1, 15;
	add.s32 	%r791, %r7, %r127;
	mul.wide.u32 	%rd640, %r791, 4;
	add.s64 	%rd641, %rd6, %rd640;
	ld.global.f32 	%f2961, [%rd641];
	@%p143 bra 	$L__BB0_333;
	ld.global.f32 	%f2962, [%rd8+188];
	bra.uni 	$L__BB0_334;
$L__BB0_332:
	ld.global.f32 	%f2961, [%rd7+188];
$L__BB0_333:
	add.s32 	%r792, %r8, %r127;
	mul.wide.u32 	%rd642, %r792, 4;
	add.s64 	%rd643, %rd6, %rd642;
	ld.global.f32 	%f2962, [%rd643];
$L__BB0_334:
	ld.global.f32 	%f1685, [%rd9+188];
	mul.f32 	%f1686, %f1027, %f1685;
	add.f32 	%f1687, %f2961, %f2962;
	mul.f32 	%f1688, %f1687, %f2;
	sub.f32 	%f1689, %f379, %f1688;
	mul.f32 	%f1690, %f1686, %f1689;
	add.s32 	%r793, %r6, %r128;
	mul.wide.s32 	%rd644, %r793, 2;
	add.s64 	%rd82, %rd3, %rd644;
	st.global.u16 	[%rd82], %rs2;
	ld.global.f32 	%f1691, [%rd11+188];
	setp.leu.f32 	%p144, %f1691, %f1690;
	@%p144 bra 	$L__BB0_336;
	ld.global.f32 	%f1695, [%rd9+188];
	neg.f32 	%f1696, %f1695;
	st.global.f32 	[%rd9+188], %f1696;
	mul.f32 	%f1692, %f1695, 0fC0000000;
	// begin inline asm
	{  cvt.rn.f16.f32 %rs144, %f1692;}

	// end inline asm
	st.global.u16 	[%rd82], %rs144;
	ld.global.u16 	%rs145, [%rd12+3080192];
	// begin inline asm
	{  cvt.f32.f16 %f1693, %rs145;}

	// end inline asm
	// begin inline asm
	{  cvt.f32.f16 %f1694, %rs144;}

	// end inline asm
	ld.shared.f32 	%f1697, [%r4];
	fma.rn.f32 	%f1698, %f1693, %f1694, %f1697;
	st.shared.f32 	[%r4], %f1698;
$L__BB0_336:
	bar.sync 	0;
	add.s32 	%r794, %r5, 48;
	and.b32  	%r129, %r794, 112;
	add.s32 	%r130, %r129, %r330;
	and.b32  	%r131, %r130, 127;
	shl.b32 	%r795, %r130, 2;
	and.b32  	%r796, %r795, 508;
	mov.u32 	%r797, deltas;
	add.s32 	%r798, %r797, %r796;
	ld.shared.f32 	%f387, [%r798];
	@%p4 bra 	$L__BB0_339;
	setp.ne.s32 	%p146, %r1, 15;
	add.s32 	%r799, %r7, %r130;
	mul.wide.u32 	%rd645, %r799, 4;
	add.s64 	%rd646, %rd6, %rd645;
	ld.global.f32 	%f2964, [%rd646];
	@%p146 bra 	$L__BB0_340;
	mul.wide.s32 	%rd647, %r130, 4;
	add.s64 	%rd648, %rd4, %rd647;
	ld.global.f32 	%f2965, [%rd648];
	bra.uni 	$L__BB0_341;
$L__BB0_339:
	mul.wide.s32 	%rd649, %r130, 4;
	add.s64 	%rd650, %rd5, %rd649;
	ld.global.f32 	%f2964, [%rd650];
$L__BB0_340:
	add.s32 	%r800, %r8, %r130;
	mul.wide.u32 	%rd651, %r800, 4;
	add.s64 	%rd652, %rd6, %rd651;
	ld.global.f32 	%f2965, [%rd652];
$L__BB0_341:
	add.s32 	%r801, %r2, %r130;
	mul.wide.s32 	%rd653, %r801, 4;
	add.s64 	%rd83, %rd6, %rd653;
	ld.global.f32 	%f1699, [%rd83];
	mul.f32 	%f1700, %f1027, %f1699;
	add.f32 	%f1701, %f2964, %f2965;
	mul.f32 	%f1702, %f1701, %f2;
	sub.f32 	%f1703, %f387, %f1702;
	mul.f32 	%f1704, %f1700, %f1703;
	add.s32 	%r802, %r6, %r131;
	mul.wide.s32 	%rd654, %r802, 2;
	add.s64 	%rd84, %rd3, %rd654;
	st.global.u16 	[%rd84], %rs2;
	add.s64 	%rd655, %rd2, %rd653;
	ld.global.f32 	%f1705, [%rd655];
	setp.leu.f32 	%p147, %f1705, %f1704;
	@%p147 bra 	$L__BB0_343;
	ld.global.f32 	%f1709, [%rd83];
	neg.f32 	%f1710, %f1709;
	st.global.f32 	[%rd83], %f1710;
	mul.f32 	%f1706, %f1709, 0fC0000000;
	// begin inline asm
	{  cvt.rn.f16.f32 %rs147, %f1706;}

	// end inline asm
	st.global.u16 	[%rd84], %rs147;
	add.s32 	%r803, %r129, %r331;
	shl.b32 	%r804, %r803, 15;
	add.s32 	%r805, %r804, %r3;
	mul.wide.s32 	%rd656, %r805, 2;
	add.s64 	%rd657, %rd1, %rd656;
	ld.global.u16 	%rs148, [%rd657];
	// begin inline asm
	{  cvt.f32.f16 %f1707, %rs148;}

	// end inline asm
	// begin inline asm
	{  cvt.f32.f16 %f1708, %rs147;}

	// end inline asm
	ld.shared.f32 	%f1711, [%r4];
	fma.rn.f32 	%f1712, %f1707, %f1708, %f1711;
	st.shared.f32 	[%r4], %f1712;
$L__BB0_343:
	bar.sync 	0;
	add.s32 	%r132, %r10, 49;
	and.b32  	%r133, %r132, 127;
	shl.b32 	%r806, %r132, 2;
	and.b32  	%r807, %r806, 508;
	mov.u32 	%r808, deltas;
	add.s32 	%r809, %r808, %r807;
	ld.shared.f32 	%f395, [%r809];
	@%p4 bra 	$L__BB0_346;
	setp.ne.s32 	%p149, %r1, 15;
	add.s32 	%r810, %r7, %r132;
	mul.wide.u32 	%rd658, %r810, 4;
	add.s64 	%rd659, %rd6, %rd658;
	ld.global.f32 	%f2967, [%rd659];
	@%p149 bra 	$L__BB0_347;
	ld.global.f32 	%f2968, [%rd8+196];
	bra.uni 	$L__BB0_348;
$L__BB0_346:
	ld.global.f32 	%f2967, [%rd7+196];
$L__BB0_347:
	add.s32 	%r811, %r8, %r132;
	mul.wide.u32 	%rd660, %r811, 4;
	add.s64 	%rd661, %rd6, %rd660;
	ld.global.f32 	%f2968, [%rd661];
$L__BB0_348:
	ld.global.f32 	%f1713, [%rd9+196];
	mul.f32 	%f1714, %f1027, %f1713;
	add.f32 	%f1715, %f2967, %f2968;
	mul.f32 	%f1716, %f1715, %f2;
	sub.f32 	%f1717, %f395, %f1716;
	mul.f32 	%f1718, %f1714, %f1717;
	add.s32 	%r812, %r6, %r133;
	mul.wide.s32 	%rd662, %r812, 2;
	add.s64 	%rd85, %rd3, %rd662;
	st.global.u16 	[%rd85], %rs2;
	ld.global.f32 	%f1719, [%rd11+196];
	setp.leu.f32 	%p150, %f1719, %f1718;
	@%p150 bra 	$L__BB0_350;
	ld.global.f32 	%f1723, [%rd9+196];
	neg.f32 	%f1724, %f1723;
	st.global.f32 	[%rd9+196], %f1724;
	mul.f32 	%f1720, %f1723, 0fC0000000;
	// begin inline asm
	{  cvt.rn.f16.f32 %rs150, %f1720;}

	// end inline asm
	st.global.u16 	[%rd85], %rs150;
	ld.global.u16 	%rs151, [%rd12+3211264];
	// begin inline asm
	{  cvt.f32.f16 %f1721, %rs151;}

	// end inline asm
	// begin inline asm
	{  cvt.f32.f16 %f1722, %rs150;}

	// end inline asm
	ld.shared.f32 	%f1725, [%r4];
	fma.rn.f32 	%f1726, %f1721, %f1722, %f1725;
	st.shared.f32 	[%r4], %f1726;
$L__BB0_350:
	bar.sync 	0;
	add.s32 	%r813, %r5, 50;
	and.b32  	%r134, %r813, 114;
	add.s32 	%r135, %r134, %r330;
	and.b32  	%r136, %r135, 127;
	shl.b32 	%r814, %r135, 2;
	and.b32  	%r815, %r814, 508;
	mov.u32 	%r816, deltas;
	add.s32 	%r817, %r816, %r815;
	ld.shared.f32 	%f403, [%r817];
	@%p4 bra 	$L__BB0_353;
	setp.ne.s32 	%p152, %r1, 15;
	add.s32 	%r818, %r7, %r135;
	mul.wide.u32 	%rd663, %r818, 4;
	add.s64 	%rd664, %rd6, %rd663;
	ld.global.f32 	%f2970, [%rd664];
	@%p152 bra 	$L__BB0_354;
	mul.wide.s32 	%rd665, %r135, 4;
	add.s64 	%rd666, %rd4, %rd665;
	ld.global.f32 	%f2971, [%rd666];
	bra.uni 	$L__BB0_355;
$L__BB0_353:
	mul.wide.s32 	%rd667, %r135, 4;
	add.s64 	%rd668, %rd5, %rd667;
	ld.global.f32 	%f2970, [%rd668];
$L__BB0_354:
	add.s32 	%r819, %r8, %r135;
	mul.wide.u32 	%rd669, %r819, 4;
	add.s64 	%rd670, %rd6, %rd669;
	ld.global.f32 	%f2971, [%rd670];
$L__BB0_355:
	add.s32 	%r820, %r2, %r135;
	mul.wide.s32 	%rd671, %r820, 4;
	add.s64 	%rd86, %rd6, %rd671;
	ld.global.f32 	%f1727, [%rd86];
	mul.f32 	%f1728, %f1027, %f1727;
	add.f32 	%f1729, %f2970, %f2971;
	mul.f32 	%f1730, %f1729, %f2;
	sub.f32 	%f1731, %f403, %f1730;
	mul.f32 	%f1732, %f1728, %f1731;
	add.s32 	%r821, %r6, %r136;
	mul.wide.s32 	%rd672, %r821, 2;
	add.s64 	%rd87, %rd3, %rd672;
	st.global.u16 	[%rd87], %rs2;
	add.s64 	%rd673, %rd2, %rd671;
	ld.global.f32 	%f1733, [%rd673];
	setp.leu.f32 	%p153, %f1733, %f1732;
	@%p153 bra 	$L__BB0_357;
	ld.global.f32 	%f1737, [%rd86];
	neg.f32 	%f1738, %f1737;
	st.global.f32 	[%rd86], %f1738;
	mul.f32 	%f1734, %f1737, 0fC0000000;
	// begin inline asm
	{  cvt.rn.f16.f32 %rs153, %f1734;}

	// end inline asm
	st.global.u16 	[%rd87], %rs153;
	add.s32 	%r822, %r134, %r331;
	shl.b32 	%r823, %r822, 15;
	add.s32 	%r824, %r823, %r3;
	mul.wide.s32 	%rd674, %r824, 2;
	add.s64 	%rd675, %rd1, %rd674;
	ld.global.u16 	%rs154, [%rd675];
	// begin inline asm
	{  cvt.f32.f16 %f1735, %rs154;}

	// end inline asm
	// begin inline asm
	{  cvt.f32.f16 %f1736, %rs153;}

	// end inline asm
	ld.shared.f32 	%f1739, [%r4];
	fma.rn.f32 	%f1740, %f1735, %f1736, %f1739;
	st.shared.f32 	[%r4], %f1740;
$L__BB0_357:
	bar.sync 	0;
	add.s32 	%r137, %r10, 51;
	and.b32  	%r138, %r137, 127;
	shl.b32 	%r825, %r137, 2;
	and.b32  	%r826, %r825, 508;
	mov.u32 	%r827, deltas;
	add.s32 	%r828, %r827, %r826;
	ld.shared.f32 	%f411, [%r828];
	@%p4 bra 	$L__BB0_360;
	setp.ne.s32 	%p155, %r1, 15;
	add.s32 	%r829, %r7, %r137;
	mul.wide.u32 	%rd676, %r829, 4;
	add.s64 	%rd677, %rd6, %rd676;
	ld.global.f32 	%f2973, [%rd677];
	@%p155 bra 	$L__BB0_361;
	ld.global.f32 	%f2974, [%rd8+204];
	bra.uni 	$L__BB0_362;
$L__BB0_360:
	ld.global.f32 	%f2973, [%rd7+204];
$L__BB0_361:
	add.s32 	%r830, %r8, %r137;
	mul.wide.u32 	%rd678, %r830, 4;
	add.s64 	%rd679, %rd6, %rd678;
	ld.global.f32 	%f2974, [%rd679];
$L__BB0_362:
	ld.global.f32 	%f1741, [%rd9+204];
	mul.f32 	%f1742, %f1027, %f1741;
	add.f32 	%f1743, %f2973, %f2974;
	mul.f32 	%f1744, %f1743, %f2;
	sub.f32 	%f1745, %f411, %f1744;
	mul.f32 	%f1746, %f1742, %f1745;
	add.s32 	%r831, %r6, %r138;
	mul.wide.s32 	%rd680, %r831, 2;
	add.s64 	%rd88, %rd3, %rd680;
	st.global.u16 	[%rd88], %rs2;
	ld.global.f32 	%f1747, [%rd11+204];
	setp.leu.f32 	%p156, %f1747, %f1746;
	@%p156 bra 	$L__BB0_364;
	ld.global.f32 	%f1751, [%rd9+204];
	neg.f32 	%f1752, %f1751;
	st.global.f32 	[%rd9+204], %f1752;
	mul.f32 	%f1748, %f1751, 0fC0000000;
	// begin inline asm
	{  cvt.rn.f16.f32 %rs156, %f1748;}

	// end inline asm
	st.global.u16 	[%rd88], %rs156;
	ld.global.u16 	%rs157, [%rd12+3342336];
	// begin inline asm
	{  cvt.f32.f16 %f1749, %rs157;}

	// end inline asm
	// begin inline asm
	{  cvt.f32.f16 %f1750, %rs156;}

	// end inline asm
	ld.shared.f32 	%f1753, [%r4];
	fma.rn.f32 	%f1754, %f1749, %f1750, %f1753;
	st.shared.f32 	[%r4], %f1754;
$L__BB0_364:
	bar.sync 	0;
	add.s32 	%r832, %r5, 52;
	and.b32  	%r139, %r832, 116;
	add.s32 	%r140, %r139, %r330;
	and.b32  	%r141, %r140, 127;
	shl.b32 	%r833, %r140, 2;
	and.b32  	%r834, %r833, 508;
	mov.u32 	%r835, deltas;
	add.s32 	%r836, %r835, %r834;
	ld.shared.f32 	%f419, [%r836];
	@%p4 bra 	$L__BB0_367;
	setp.ne.s32 	%p158, %r1, 15;
	add.s32 	%r837, %r7, %r140;
	mul.wide.u32 	%rd681, %r837, 4;
	add.s64 	%rd682, %rd6, %rd681;
	ld.global.f32 	%f2976, [%rd682];
	@%p158 bra 	$L__BB0_368;
	mul.wide.s32 	%rd683, %r140, 4;
	add.s64 	%rd684, %rd4, %rd683;
	ld.global.f32 	%f2977, [%rd684];
	bra.uni 	$L__BB0_369;
$L__BB0_367:
	mul.wide.s32 	%rd685, %r140, 4;
	add.s64 	%rd686, %rd5, %rd685;
	ld.global.f32 	%f2976, [%rd686];
$L__BB0_368:
	add.s32 	%r838, %r8, %r140;
	mul.wide.u32 	%rd687, %r838, 4;
	add.s64 	%rd688, %rd6, %rd687;
	ld.global.f32 	%f2977, [%rd688];
$L__BB0_369:
	add.s32 	%r839, %r2, %r140;
	mul.wide.s32 	%rd689, %r839, 4;
	add.s64 	%rd89, %rd6, %rd689;
	ld.global.f32 	%f1755, [%rd89];
	mul.f32 	%f1756, %f1027, %f1755;
	add.f32 	%f1757, %f2976, %f2977;
	mul.f32 	%f1758, %f1757, %f2;
	sub.f32 	%f1759, %f419, %f1758;
	mul.f32 	%f1760, %f1756, %f1759;
	add.s32 	%r840, %r6, %r141;
	mul.wide.s32 	%rd690, %r840, 2;
	add.s64 	%rd90, %rd3, %rd690;
	st.global.u16 	[%rd90], %rs2;
	add.s64 	%rd691, %rd2, %rd689;
	ld.global.f32 	%f1761, [%rd691];
	setp.leu.f32 	%p159, %f1761, %f1760;
	@%p159 bra 	$L__BB0_371;
	ld.global.f32 	%f1765, [%rd89];
	neg.f32 	%f1766, %f1765;
	st.global.f32 	[%rd89], %f1766;
	mul.f32 	%f1762, %f1765, 0fC0000000;
	// begin inline asm
	{  cvt.rn.f16.f32 %rs159, %f1762;}

	// end inline asm
	st.global.u16 	[%rd90], %rs159;
	add.s32 	%r841, %r139, %r331;
	shl.b32 	%r842, %r841, 15;
	add.s32 	%r843, %r842, %r3;
	mul.wide.s32 	%rd692, %r843, 2;
	add.s64 	%rd693, %rd1, %rd692;
	ld.global.u16 	%rs160, [%rd693];
	// begin inline asm
	{  cvt.f32.f16 %f1763, %rs160;}

	// end inline asm
	// begin inline asm
	{  cvt.f32.f16 %f1764, %rs159;}

	// end inline asm
	ld.shared.f32 	%f1767, [%r4];
	fma.rn.f32 	%f1768, %f1763, %f1764, %f1767;
	st.shared.f32 	[%r4], %f1768;
$L__BB0_371:
	bar.sync 	0;
	add.s32 	%r142, %r10, 53;
	and.b32  	%r143, %r142, 127;
	shl.b32 	%r844, %r142, 2;
	and.b32  	%r845, %r844, 508;
	mov.u32 	%r846, deltas;
	add.s32 	%r847, %r846, %r845;
	ld.shared.f32 	%f427, [%r847];
	@%p4 bra 	$L__BB0_374;
	setp.ne.s32 	%p161, %r1, 15;
	add.s32 	%r848, %r7, %r142;
	mul.wide.u32 	%rd694, %r848, 4;
	add.s64 	%rd695, %rd6, %rd694;
	ld.global.f32 	%f2979, [%rd695];
	@%p161 bra 	$L__BB0_375;
	ld.global.f32 	%f2980, [%rd8+212];
	bra.uni 	$L__BB0_376;
$L__BB0_374:
	ld.global.f32 	%f2979, [%rd7+212];
$L__BB0_375:
	add.s32 	%r849, %r8, %r142;
	mul.wide.u32 	%rd696, %r849, 4;
	add.s64 	%rd697, %rd6, %rd696;
	ld.global.f32 	%f2980, [%rd697];
$L__BB0_376:
	ld.global.f32 	%f1769, [%rd9+212];
	mul.f32 	%f1770, %f1027, %f1769;
	add.f32 	%f1771, %f2979, %f2980;
	mul.f32 	%f1772, %f1771, %f2;
	sub.f32 	%f1773, %f427, %f1772;
	mul.f32 	%f1774, %f1770, %f1773;
	add.s32 	%r850, %r6, %r143;
	mul.wide.s32 	%rd698, %r850, 2;
	add.s64 	%rd91, %rd3, %rd698;
	st.global.u16 	[%rd91], %rs2;
	ld.global.f32 	%f1775, [%rd11+212];
	setp.leu.f32 	%p162, %f1775, %f1774;
	@%p162 bra 	$L__BB0_378;
	ld.global.f32 	%f1779, [%rd9+212];
	neg.f32 	%f1780, %f1779;
	st.global.f32 	[%rd9+212], %f1780;
	mul.f32 	%f1776, %f1779, 0fC0000000;
	// begin inline asm
	{  cvt.rn.f16.f32 %rs162, %f1776;}

	// end inline asm
	st.global.u16 	[%rd91], %rs162;
	ld.global.u16 	%rs163, [%rd12+3473408];
	// begin inline asm
	{  cvt.f32.f16 %f1777, %rs163;}

	// end inline asm
	// begin inline asm
	{  cvt.f32.f16 %f1778, %rs162;}

	// end inline asm
	ld.shared.f32 	%f1781, [%r4];
	fma.rn.f32 	%f1782, %f1777, %f1778, %f1781;
	st.shared.f32 	[%r4], %f1782;
$L__BB0_378:
	bar.sync 	0;
	add.s32 	%r851, %r5, 54;
	and.b32  	%r144, %r851, 118;
	add.s32 	%r145, %r144, %r330;
	and.b32  	%r146, %r145, 127;
	shl.b32 	%r852, %r145, 2;
	and.b32  	%r853, %r852, 508;
	mov.u32 	%r854, deltas;
	add.s32 	%r855, %r854, %r853;
	ld.shared.f32 	%f435, [%r855];
	@%p4 bra 	$L__BB0_381;
	setp.ne.s32 	%p164, %r1, 15;
	add.s32 	%r856, %r7, %r145;
	mul.wide.u32 	%rd699, %r856, 4;
	add.s64 	%rd700, %rd6, %rd699;
	ld.global.f32 	%f2982, [%rd700];
	@%p164 bra 	$L__BB0_382;
	mul.wide.s32 	%rd701, %r145, 4;
	add.s64 	%rd702, %rd4, %rd701;
	ld.global.f32 	%f2983, [%rd702];
	bra.uni 	$L__BB0_383;
$L__BB0_381:
	mul.wide.s32 	%rd703, %r145, 4;
	add.s64 	%rd704, %rd5, %rd703;
	ld.global.f32 	%f2982, [%rd704];
$L__BB0_382:
	add.s32 	%r857, %r8, %r145;
	mul.wide.u32 	%rd705, %r857, 4;
	add.s64 	%rd706, %rd6, %rd705;
	ld.global.f32 	%f2983, [%rd706];
$L__BB0_383:
	add.s32 	%r858, %r2, %r145;
	mul.wide.s32 	%rd707, %r858, 4;
	add.s64 	%rd92, %rd6, %rd707;
	ld.global.f32 	%f1783, [%rd92];
	mul.f32 	%f1784, %f1027, %f1783;
	add.f32 	%f1785, %f2982, %f2983;
	mul.f32 	%f1786, %f1785, %f2;
	sub.f32 	%f1787, %f435, %f1786;
	mul.f32 	%f1788, %f1784, %f1787;
	add.s32 	%r859, %r6, %r146;
	mul.wide.s32 	%rd708, %r859, 2;
	add.s64 	%rd93, %rd3, %rd708;
	st.global.u16 	[%rd93], %rs2;
	add.s64 	%rd709, %rd2, %rd707;
	ld.global.f32 	%f1789, [%rd709];
	setp.leu.f32 	%p165, %f1789, %f1788;
	@%p165 bra 	$L__BB0_385;
	ld.global.f32 	%f1793, [%rd92];
	neg.f32 	%f1794, %f1793;
	st.global.f32 	[%rd92], %f1794;
	mul.f32 	%f1790, %f1793, 0fC0000000;
	// begin inline asm
	{  cvt.rn.f16.f32 %rs165, %f1790;}

	// end inline asm
	st.global.u16 	[%rd93], %rs165;
	add.s32 	%r860, %r144, %r331;
	shl.b32 	%r861, %r860, 15;
	add.s32 	%r862, %r861, %r3;
	mul.wide.s32 	%rd710, %r862, 2;
	add.s64 	%rd711, %rd1, %rd710;
	ld.global.u16 	%rs166, [%rd711];
	// begin inline asm
	{  cvt.f32.f16 %f1791, %rs166;}

	// end inline asm
	// begin inline asm
	{  cvt.f32.f16 %f1792, %rs165;}

	// end inline asm
	ld.shared.f32 	%f1795, [%r4];
	fma.rn.f32 	%f1796, %f1791, %f1792, %f1795;
	st.shared.f32 	[%r4], %f1796;
$L__BB0_385:
	bar.sync 	0;
	add.s32 	%r147, %r10, 55;
	and.b32  	%r148, %r147, 127;
	shl.b32 	%r863, %r147, 2;
	and.b32  	%r864, %r863, 508;
	mov.u32 	%r865, deltas;
	add.s32 	%r866, %r865, %r864;
	ld.shared.f32 	%f443, [%r866];
	@%p4 bra 	$L__BB0_388;
	setp.ne.s32 	%p167, %r1, 15;
	add.s32 	%r867, %r7, %r147;
	mul.wide.u32 	%rd712, %r867, 4;
	add.s64 	%rd713, %rd6, %rd712;
	ld.global.f32 	%f2985, [%rd713];
	@%p167 bra 	$L__BB0_389;
	ld.global.f32 	%f2986, [%rd8+220];
	bra.uni 	$L__BB0_390;
$L__BB0_388:
	ld.global.f32 	%f2985, [%rd7+220];
$L__BB0_389:
	add.s32 	%r868, %r8, %r147;
	mul.wide.u32 	%rd714, %r868, 4;
	add.s64 	%rd715, %rd6, %rd714;
	ld.global.f32 	%f2986, [%rd715];
$L__BB0_390:
	ld.global.f32 	%f1797, [%rd9+220];
	mul.f32 	%f1798, %f1027, %f1797;
	add.f32 	%f1799, %f2985, %f2986;
	mul.f32 	%f1800, %f1799, %f2;
	sub.f32 	%f1801, %f443, %f1800;
	mul.f32 	%f1802, %f1798, %f1801;
	add.s32 	%r869, %r6, %r148;
	mul.wide.s32 	%rd716, %r869, 2;
	add.s64 	%rd94, %rd3, %rd716;
	st.global.u16 	[%rd94], %rs2;
	ld.global.f32 	%f1803, [%rd11+220];
	setp.leu.f32 	%p168, %f1803, %f1802;
	@%p168 bra 	$L__BB0_392;
	ld.global.f32 	%f1807, [%rd9+220];
	neg.f32 	%f1808, %f1807;
	st.global.f32 	[%rd9+220], %f1808;
	mul.f32 	%f1804, %f1807, 0fC0000000;
	// begin inline asm
	{  cvt.rn.f16.f32 %rs168, %f1804;}

	// end inline asm
	st.global.u16 	[%rd94], %rs168;
	ld.global.u16 	%rs169, [%rd12+3604480];
	// begin inline asm
	{  cvt.f32.f16 %f1805, %rs169;}

	// end inline asm
	// begin inline asm
	{  cvt.f32.f16 %f1806, %rs168;}

	// end inline asm
	ld.shared.f32 	%f1809, [%r4];
	fma.rn.f32 	%f1810, %f1805, %f1806, %f1809;
	st.shared.f32 	[%r4], %f1810;
$L__BB0_392:
	bar.sync 	0;
	add.s32 	%r870, %r5, 56;
	and.b32  	%r149, %r870, 120;
	add.s32 	%r150, %r149, %r330;
	and.b32  	%r151, %r150, 127;
	shl.b32 	%r871, %r150, 2;
	and.b32  	%r872, %r871, 508;
	mov.u32 	%r873, deltas;
	add.s32 	%r874, %r873, %r872;
	ld.shared.f32 	%f451, [%r874];
	@%p4 bra 	$L__BB0_395;
	setp.ne.s32 	%p170, %r1, 15;
	add.s32 	%r875, %r7, %r150;
	mul.wide.u32 	%rd717, %r875, 4;
	add.s64 	%rd718, %rd6, %rd717;
	ld.global.f32 	%f2988, [%rd718];
	@%p170 bra 	$L__BB0_396;
	mul.wide.s32 	%rd719, %r150, 4;
	add.s64 	%rd720, %rd4, %rd719;
	ld.global.f32 	%f2989, [%rd720];
	bra.uni 	$L__BB0_397;
$L__BB0_395:
	mul.wide.s32 	%rd721, %r150, 4;
	add.s64 	%rd722, %rd5, %rd721;
	ld.global.f32 	%f2988, [%rd722];
$L__BB0_396:
	add.s32 	%r876, %r8, %r150;
	mul.wide.u32 	%rd723, %r876, 4;
	add.s64 	%rd724, %rd6, %rd723;
	ld.global.f32 	%f2989, [%rd724];
$L__BB0_397:
	add.s32 	%r877, %r2, %r150;
	mul.wide.s32 	%rd725, %r877, 4;
	add.s64 	%rd95, %rd6, %rd725;
	ld.global.f32 	%f1811, [%rd95];
	mul.f32 	%f1812, %f1027, %f1811;
	add.f32 	%f1813, %f2988, %f2989;
	mul.f32 	%f1814, %f1813, %f2;
	sub.f32 	%f1815, %f451, %f1814;
	mul.f32 	%f1816, %f1812, %f1815;
	add.s32 	%r878, %r6, %r151;
	mul.wide.s32 	%rd726, %r878, 2;
	add.s64 	%rd96, %rd3, %rd726;
	st.global.u16 	[%rd96], %rs2;
	add.s64 	%rd727, %rd2, %rd725;
	ld.global.f32 	%f1817, [%rd727];
	setp.leu.f32 	%p171, %f1817, %f1816;
	@%p171 bra 	$L__BB0_399;
	ld.global.f32 	%f1821, [%rd95];
	neg.f32 	%f1822, %f1821;
	st.global.f32 	[%rd95], %f1822;
	mul.f32 	%f1818, %f1821, 0fC0000000;
	// begin inline asm
	{  cvt.rn.f16.f32 %rs171, %f1818;}

	// end inline asm
	st.global.u16 	[%rd96], %rs171;
	add.s32 	%r879, %r149, %r331;
	shl.b32 	%r880, %r879, 15;
	add.s32 	%r881, %r880, %r3;
	mul.wide.s32 	%rd728, %r881, 2;
	add.s64 	%rd729, %rd1, %rd728;
	ld.global.u16 	%rs172, [%rd729];
	// begin inline asm
	{  cvt.f32.f16 %f1819, %rs172;}

	// end inline asm
	// begin inline asm
	{  cvt.f32.f16 %f1820, %rs171;}

	// end inline asm
	ld.shared.f32 	%f1823, [%r4];
	fma.rn.f32 	%f1824, %f1819, %f1820, %f1823;
	st.shared.f32 	[%r4], %f1824;
$L__BB0_399:
	bar.sync 	0;
	add.s32 	%r152, %r10, 57;
	and.b32  	%r153, %r152, 127;
	shl.b32 	%r882, %r152, 2;
	and.b32  	%r883, %r882, 508;
	mov.u32 	%r884, deltas;
	add.s32 	%r885, %r884, %r883;
	ld.shared.f32 	%f459, [%r885];
	@%p4 bra 	$L__BB0_402;
	setp.ne.s32 	%p173, %r1, 15;
	add.s32 	%r886, %r7, %r152;
	mul.wide.u32 	%rd730, %r886, 4;
	add.s64 	%rd731, %rd6, %rd730;
	ld.global.f32 	%f2991, [%rd731];
	@%p173 bra 	$L__BB0_403;
	ld.global.f32 	%f2992, [%rd8+228];
	bra.uni 	$L__BB0_404;
$L__BB0_402:
	ld.global.f32 	%f2991, [%rd7+228];
$L__BB0_403:
	add.s32 	%r887, %r8, %r152;
	mul.wide.u32 	%rd732, %r887, 4;
	add.s64 	%rd733, %rd6, %rd732;
	ld.global.f32 	%f2992, [%rd733];
$L__BB0_404:
	ld.global.f32 	%f1825, [%rd9+228];
	mul.f32 	%f1826, %f1027, %f1825;
	add.f32 	%f1827, %f2991, %f2992;
	mul.f32 	%f1828, %f1827, %f2;
	sub.f32 	%f1829, %f459, %f1828;
	mul.f32 	%f1830, %f1826, %f1829;
	add.s32 	%r888, %r6, %r153;
	mul.wide.s32 	%rd734, %r888, 2;
	add.s64 	%rd97, %rd3, %rd734;
	st.global.u16 	[%rd97], %rs2;
	ld.global.f32 	%f1831, [%rd11+228];
	setp.leu.f32 	%p174, %f1831, %f1830;
	@%p174 bra 	$L__BB0_406;
	ld.global.f32 	%f1835, [%rd9+228];
	neg.f32 	%f1836, %f1835;
	st.global.f32 	[%rd9+228], %f1836;
	mul.f32 	%f1832, %f1835, 0fC0000000;
	// begin inline asm
	{  cvt.rn.f16.f32 %rs174, %f1832;}

	// end inline asm
	st.global.u16 	[%rd97], %rs174;
	ld.global.u16 	%rs175, [%rd12+3735552];
	// begin inline asm
	{  cvt.f32.f16 %f1833, %rs175;}

	// end inline asm
	// begin inline asm
	{  cvt.f32.f16 %f1834, %rs174;}

	// end inline asm
	ld.shared.f32 	%f1837, [%r4];
	fma.rn.f32 	%f1838, %f1833, %f1834, %f1837;
	st.shared.f32 	[%r4], %f1838;
$L__BB0_406:
	bar.sync 	0;
	add.s32 	%r889, %r5, 58;
	and.b32  	%r154, %r889, 122;
	add.s32 	%r155, %r154, %r330;
	and.b32  	%r156, %r155, 127;
	shl.b32 	%r890, %r155, 2;
	and.b32  	%r891, %r890, 508;
	mov.u32 	%r892, deltas;
	add.s32 	%r893, %r892, %r891;
	ld.shared.f32 	%f467, [%r893];
	@%p4 bra 	$L__BB0_409;
	setp.ne.s32 	%p176, %r1, 15;
	add.s32 	%r894, %r7, %r155;
	mul.wide.u32 	%rd735, %r894, 4;
	add.s64 	%rd736, %rd6, %rd735;
	ld.global.f32 	%f2994, [%rd736];
	@%p176 bra 	$L__BB0_410;
	mul.wide.s32 	%rd737, %r155, 4;
	add.s64 	%rd738, %rd4, %rd737;
	ld.global.f32 	%f2995, [%rd738];
	bra.uni 	$L__BB0_411;
$L__BB0_409:
	mul.wide.s32 	%rd739, %r155, 4;
	add.s64 	%rd740, %rd5, %rd739;
	ld.global.f32 	%f2994, [%rd740];
$L__BB0_410:
	add.s32 	%r895, %r8, %r155;
	mul.wide.u32 	%rd741, %r895, 4;
	add.s64 	%rd742, %rd6, %rd741;
	ld.global.f32 	%f2995, [%rd742];
$L__BB0_411:
	add.s32 	%r896, %r2, %r155;
	mul.wide.s32 	%rd743, %r896, 4;
	add.s64 	%rd98, %rd6, %rd743;
	ld.global.f32 	%f1839, [%rd98];
	mul.f32 	%f1840, %f1027, %f1839;
	add.f32 	%f1841, %f2994, %f2995;
	mul.f32 	%f1842, %f1841, %f2;
	sub.f32 	%f1843, %f467, %f1842;
	mul.f32 	%f1844, %f1840, %f1843;
	add.s32 	%r897, %r6, %r156;
	mul.wide.s32 	%rd744, %r897, 2;
	add.s64 	%rd99, %rd3, %rd744;
	st.global.u16 	[%rd99], %rs2;
	add.s64 	%rd745, %rd2, %rd743;
	ld.global.f32 	%f1845, [%rd745];
	setp.leu.f32 	%p177, %f1845, %f1844;
	@%p177 bra 	$L__BB0_413;
	ld.global.f32 	%f1849, [%rd98];
	neg.f32 	%f1850, %f1849;
	st.global.f32 	[%rd98], %f1850;
	mul.f32 	%f1846, %f1849, 0fC0000000;
	// begin inline asm
	{  cvt.rn.f16.f32 %rs177, %f1846;}

	// end inline asm
	st.global.u16 	[%rd99], %rs177;
	add.s32 	%r898, %r154, %r331;
	shl.b32 	%r899, %r898, 15;
	add.s32 	%r900, %r899, %r3;
	mul.wide.s32 	%rd746, %r900, 2;
	add.s64 	%rd747, %rd1, %rd746;
	ld.global.u16 	%rs178, [%rd747];
	// begin inline asm
	{  cvt.f32.f16 %f1847, %rs178;}

	// end inline asm
	// begin inline asm
	{  cvt.f32.f16 %f1848, %rs177;}

	// end inline asm
	ld.shared.f32 	%f1851, [%r4];
	fma.rn.f32 	%f1852, %f1847, %f1848, %f1851;
	st.shared.f32 	[%r4], %f1852;
$L__BB0_413:
	bar.sync 	0;
	add.s32 	%r157, %r10, 59;
	and.b32  	%r158, %r157, 127;
	shl.b32 	%r901, %r157, 2;
	and.b32  	%r902, %r901, 508;
	mov.u32 	%r903, deltas;
	add.s32 	%r904, %r903, %r902;
	ld.shared.f32 	%f475, [%r904];
	@%p4 bra 	$L__BB0_416;
	setp.ne.s32 	%p179, %r1, 15;
	add.s32 	%r905, %r7, %r157;
	mul.wide.u32 	%rd748, %r905, 4;
	add.s64 	%rd749, %rd6, %rd748;
	ld.global.f32 	%f2997, [%rd749];
	@%p179 bra 	$L__BB0_417;
	ld.global.f32 	%f2998, [%rd8+236];
	bra.uni 	$L__BB0_418;
$L__BB0_416:
	ld.global.f32 	%f2997, [%rd7+236];
$L__BB0_417:
	add.s32 	%r906, %r8, %r157;
	mul.wide.u32 	%rd750, %r906, 4;
	add.s64 	%rd751, %rd6, %rd750;
	ld.global.f32 	%f2998, [%rd751];
$L__BB0_418:
	ld.global.f32 	%f1853, [%rd9+236];
	mul.f32 	%f1854, %f1027, %f1853;
	add.f32 	%f1855, %f2997, %f2998;
	mul.f32 	%f1856, %f1855, %f2;
	sub.f32 	%f1857, %f475, %f1856;
	mul.f32 	%f1858, %f1854, %f1857;
	add.s32 	%r907, %r6, %r158;
	mul.wide.s32 	%rd752, %r907, 2;
	add.s64 	%rd100, %rd3, %rd752;
	st.global.u16 	[%rd100], %rs2;
	ld.global.f32 	%f1859, [%rd11+236];
	setp.leu.f32 	%p180, %f1859, %f1858;
	@%p180 bra 	$L__BB0_420;
	ld.global.f32 	%f1863, [%rd9+236];
	neg.f32 	%f1864, %f1863;
	st.global.f32 	[%rd9+236], %f1864;
	mul.f32 	%f1860, %f1863, 0fC0000000;
	// begin inline asm
	{  cvt.rn.f16.f32 %rs180, %f1860;}

	// end inline asm
	st.global.u16 	[%rd100], %rs180;
	ld.global.u16 	%rs181, [%rd12+3866624];
	// begin inline asm
	{  cvt.f32.f16 %f1861, %rs181;}

	// end inline asm
	// begin inline asm
	{  cvt.f32.f16 %f1862, %rs180;}

	// end inline asm
	ld.shared.f32 	%f1865, [%r4];
	fma.rn.f32 	%f1866, %f1861, %f1862, %f1865;
	st.shared.f32 	[%r4], %f1866;
$L__BB0_420:
	bar.sync 	0;
	add.s32 	%r908, %r5, 60;
	and.b32  	%r159, %r908, 124;
	add.s32 	%r160, %r159, %r330;
	and.b32  	%r161, %r160, 127;
	shl.b32 	%r909, %r160, 2;
	and.b32  	%r910, %r909, 508;
	mov.u32 	%r911, deltas;
	add.s32 	%r912, %r911, %r910;
	ld.shared.f32 	%f483, [%r912];
	@%p4 bra 	$L__BB0_423;
	setp.ne.s32 	%p182, %r1, 15;
	add.s32 	%r913, %r7, %r160;
	mul.wide.u32 	%rd753, %r913, 4;
	add.s64 	%rd754, %rd6, %rd753;
	ld.global.f32 	%f3000, [%rd754];
	@%p182 bra 	$L__BB0_424;
	mul.wide.s32 	%rd755, %r160, 4;
	add.s64 	%rd756, %rd4, %rd755;
	ld.global.f32 	%f3001, [%rd756];
	bra.uni 	$L__BB0_425;
$L__BB0_423:
	mul.wide.s32 	%rd757, %r160, 4;
	add.s64 	%rd758, %rd5, %rd757;
	ld.global.f32 	%f3000, [%rd758];
$L__BB0_424:
	add.s32 	%r914, %r8, %r160;
	mul.wide.u32 	%rd759, %r914, 4;
	add.s64 	%rd760, %rd6, %rd759;
	ld.global.f32 	%f3001, [%rd760];
$L__BB0_425:
	add.s32 	%r915, %r2, %r160;
	mul.wide.s32 	%rd761, %r915, 4;
	add.s64 	%rd101, %rd6, %rd761;
	ld.global.f32 	%f1867, [%rd101];
	mul.f32 	%f1868, %f1027, %f1867;
	add.f32 	%f1869, %f3000, %f3001;
	mul.f32 	%f1870, %f1869, %f2;
	sub.f32 	%f1871, %f483, %f1870;
	mul.f32 	%f1872, %f1868, %f1871;
	add.s32 	%r916, %r6, %r161;
	mul.wide.s32 	%rd762, %r916, 2;
	add.s64 	%rd102, %rd3, %rd762;
	st.global.u16 	[%rd102], %rs2;
	add.s64 	%rd763, %rd2, %rd761;
	ld.global.f32 	%f1873, [%rd763];
	setp.leu.f32 	%p183, %f1873, %f1872;
	@%p183 bra 	$L__BB0_427;
	ld.global.f32 	%f1877, [%rd101];
	neg.f32 	%f1878, %f1877;
	st.global.f32 	[%rd101], %f1878;
	mul.f32 	%f1874, %f1877, 0fC0000000;
	// begin inline asm
	{  cvt.rn.f16.f32 %rs183, %f1874;}

	// end inline asm
	st.global.u16 	[%rd102], %rs183;
	add.s32 	%r917, %r159, %r331;
	shl.b32 	%r918, %r917, 15;
	add.s32 	%r919, %r918, %r3;
	mul.wide.s32 	%rd764, %r919, 2;
	add.s64 	%rd765, %rd1, %rd764;
	ld.global.u16 	%rs184, [%rd765];
	// begin inline asm
	{  cvt.f32.f16 %f1875, %rs184;}

	// end inline asm
	// begin inline asm
	{  cvt.f32.f16 %f1876, %rs183;}

	// end inline asm
	ld.shared.f32 	%f1879, [%r4];
	fma.rn.f32 	%f1880, %f1875, %f1876, %f1879;
	st.shared.f32 	[%r4], %f1880;
$L__BB0_427:
	bar.sync 	0;
	add.s32 	%r162, %r10, 61;
	and.b32  	%r163, %r162, 127;
	shl.b32 	%r920, %r162, 2;
	and.b32  	%r921, %r920, 508;
	mov.u32 	%r922, deltas;
	add.s32 	%r923, %r922, %r921;
	ld.shared.f32 	%f491, [%r923];
	@%p4 bra 	$L__BB0_430;
	setp.ne.s32 	%p185, %r1, 15;
	add.s32 	%r924, %r7, %r162;
	mul.wide.u32 	%rd766, %r924, 4;
	add.s64 	%rd767, %rd6, %rd766;
	ld.global.f32 	%f3003, [%rd767];
	@%p185 bra 	$L__BB0_431;
	ld.global.f32 	%f3004, [%rd8+244];
	bra.uni 	$L__BB0_432;
$L__BB0_430:
	ld.global.f32 	%f3003, [%rd7+244];
$L__BB0_431:
	add.s32 	%r925, %r8, %r162;
	mul.wide.u32 	%rd768, %r925, 4;
	add.s64 	%rd769, %rd6, %rd768;
	ld.global.f32 	%f3004, [%rd769];
$L__BB0_432:
	ld.global.f32 	%f1881, [%rd9+244];
	mul.f32 	%f1882, %f1027, %f1881;
	add.f32 	%f1883, %f3003, %f3004;
	mul.f32 	%f1884, %f1883, %f2;
	sub.f32 	%f1885, %f491, %f1884;
	mul.f32 	%f1886, %f1882, %f1885;
	add.s32 	%r926, %r6, %r163;
	mul.wide.s32 	%rd770, %r926, 2;
	add.s64 	%rd103, %rd3, %rd770;
	st.global.u16 	[%rd103], %rs2;
	ld.global.f32 	%f1887, [%rd11+244];
	setp.leu.f32 	%p186, %f1887, %f1886;
	@%p186 bra 	$L__BB0_434;
	ld.global.f32 	%f1891, [%rd9+244];
	neg.f32 	%f1892, %f1891;
	st.global.f32 	[%rd9+244], %f1892;
	mul.f32 	%f1888, %f1891, 0fC0000000;
	// begin inline asm
	{  cvt.rn.f16.f32 %rs186, %f1888;}

	// end inline asm
	st.global.u16 	[%rd103], %rs186;
	ld.global.u16 	%rs187, [%rd12+3997696];
	// begin inline asm
	{  cvt.f32.f16 %f1889, %rs187;}

	// end inline asm
	// begin inline asm
	{  cvt.f32.f16 %f1890, %rs186;}

	// end inline asm
	ld.shared.f32 	%f1893, [%r4];
	fma.rn.f32 	%f1894, %f1889, %f1890, %f1893;
	st.shared.f32 	[%r4], %f1894;
$L__BB0_434:
	bar.sync 	0;
	add.s32 	%r927, %r5, 62;
	and.b32  	%r164, %r927, 126;
	add.s32 	%r165, %r164, %r330;
	and.b32  	%r166, %r165, 127;
	shl.b32 	%r928, %r165, 2;
	and.b32  	%r929, %r928, 508;
	mov.u32 	%r930, deltas;
	add.s32 	%r931, %r930, %r929;
	ld.shared.f32 	%f499, [%r931];
	@%p4 bra 	$L__BB0_437;
	setp.ne.s32 	%p188, %r1, 15;
	add.s32 	%r932, %r7, %r165;
	mul.wide.u32 	%rd771, %r932, 4;
	add.s64 	%rd772, %rd6, %rd771;
	ld.global.f32 	%f3006, [%rd772];
	@%p188 bra 	$L__BB0_438;
	mul.wide.s32 	%rd773, %r165, 4;
	add.s64 	%rd774, %rd4, %rd773;
	ld.global.f32 	%f3007, [%rd774];
	bra.uni 	$L__BB0_439;
$L__BB0_437:
	mul.wide.s32 	%rd775, %r165, 4;
	add.s64 	%rd776, %rd5, %rd775;
	ld.global.f32 	%f3006, [%rd776];
$L__BB0_438:
	add.s32 	%r933, %r8, %r165;
	mul.wide.u32 	%rd777, %r933, 4;
	add.s64 	%rd778, %rd6, %rd777;
	ld.global.f32 	%f3007, [%rd778];
$L__BB0_439:
	add.s32 	%r934, %r2, %r165;
	mul.wide.s32 	%rd779, %r934, 4;
	add.s64 	%rd104, %rd6, %rd779;
	ld.global.f32 	%f1895, [%rd104];
	mul.f32 	%f1896, %f1027, %f1895;
	add.f32 	%f1897, %f3006, %f3007;
	mul.f32 	%f1898, %f1897, %f2;
	sub.f32 	%f1899, %f499, %f1898;
	mul.f32 	%f1900, %f1896, %f1899;
	add.s32 	%r935, %r6, %r166;
	mul.wide.s32 	%rd780, %r935, 2;
	add.s64 	%rd105, %rd3, %rd780;
	st.global.u16 	[%rd105], %rs2;
	add.s64 	%rd781, %rd2, %rd779;
	ld.global.f32 	%f1901, [%rd781];
	setp.leu.f32 	%p189, %f1901, %f1900;
	@%p189 bra 	$L__BB0_441;
	ld.global.f32 	%f1905, [%rd104];
	neg.f32 	%f1906, %f1905;
	st.global.f32 	[%rd104], %f1906;
	mul.f32 	%f1902, %f1905, 0fC0000000;
	// begin inline asm
	{  cvt.rn.f16.f32 %rs189, %f1902;}

	// end inline asm
	st.global.u16 	[%rd105], %rs189;
	add.s32 	%r936, %r164, %r331;
	shl.b32 	%r937, %r936, 15;
	add.s32 	%r938, %r937, %r3;
	mul.wide.s32 	%rd782, %r938, 2;
	add.s64 	%rd783, %rd1, %rd782;
	ld.global.u16 	%rs190, [%rd783];
	// begin inline asm
	{  cvt.f32.f16 %f1903, %rs190;}

	// end inline asm
	// begin inline asm
	{  cvt.f32.f16 %f1904, %rs189;}

	// end inline asm
	ld.shared.f32 	%f1907, [%r4];
	fma.rn.f32 	%f1908, %f1903, %f1904, %f1907;
	st.shared.f32 	[%r4], %f1908;
$L__BB0_441:
	bar.sync 	0;
	add.s32 	%r167, %r10, 63;
	and.b32  	%r168, %r167, 127;
	shl.b32 	%r939, %r167, 2;
	and.b32  	%r940, %r939, 508;
	mov.u32 	%r941, deltas;
	add.s32 	%r942, %r941, %r940;
	ld.shared.f32 	%f507, [%r942];
	@%p4 bra 	$L__BB0_444;
	setp.ne.s32 	%p191, %r1, 15;
	add.s32 	%r943, %r7, %r167;
	mul.wide.u32 	%rd784, %r943, 4;
	add.s64 	%rd785, %rd6, %rd784;
	ld.global.f32 	%f3009, [%rd785];
	@%p191 bra 	$L__BB0_445;
	ld.global.f32 	%f3010, [%rd8+252];
	bra.uni 	$L__BB0_446;
$L__BB0_444:
	ld.global.f32 	%f3009, [%rd7+252];
$L__BB0_445:
	add.s32 	%r944, %r8, %r167;
	mul.wide.u32 	%rd786, %r944, 4;
	add.s64 	%rd787, %rd6, %rd786;
	ld.global.f32 	%f3010, [%rd787];
$L__BB0_446:
	ld.global.f32 	%f1909, [%rd9+252];
	mul.f32 	%f1910, %f1027, %f1909;
	add.f32 	%f1911, %f3009, %f3010;
	mul.f32 	%f1912, %f1911, %f2;
	sub.f32 	%f1913, %f507, %f1912;
	mul.f32 	%f1914, %f1910, %f1913;
	add.s32 	%r945, %r6, %r168;
	mul.wide.s32 	%rd788, %r945, 2;
	add.s64 	%rd106, %rd3, %rd788;
	st.global.u16 	[%rd106], %rs2;
	ld.global.f32 	%f1915, [%rd11+252];
	setp.leu.f32 	%p192, %f1915, %f1914;
	@%p192 bra 	$L__BB0_448;
	ld.global.f32 	%f1919, [%rd9+252];
	neg.f32 	%f1920, %f1919;
	st.global.f32 	[%rd9+252], %f1920;
	mul.f32 	%f1916, %f1919, 0fC0000000;
	// begin inline asm
	{  cvt.rn.f16.f32 %rs192, %f1916;}

	// end inline asm
	st.global.u16 	[%rd106], %rs192;
	ld.global.u16 	%rs193, [%rd12+4128768];
	// begin inline asm
	{  cvt.f32.f16 %f1917, %rs193;}

	// end inline asm
	// begin inline asm
	{  cvt.f32.f16 %f1918, %rs192;}

	// end inline asm
	ld.shared.f32 	%f1921, [%r4];
	fma.rn.f32 	%f1922, %f1917, %f1918, %f1921;
	st.shared.f32 	[%r4], %f1922;
$L__BB0_448:
	setp.eq.s32 	%p193, %r1, 0;
	bar.sync 	0;
	xor.b32  	%r169, %r9, 64;
	add.s32 	%r170, %r169, %r330;
	and.b32  	%r171, %r170, 127;
	shl.b32 	%r946, %r170, 2;
	and.b32  	%r947, %r946, 508;
	mov.u32 	%r948, deltas;
	add.s32 	%r949, %r948, %r947;
	ld.shared.f32 	%f515, [%r949];
	@%p193 bra 	$L__BB0_451;
	setp.ne.s32 	%p194, %r1, 15;
	add.s32 	%r950, %r7, %r170;
	mul.wide.u32 	%rd789, %r950, 4;
	add.s64 	%rd790, %rd6, %rd789;
	ld.global.f32 	%f3012, [%rd790];
	@%p194 bra 	$L__BB0_452;
	mul.wide.s32 	%rd791, %r170, 4;
	add.s64 	%rd792, %rd4, %rd791;
	ld.global.f32 	%f3013, [%rd792];
	bra.uni 	$L__BB0_453;
$L__BB0_451:
	mul.wide.s32 	%rd793, %r170, 4;
	add.s64 	%rd794, %rd5, %rd793;
	ld.global.f32 	%f3012, [%rd794];
$L__BB0_452:
	add.s32 	%r951, %r8, %r170;
	mul.wide.u32 	%rd795, %r951, 4;
	add.s64 	%rd796, %rd6, %rd795;
	ld.global.f32 	%f3013, [%rd796];
$L__BB0_453:
	add.s32 	%r952, %r2, %r170;
	mul.wide.s32 	%rd797, %r952, 4;
	add.s64 	%rd107, %rd6, %rd797;
	ld.global.f32 	%f1923, [%rd107];
	mul.f32 	%f1924, %f1027, %f1923;
	add.f32 	%f1925, %f3012, %f3013;
	mul.f32 	%f1926, %f1925, %f2;
	sub.f32 	%f1927, %f515, %f1926;
	mul.f32 	%f1928, %f1924, %f1927;
	add.s32 	%r953, %r6, %r171;
	mul.wide.s32 	%rd798, %r953, 2;
	add.s64 	%rd108, %rd3, %rd798;
	st.global.u16 	[%rd108], %rs2;
	add.s64 	%rd799, %rd2, %rd797;
	ld.global.f32 	%f1929, [%rd799];
	setp.leu.f32 	%p195, %f1929, %f1928;
	@%p195 bra 	$L__BB0_455;
	ld.global.f32 	%f1933, [%rd107];
	neg.f32 	%f1934, %f1933;
	st.global.f32 	[%rd107], %f1934;
	mul.f32 	%f1930, %f1933, 0fC0000000;
	// begin inline asm
	{  cvt.rn.f16.f32 %rs195, %f1930;}

	// end inline asm
	st.global.u16 	[%rd108], %rs195;
	add.s32 	%r954, %r169, %r331;
	shl.b32 	%r955, %r954, 15;
	add.s32 	%r956, %r955, %r3;
	mul.wide.s32 	%rd800, %r956, 2;
	add.s64 	%rd801, %rd1, %rd800;
	ld.global.u16 	%rs196, [%rd801];
	// begin inline asm
	{  cvt.f32.f16 %f1931, %rs196;}

	// end inline asm
	// begin inline asm
	{  cvt.f32.f16 %f1932, %rs195;}

	// end inline asm
	ld.shared.f32 	%f1935, [%r4];
	fma.rn.f32 	%f1936, %f1931, %f1932, %f1935;
	st.shared.f32 	[%r4], %f1936;
$L__BB0_455:
	bar.sync 	0;
	add.s32 	%r957, %r5, 65;
	and.b32  	%r172, %r957, 65;
	add.s32 	%r173, %r172, %r330;
	and.b32  	%r174, %r173, 127;
	shl.b32 	%r958, %r173, 2;
	and.b32  	%r959, %r958, 508;
	add.s32 	%r961, %r948, %r959;
	ld.shared.f32 	%f523, [%r961];
	mul.wide.s32 	%rd802, %r173, 4;
	add.s64 	%rd109, %rd5, %rd802;
	add.s64 	%rd110, %rd4, %rd802;
	@%p193 bra 	$L__BB0_458;
	setp.ne.s32 	%p197, %r1, 15;
	add.s32 	%r962, %r7, %r173;
	mul.wide.u32 	%rd803, %r962, 4;
	add.s64 	%rd804, %rd6, %rd803;
	ld.global.f32 	%f3015, [%rd804];
	@%p197 bra 	$L__BB0_459;
	ld.global.f32 	%f3016, [%rd110];
	bra.uni 	$L__BB0_460;
$L__BB0_458:
	ld.global.f32 	%f3015, [%rd109];
$L__BB0_459:
	add.s32 	%r963, %r8, %r173;
	mul.wide.u32 	%rd805, %r963, 4;
	add.s64 	%rd806, %rd6, %rd805;
	ld.global.f32 	%f3016, [%rd806];
$L__BB0_460:
	add.s32 	%r964, %r2, %r173;
	mul.wide.s32 	%rd807, %r964, 4;
	add.s64 	%rd111, %rd6, %rd807;
	ld.global.f32 	%f1937, [%rd111];
	mul.f32 	%f1938, %f1027, %f1937;
	add.f32 	%f1939, %f3015, %f3016;
	mul.f32 	%f1940, %f1939, %f2;
	sub.f32 	%f1941, %f523, %f1940;
	mul.f32 	%f1942, %f1938, %f1941;
	add.s32 	%r965, %r6, %r174;
	mul.wide.s32 	%rd808, %r965, 2;
	add.s64 	%rd112, %rd3, %rd808;
	st.global.u16 	[%rd112], %rs2;
	add.s64 	%rd113, %rd2, %rd807;
	ld.global.f32 	%f1943, [%rd113];
	setp.leu.f32 	%p198, %f1943, %f1942;
	add.s32 	%r966, %r172, %r331;
	shl.b32 	%r967, %r966, 15;
	add.s32 	%r968, %r967, %r3;
	mul.wide.s32 	%rd809, %r968, 2;
	add.s64 	%rd114, %rd1, %rd809;
	@%p198 bra 	$L__BB0_462;
	ld.global.f32 	%f1947, [%rd111];
	neg.f32 	%f1948, %f1947;
	st.global.f32 	[%rd111], %f1948;
	mul.f32 	%f1944, %f1947, 0fC0000000;
	// begin inline asm
	{  cvt.rn.f16.f32 %rs198, %f1944;}

	// end inline asm
	st.global.u16 	[%rd112], %rs198;
	ld.global.u16 	%rs199, [%rd114];
	// begin inline asm
	{  cvt.f32.f16 %f1945, %rs199;}

	// end inline asm
	// begin inline asm
	{  cvt.f32.f16 %f1946, %rs198;}

	// end inline asm
	ld.shared.f32 	%f1949, [%r4];
	fma.rn.f32 	%f1950, %f1945, %f1946, %f1949;
	st.shared.f32 	[%r4], %f1950;
$L__BB0_462:
	bar.sync 	0;
	add.s32 	%r969, %r5, 66;
	and.b32  	%r175, %r969, 66;
	add.s32 	%r176, %r175, %r330;
	and.b32  	%r177, %r176, 127;
	shl.b32 	%r970, %r176, 2;
	and.b32  	%r971, %r970, 508;
	mov.u32 	%r972, deltas;
	add.s32 	%r973, %r972, %r971;
	ld.shared.f32 	%f531, [%r973];
	@%p193 bra 	$L__BB0_465;
	setp.ne.s32 	%p200, %r1, 15;
	add.s32 	%r974, %r7, %r176;
	mul.wide.u32 	%rd810, %r974, 4;
	add.s64 	%rd811, %rd6, %rd810;
	ld.global.f32 	%f3018, [%rd811];
	@%p200 bra 	$L__BB0_466;
	mul.wide.s32 	%rd812, %r176, 4;
	add.s64 	%rd813, %rd4, %rd812;
	ld.global.f32 	%f3019, [%rd813];
	bra.uni 	$L__BB0_467;
$L__BB0_465:
	mul.wide.s32 	%rd814, %r176, 4;
	add.s64 	%rd815, %rd5, %rd814;
	ld.global.f32 	%f3018, [%rd815];
$L__BB0_466:
	add.s32 	%r975, %r8, %r176;
	mul.wide.u32 	%rd816, %r975, 4;
	add.s64 	%rd817, %rd6, %rd816;
	ld.global.f32 	%f3019, [%rd817];
$L__BB0_467:
	add.s32 	%r976, %r2, %r176;
	mul.wide.s32 	%rd818, %r976, 4;
	add.s64 	%rd115, %rd6, %rd818;
	ld.global.f32 	%f1951, [%rd115];
	mul.f32 	%f1952, %f1027, %f1951;
	add.f32 	%f1953, %f3018, %f3019;
	mul.f32 	%f1954, %f1953, %f2;
	sub.f32 	%f1955, %f531, %f1954;
	mul.f32 	%f1956, %f1952, %f1955;
	add.s32 	%r977, %r6, %r177;
	mul.wide.s32 	%rd819, %r977, 2;
	add.s64 	%rd116, %rd3, %rd819;
	st.global.u16 	[%rd116], %rs2;
	add.s64 	%rd820, %rd2, %rd818;
	ld.global.f32 	%f1957, [%rd820];
	setp.leu.f32 	%p201, %f1957, %f1956;
	@%p201 bra 	$L__BB0_469;
	ld.global.f32 	%f1961, [%rd115];
	neg.f32 	%f1962, %f1961;
	st.global.f32 	[%rd115], %f1962;
	mul.f32 	%f1958, %f1961, 0fC0000000;
	// begin inline asm
	{  cvt.rn.f16.f32 %rs201, %f1958;}

	// end inline asm
	st.global.u16 	[%rd116], %rs201;
	add.s32 	%r978, %r175, %r331;
	shl.b32 	%r979, %r978, 15;
	add.s32 	%r980, %r979, %r3;
	mul.wide.s32 	%rd821, %r980, 2;
	add.s64 	%rd822, %rd1, %rd821;
	ld.global.u16 	%rs202, [%rd822];
	// begin inline asm
	{  cvt.f32.f16 %f1959, %rs202;}

	// end inline asm
	// begin inline asm
	{  cvt.f32.f16 %f1960, %rs201;}

	// end inline asm
	ld.shared.f32 	%f1963, [%r4];
	fma.rn.f32 	%f1964, %f1959, %f1960, %f1963;
	st.shared.f32 	[%r4], %f1964;
$L__BB0_469:
	bar.sync 	0;
	add.s32 	%r178, %r173, 2;
	and.b32  	%r179, %r178, 127;
	shl.b32 	%r981, %r178, 2;
	and.b32  	%r982, %r981, 508;
	mov.u32 	%r983, deltas;
	add.s32 	%r984, %r983, %r982;
	ld.shared.f32 	%f539, [%r984];
	@%p193 bra 	$L__BB0_472;
	setp.ne.s32 	%p203, %r1, 15;
	add.s32 	%r985, %r7, %r178;
	mul.wide.u32 	%rd823, %r985, 4;
	add.s64 	%rd824, %rd6, %rd823;
	ld.global.f32 	%f3021, [%rd824];
	@%p203 bra 	$L__BB0_473;
	ld.global.f32 	%f3022, [%rd110+8];
	bra.uni 	$L__BB0_474;
$L__BB0_472:
	ld.global.f32 	%f3021, [%rd109+8];
$L__BB0_473:
	add.s32 	%r986, %r8, %r178;
	mul.wide.u32 	%rd825, %r986, 4;
	add.s64 	%rd826, %rd6, %rd825;
	ld.global.f32 	%f3022, [%rd826];
$L__BB0_474:
	ld.global.f32 	%f1965, [%rd111+8];
	mul.f32 	%f1966, %f1027, %f1965;
	add.f32 	%f1967, %f3021, %f3022;
	mul.f32 	%f1968, %f1967, %f2;
	sub.f32 	%f1969, %f539, %f1968;
	mul.f32 	%f1970, %f1966, %f1969;
	add.s32 	%r987, %r6, %r179;
	mul.wide.s32 	%rd827, %r987, 2;
	add.s64 	%rd117, %rd3, %rd827;
	st.global.u16 	[%rd117], %rs2;
	ld.global.f32 	%f1971, [%rd113+8];
	setp.leu.f32 	%p204, %f1971, %f1970;
	@%p204 bra 	$L__BB0_476;
	ld.global.f32 	%f1975, [%rd111+8];
	neg.f32 	%f1976, %f1975;
	st.global.f32 	[%rd111+8], %f1976;
	mul.f32 	%f1972, %f1975, 0fC0000000;
	// begin inline asm
	{  cvt.rn.f16.f32 %rs204, %f1972;}

	// end inline asm
	st.global.u16 	[%rd117], %rs204;
	ld.global.u16 	%rs205, [%rd114+131072];
	// begin inline asm
	{  cvt.f32.f16 %f1973, %rs205;}

	// end inline asm
	// begin inline asm
	{  cvt.f32.f16 %f1974, %rs204;}

	// end inline asm
	ld.shared.f32 	%f1977, [%r4];
	fma.rn.f32 	%f1978, %f1973, %f1974, %f1977;
	st.shared.f32 	[%r4], %f1978;
$L__BB0_476:
	bar.sync 	0;
	add.s32 	%r988, %r5, 68;
	and.b32  	%r180, %r988, 68;
	add.s32 	%r181, %r180, %r330;
	and.b32  	%r182, %r181, 127;
	shl.b32 	%r989, %r181, 2;
	and.b32  	%r990, %r989, 508;
	mov.u32 	%r991, deltas;
	add.s32 	%r992, %r991, %r990;
	ld.shared.f32 	%f547, [%r992];
	@%p193 bra 	$L__BB0_479;
	setp.ne.s32 	%p206, %r1, 15;
	add.s32 	%r993, %r7, %r181;
	mul.wide.u32 	%rd828, %r993, 4;
	add.s64 	%rd829, %rd6, %rd828;
	ld.global.f32 	%f3024, [%rd829];
	@%p206 bra 	$L__BB0_480;
	mul.wide.s32 	%rd830, %r181, 4;
	add.s64 	%rd831, %rd4, %rd830;
	ld.global.f32 	%f3025, [%rd831];
	bra.uni 	$L__BB0_481;
$L__BB0_479:
	mul.wide.s32 	%rd832, %r181, 4;
	add.s64 	%rd833, %rd5, %rd832;
	ld.global.f32 	%f3024, [%rd833];
$L__BB0_480:
	add.s32 	%r994, %r8, %r181;
	mul.wide.u32 	%rd834, %r994, 4;
	add.s64 	%rd835, %rd6, %rd834;
	ld.global.f32 	%f3025, [%rd835];
$L__BB0_481:
	add.s32 	%r995, %r2, %r181;
	mul.wide.s32 	%rd836, %r995, 4;
	add.s64 	%rd118, %rd6, %rd836;
	ld.global.f32 	%f1979, [%rd118];
	mul.f32 	%f1980, %f1027, %f1979;
	add.f32 	%f1981, %f3024, %f3025;
	mul.f32 	%f1982, %f1981, %f2;
	sub.f32 	%f1983, %f547, %f1982;
	mul.f32 	%f1984, %f1980, %f1983;
	add.s32 	%r996, %r6, %r182;
	mul.wide.s32 	%rd837, %r996, 2;
	add.s64 	%rd119, %rd3, %rd837;
	st.global.u16 	[%rd119], %rs2;
	add.s64 	%rd838, %rd2, %rd836;
	ld.global.f32 	%f1985, [%rd838];
	setp.leu.f32 	%p207, %f1985, %f1984;
	@%p207 bra 	$L__BB0_483;
	ld.global.f32 	%f1989, [%rd118];
	neg.f32 	%f1990, %f1989;
	st.global.f32 	[%rd118], %f1990;
	mul.f32 	%f1986, %f1989, 0fC0000000;
	// begin inline asm
	{  cvt.rn.f16.f32 %rs207, %f1986;}

	// end inline asm
	st.global.u16 	[%rd119], %rs207;
	add.s32 	%r997, %r180, %r331;
	shl.b32 	%r998, %r997, 15;
	add.s32 	%r999, %r998, %r3;
	mul.wide.s32 	%rd839, %r999, 2;
	add.s64 	%rd840, %rd1, %rd839;
	ld.global.u16 	%rs208, [%rd840];
	// begin inline asm
	{  cvt.f32.f16 %f1987, %rs208;}

	// end inline asm
	// begin inline asm
	{  cvt.f32.f16 %f1988, %rs207;}

	// end inline asm
	ld.shared.f32 	%f1991, [%r4];
	fma.rn.f32 	%f1992, %f1987, %f1988, %f1991;
	st.shared.f32 	[%r4], %f1992;
$L__BB0_483:
	bar.sync 	0;
	add.s32 	%r183, %r173, 4;
	and.b32  	%r184, %r183, 127;
	shl.b32 	%r1000, %r183, 2;
	and.b32  	%r1001, %r1000, 508;
	mov.u32 	%r1002, deltas;
	add.s32 	%r1003, %r1002, %r1001;
	ld.shared.f32 	%f555, [%r1003];
	@%p193 bra 	$L__BB0_486;
	setp.ne.s32 	%p209, %r1, 15;
	add.s32 	%r1004, %r7, %r183;
	mul.wide.u32 	%rd841, %r1004, 4;
	add.s64 	%rd842, %rd6, %rd841;
	ld.global.f32 	%f3027, [%rd842];
	@%p209 bra 	$L__BB0_487;
	ld.global.f32 	%f3028, [%rd110+16];
	bra.uni 	$L__BB0_488;
$L__BB0_486:
	ld.global.f32 	%f3027, [%rd109+16];
$L__BB0_487:
	add.s32 	%r1005, %r8, %r183;
	mul.wide.u32 	%rd843, %r1005, 4;
	add.s64 	%rd844, %rd6, %rd843;
	ld.global.f32 	%f3028, [%rd844];
$L__BB0_488:
	ld.global.f32 	%f1993, [%rd111+16];
	mul.f32 	%f1994, %f1027, %f1993;
	add.f32 	%f1995, %f3027, %f3028;
	mul.f32 	%f1996, %f1995, %f2;
	sub.f32 	%f1997, %f555, %f1996;
	mul.f32 	%f1998, %f1994, %f1997;
	add.s32 	%r1006, %r6, %r184;
	mul.wide.s32 	%rd845, %r1006, 2;
	add.s64 	%rd120, %rd3, %rd845;
	st.global.u16 	[%rd120], %rs2;
	ld.global.f32 	%f1999, [%rd113+16];
	setp.leu.f32 	%p210, %f1999, %f1998;
	@%p210 bra 	$L__BB0_490;
	ld.global.f32 	%f2003, [%rd111+16];
	neg.f32 	%f2004, %f2003;
	st.global.f32 	[%rd111+16], %f2004;
	mul.f32 	%f2000, %f2003, 0fC0000000;
	// begin inline asm
	{  cvt.rn.f16.f32 %rs210, %f2000;}

	// end inline asm
	st.global.u16 	[%rd120], %rs210;
	ld.global.u16 	%rs211, [%rd114+262144];
	// begin inline asm
	{  cvt.f32.f16 %f2001, %rs211;}

	// end inline asm
	// begin inline asm
	{  cvt.f32.f16 %f2002, %rs210;}

	// end inline asm
	ld.shared.f32 	%f2005, [%r4];
	fma.rn.f32 	%f2006, %f2001, %f2002, %f2005;
	st.shared.f32 	[%r4], %f2006;
$L__BB0_490:
	bar.sync 	0;
	add.s32 	%r1007, %r5, 70;
	and.b32  	%r185, %r1007, 70;
	add.s32 	%r186, %r185, %r330;
	and.b32  	%r187, %r186, 127;
	shl.b32 	%r1008, %r186, 2;
	and.b32  	%r1009, %r1008, 508;
	mov.u32 	%r1010, deltas;
	add.s32 	%r1011, %r1010, %r1009;
	ld.shared.f32 	%f563, [%r1011];
	@%p193 bra 	$L__BB0_493;
	setp.ne.s32 	%p212, %r1, 15;
	add.s32 	%r1012, %r7, %r186;
	mul.wide.u32 	%rd846, %r1012, 4;
	add.s64 	%rd847, %rd6, %rd846;
	ld.global.f32 	%f3030, [%rd847];
	@%p212 bra 	$L__BB0_494;
	mul.wide.s32 	%rd848, %r186, 4;
	add.s64 	%rd849, %rd4, %rd848;
	ld.global.f32 	%f3031, [%rd849];
	bra.uni 	$L__BB0_495;
$L__BB0_493:
	mul.wide.s32 	%rd850, %r186, 4;
	add.s64 	%rd851, %rd5, %rd850;
	ld.global.f32 	%f3030, [%rd851];
$L__BB0_494:
	add.s32 	%r1013, %r8, %r186;
	mul.wide.u32 	%rd852, %r1013, 4;
	add.s64 	%rd853, %rd6, %rd852;
	ld.global.f32 	%f3031, [%rd853];
$L__BB0_495:
	add.s32 	%r1014, %r2, %r186;
	mul.wide.s32 	%rd854, %r1014, 4;
	add.s64 	%rd121, %rd6, %rd854;
	ld.global.f32 	%f2007, [%rd121];
	mul.f32 	%f2008, %f1027, %f2007;
	add.f32 	%f2009, %f3030, %f3031;
	mul.f32 	%f2010, %f2009, %f2;
	sub.f32 	%f2011, %f563, %f2010;
	mul.f32 	%f2012, %f2008, %f2011;
	add.s32 	%r1015, %r6, %r187;
	mul.wide.s32 	%rd855, %r1015, 2;
	add.s64 	%rd122, %rd3, %rd855;
	st.global.u16 	[%rd122], %rs2;
	add.s64 	%rd856, %rd2, %rd854;
	ld.global.f32 	%f2013, [%rd856];
	setp.leu.f32 	%p213, %f2013, %f2012;
	@%p213 bra 	$L__BB0_497;
	ld.global.f32 	%f2017, [%rd121];
	neg.f32 	%f2018, %f2017;
	st.global.f32 	[%rd121], %f2018;
	mul.f32 	%f2014, %f2017, 0fC0000000;
	// begin inline asm
	{  cvt.rn.f16.f32 %rs213, %f2014;}

	// end inline asm
	st.global.u16 	[%rd122], %rs213;
	add.s32 	%r1016, %r185, %r331;
	shl.b32 	%r1017, %r1016, 15;
	add.s32 	%r1018, %r1017, %r3;
	mul.wide.s32 	%rd857, %r1018, 2;
	add.s64 	%rd858, %rd1, %rd857;
	ld.global.u16 	%rs214, [%rd858];
	// begin inline asm
	{  cvt.f32.f16 %f2015, %rs214;}

	// end inline asm
	// begin inline asm
	{  cvt.f32.f16 %f2016, %rs213;}

	// end inline asm
	ld.shared.f32 	%f2019, [%r4];
	fma.rn.f32 	%f2020, %f2015, %f2016, %f2019;
	st.shared.f32 	[%r4], %f2020;
$L__BB0_497:
	bar.sync 	0;
	add.s32 	%r188, %r173, 6;
	and.b32  	%r189, %r188, 127;
	shl.b32 	%r1019, %r188, 2;
	and.b32  	%r1020, %r1019, 508;
	mov.u32 	%r1021, deltas;
	add.s32 	%r1022, %r1021, %r1020;
	ld.shared.f32 	%f571, [%r1022];
	@%p193 bra 	$L__BB0_500;
	setp.ne.s32 	%p215, %r1, 15;
	add.s32 	%r1023, %r7, %r188;
	mul.wide.u32 	%rd859, %r1023, 4;
	add.s64 	%rd860, %rd6, %rd859;
	ld.global.f32 	%f3033, [%rd860];
	@%p215 bra 	$L__BB0_501;
	ld.global.f32 	%f3034, [%rd110+24];
	bra.uni 	$L__BB0_502;
$L__BB0_500:
	ld.global.f32 	%f3033, [%rd109+24];
$L__BB0_501:
	add.s32 	%r1024, %r8, %r188;
	mul.wide.u32 	%rd861, %r1024, 4;
	add.s64 	%rd862, %rd6, %rd861;
	ld.global.f32 	%f3034, [%rd862];
$L__BB0_502:
	ld.global.f32 	%f2021, [%rd111+24];
	mul.f32 	%f2022, %f1027, %f2021;
	add.f32 	%f2023, %f3033, %f3034;
	mul.f32 	%f2024, %f2023, %f2;
	sub.f32 	%f2025, %f571, %f2024;
	mul.f32 	%f2026, %f2022, %f2025;
	add.s32 	%r1025, %r6, %r189;
	mul.wide.s32 	%rd863, %r1025, 2;
	add.s64 	%rd123, %rd3, %rd863;
	st.global.u16 	[%rd123], %rs2;
	ld.global.f32 	%f2027, [%rd113+24];
	setp.leu.f32 	%p216, %f2027, %f2026;
	@%p216 bra 	$L__BB0_504;
	ld.global.f32 	%f2031, [%rd111+24];
	neg.f32 	%f2032, %f2031;
	st.global.f32 	[%rd111+24], %f2032;
	mul.f32 	%f2028, %f2031, 0fC0000000;
	// begin inline asm
	{  cvt.rn.f16.f32 %rs216, %f2028;}

	// end inline asm
	st.global.u16 	[%rd123], %rs216;
	ld.global.u16 	%rs217, [%rd114+393216];
	// begin inline asm
	{  cvt.f32.f16 %f2029, %rs217;}

	// end inline asm
	// begin inline asm
	{  cvt.f32.f16 %f2030, %rs216;}

	// end inline asm
	ld.shared.f32 	%f2033, [%r4];
	fma.rn.f32 	%f2034, %f2029, %f2030, %f2033;
	st.shared.f32 	[%r4], %f2034;
$L__BB0_504:
	bar.sync 	0;
	add.s32 	%r1026, %r5, 72;
	and.b32  	%r190, %r1026, 72;
	add.s32 	%r191, %r190, %r330;
	and.b32  	%r192, %r191, 127;
	shl.b32 	%r1027, %r191, 2;
	and.b32  	%r1028, %r1027, 508;
	mov.u32 	%r1029, deltas;
	add.s32 	%r1030, %r1029, %r1028;
	ld.shared.f32 	%f579, [%r1030];
	@%p193 bra 	$L__BB0_507;
	setp.ne.s32 	%p218, %r1, 15;
	add.s32 	%r1031, %r7, %r191;
	mul.wide.u32 	%rd864, %r1031, 4;
	add.s64 	%rd865, %rd6, %rd864;
	ld.global.f32 	%f3036, [%rd865];
	@%p218 bra 	$L__BB0_508;
	mul.wide.s32 	%rd866, %r191, 4;
	add.s64 	%rd867, %rd4, %rd866;
	ld.global.f32 	%f3037, [%rd867];
	bra.uni 	$L__BB0_509;
$L__BB0_507:
	mul.wide.s32 	%rd868, %r191, 4;
	add.s64 	%rd869, %rd5, %rd868;
	ld.global.f32 	%f3036, [%rd869];
$L__BB0_508:
	add.s32 	%r1032, %r8, %r191;
	mul.wide.u32 	%rd870, %r1032, 4;
	add.s64 	%rd871, %rd6, %rd870;
	ld.global.f32 	%f3037, [%rd871];
$L__BB0_509:
	add.s32 	%r1033, %r2, %r191;
	mul.wide.s32 	%rd872, %r1033, 4;
	add.s64 	%rd124, %rd6, %rd872;
	ld.global.f32 	%f2035, [%rd124];
	mul.f32 	%f2036, %f1027, %f2035;
	add.f32 	%f2037, %f3036, %f3037;
	mul.f32 	%f2038, %f2037, %f2;
	sub.f32 	%f2039, %f579, %f2038;
	mul.f32 	%f2040, %f2036, %f2039;
	add.s32 	%r1034, %r6, %r192;
	mul.wide.s32 	%rd873, %r1034, 2;
	add.s64 	%rd125, %rd3, %rd873;
	st.global.u16 	[%rd125], %rs2;
	add.s64 	%rd874, %rd2, %rd872;
	ld.global.f32 	%f2041, [%rd874];
	setp.leu.f32 	%p219, %f2041, %f2040;
	@%p219 bra 	$L__BB0_511;
	ld.global.f32 	%f2045, [%rd124];
	neg.f32 	%f2046, %f2045;
	st.global.f32 	[%rd124], %f2046;
	mul.f32 	%f2042, %f2045, 0fC0000000;
	// begin inline asm
	{  cvt.rn.f16.f32 %rs219, %f2042;}

	// end inline asm
	st.global.u16 	[%rd125], %rs219;
	add.s32 	%r1035, %r190, %r331;
	shl.b32 	%r1036, %r1035, 15;
	add.s32 	%r1037, %r1036, %r3;
	mul.wide.s32 	%rd875, %r1037, 2;
	add.s64 	%rd876, %rd1, %rd875;
	ld.global.u16 	%rs220, [%rd876];
	// begin inline asm
	{  cvt.f32.f16 %f2043, %rs220;}

	// end inline asm
	// begin inline asm
	{  cvt.f32.f16 %f2044, %rs219;}

	// end inline asm
	ld.shared.f32 	%f2047, [%r4];
	fma.rn.f32 	%f2048, %f2043, %f2044, %f2047;
	st.shared.f32 	[%r4], %f2048;
$L__BB0_511:
	bar.sync 	0;
	add.s32 	%r193, %r173, 8;
	and.b32  	%r194, %r193, 127;
	shl.b32 	%r1038, %r193, 2;
	and.b32  	%r1039, %r1038, 508;
	mov.u32 	%r1040, deltas;
	add.s32 	%r1041, %r1040, %r1039;
	ld.shared.f32 	%f587, [%r1041];
	@%p193 bra 	$L__BB0_514;
	setp.ne.s32 	%p221, %r1, 15;
	add.s32 	%r1042, %r7, %r193;
	mul.wide.u32 	%rd877, %r1042, 4;
	add.s64 	%rd878, %rd6, %rd877;
	ld.global.f32 	%f3039, [%rd878];
	@%p221 bra 	$L__BB0_515;
	ld.global.f32 	%f3040, [%rd110+32];
	bra.uni 	$L__BB0_516;
$L__BB0_514:
	ld.global.f32 	%f3039, [%rd109+32];
$L__BB0_515:
	add.s32 	%r1043, %r8, %r193;
	mul.wide.u32 	%rd879, %r1043, 4;
	add.s64 	%rd880, %rd6, %rd879;
	ld.global.f32 	%f3040, [%rd880];
$L__BB0_516:
	ld.global.f32 	%f2049, [%rd111+32];
	mul.f32 	%f2050, %f1027, %f2049;
	add.f32 	%f2051, %f3039, %f3040;
	mul.f32 	%f2052, %f2051, %f2;
	sub.f32 	%f2053, %f587, %f2052;
	mul.f32 	%f2054, %f2050, %f2053;
	add.s32 	%r1044, %r6, %r194;
	mul.wide.s32 	%rd881, %r1044, 2;
	add.s64 	%rd126, %rd3, %rd881;
	st.global.u16 	[%rd126], %rs2;
	ld.global.f32 	%f2055, [%rd113+32];
	setp.leu.f32 	%p222, %f2055, %f2054;
	@%p222 bra 	$L__BB0_518;
	ld.global.f32 	%f2059, [%rd111+32];
	neg.f32 	%f2060, %f2059;
	st.global.f32 	[%rd111+32], %f2060;
	mul.f32 	%f2056, %f2059, 0fC0000000;
	// begin inline asm
	{  cvt.rn.f16.f32 %rs222, %f2056;}

	// end inline asm
	st.global.u16 	[%rd126], %rs222;
	ld.global.u16 	%rs223, [%rd114+524288];
	// begin inline asm
	{  cvt.f32.f16 %f2057, %rs223;}

	// end inline asm
	// begin inline asm
	{  cvt.f32.f16 %f2058, %rs222;}

	// end inline asm
	ld.shared.f32 	%f2061, [%r4];
	fma.rn.f32 	%f2062, %f2057, %f2058, %f2061;
	st.shared.f32 	[%r4], %f2062;
$L__BB0_518:
	bar.sync 	0;
	add.s32 	%r1045, %r5, 74;
	and.b32  	%r195, %r1045, 74;
	add.s32 	%r196, %r195, %r330;
	and.b32  	%r197, %r196, 127;
	shl.b32 	%r1046, %r196, 2;
	and.b32  	%r1047, %r1046, 508;
	mov.u32 	%r1048, deltas;
	add.s32 	%r1049, %r1048, %r1047;
	ld.shared.f32 	%f595, [%r1049];
	@%p193 bra 	$L__BB0_521;
	setp.ne.s32 	%p224, %r1, 15;
	add.s32 	%r1050, %r7, %r196;
	mul.wide.u32 	%rd882, %r1050, 4;
	add.s64 	%rd883, %rd6, %rd882;
	ld.global.f32 	%f3042, [%rd883];
	@%p224 bra 	$L__BB0_522;
	mul.wide.s32 	%rd884, %r196, 4;
	add.s64 	%rd885, %rd4, %rd884;
	ld.global.f32 	%f3043, [%rd885];
	bra.uni 	$L__BB0_523;
$L__BB0_521:
	mul.wide.s32 	%rd886, %r196, 4;
	add.s64 	%rd887, %rd5, %rd886;
	ld.global.f32 	%f3042, [%rd887];
$L__BB0_522:
	add.s32 	%r1051, %r8, %r196;
	mul.wide.u32 	%rd888, %r1051, 4;
	add.s64 	%rd889, %rd6, %rd888;
	ld.global.f32 	%f3043, [%rd889];
$L__BB0_523:
	add.s32 	%r1052, %r2, %r196;
	mul.wide.s32 	%rd890, %r1052, 4;
	add.s64 	%rd127, %rd6, %rd890;
	ld.global.f32 	%f2063, [%rd127];
	mul.f32 	%f2064, %f1027, %f2063;
	add.f32 	%f2065, %f3042, %f3043;
	mul.f32 	%f2066, %f2065, %f2;
	sub.f32 	%f2067, %f595, %f2066;
	mul.f32 	%f2068, %f2064, %f2067;
	add.s32 	%r1053, %r6, %r197;
	mul.wide.s32 	%rd891, %r1053, 2;
	add.s64 	%rd128, %rd3, %rd891;
	st.global.u16 	[%rd128], %rs2;
	add.s64 	%rd892, %rd2, %rd890;
	ld.global.f32 	%f2069, [%rd892];
	setp.leu.f32 	%p225, %f2069, %f2068;
	@%p225 bra 	$L__BB0_525;
	ld.global.f32 	%f2073, [%rd127];
	neg.f32 	%f2074, %f2073;
	st.global.f32 	[%rd127], %f2074;
	mul.f32 	%f2070, %f2073, 0fC0000000;
	// begin inline asm
	{  cvt.rn.f16.f32 %rs225, %f2070;}

	// end inline asm
	st.global.u16 	[%rd128], %rs225;
	add.s32 	%r1054, %r195, %r331;
	shl.b32 	%r1055, %r1054, 15;
	add.s32 	%r1056, %r1055, %r3;
	mul.wide.s32 	%rd893, %r1056, 2;
	add.s64 	%rd894, %rd1, %rd893;
	ld.global.u16 	%rs226, [%rd894];
	// begin inline asm
	{  cvt.f32.f16 %f2071, %rs226;}

	// end inline asm
	// begin inline asm
	{  cvt.f32.f16 %f2072, %rs225;}

	// end inline asm
	ld.shared.f32 	%f2075, [%r4];
	fma.rn.f32 	%f2076, %f2071, %f2072, %f2075;
	st.shared.f32 	[%r4], %f2076;
$L__BB0_525:
	bar.sync 	0;
	add.s32 	%r198, %r173, 10;
	and.b32  	%r199, %r198, 127;
	shl.b32 	%r1057, %r198, 2;
	and.b32  	%r1058, %r1057, 508;
	mov.u32 	%r1059, deltas;
	add.s32 	%r1060, %r1059, %r1058;
	ld.shared.f32 	%f603, [%r1060];
	@%p193 bra 	$L__BB0_528;
	setp.ne.s32 	%p227, %r1, 15;
	add.s32 	%r1061, %r7, %r198;
	mul.wide.u32 	%rd895, %r1061, 4;
	add.s64 	%rd896, %rd6, %rd895;
	ld.global.f32 	%f3045, [%rd896];
	@%p227 bra 	$L__BB0_529;
	ld.global.f32 	%f3046, [%rd110+40];
	bra.uni 	$L__BB0_530;
$L__BB0_528:
	ld.global.f32 	%f3045, [%rd109+40];
$L__BB0_529:
	add.s32 	%r1062, %r8, %r198;
	mul.wide.u32 	%rd897, %r1062, 4;
	add.s64 	%rd898, %rd6, %rd897;
	ld.global.f32 	%f3046, [%rd898];
$L__BB0_530:
	ld.global.f32 	%f2077, [%rd111+40];
	mul.f32 	%f2078, %f1027, %f2077;
	add.f32 	%f2079, %f3045, %f3046;
	mul.f32 	%f2080, %f2079, %f2;
	sub.f32 	%f2081, %f603, %f2080;
	mul.f32 	%f2082, %f2078, %f2081;
	add.s32 	%r1063, %r6, %r199;
	mul.wide.s32 	%rd899, %r1063, 2;
	add.s64 	%rd129, %rd3, %rd899;
	st.global.u16 	[%rd129], %rs2;
	ld.global.f32 	%f2083, [%rd113+40];
	setp.leu.f32 	%p228, %f2083, %f2082;
	@%p228 bra 	$L__BB0_532;
	ld.global.f32 	%f2087, [%rd111+40];
	neg.f32 	%f2088, %f2087;
	st.global.f32 	[%rd111+40], %f2088;
	mul.f32 	%f2084, %f2087, 0fC0000000;
	// begin inline asm
	{  cvt.rn.f16.f32 %rs228, %f2084;}

	// end inline asm
	st.global.u16 	[%rd129], %rs228;
	ld.global.u16 	%rs229, [%rd114+655360];
	// begin inline asm
	{  cvt.f32.f16 %f2085, %rs229;}

	// end inline asm
	// begin inline asm
	{  cvt.f32.f16 %f2086, %rs228;}

	// end inline asm
	ld.shared.f32 	%f2089, [%r4];
	fma.rn.f32 	%f2090, %f2085, %f2086, %f2089;
	st.shared.f32 	[%r4], %f2090;
$L__BB0_532:
	bar.sync 	0;
	add.s32 	%r1064, %r5, 76;
	and.b32  	%r200, %r1064, 76;
	add.s32 	%r201, %r200, %r330;
	and.b32  	%r202, %r201, 127;
	shl.b32 	%r1065, %r201, 2;
	and.b32  	%r1066, %r1065, 508;
	mov.u32 	%r1067, deltas;
	add.s32 	%r1068, %r1067, %r1066;
	ld.shared.f32 	%f611, [%r1068];
	@%p193 bra 	$L__BB0_535;
	setp.ne.s32 	%p230, %r1, 15;
	add.s32 	%r1069, %r7, %r201;
	mul.wide.u32 	%rd900, %r1069, 4;
	add.s64 	%rd901, %rd6, %rd900;
	ld.global.f32 	%f3048, [%rd901];
	@%p230 bra 	$L__BB0_536;
	mul.wide.s32 	%rd902, %r201, 4;
	add.s64 	%rd903, %rd4, %rd902;
	ld.global.f32 	%f3049, [%rd903];
	bra.uni 	$L__BB0_537;
$L__BB0_535:
	mul.wide.s32 	%rd904, %r201, 4;
	add.s64 	%rd905, %rd5, %rd904;
	ld.global.f32 	%f3048, [%rd905];
$L__BB0_536:
	add.s32 	%r1070, %r8, %r201;
	mul.wide.u32 	%rd906, %r1070, 4;
	add.s64 	%rd907, %rd6, %rd906;
	ld.global.f32 	%f3049, [%rd907];
$L__BB0_537:
	add.s32 	%r1071, %r2, %r201;
	mul.wide.s32 	%rd908, %r1071, 4;
	add.s64 	%rd130, %rd6, %rd908;
	ld.global.f32 	%f2091, [%rd130];
	mul.f32 	%f2092, %f1027, %f2091;
	add.f32 	%f2093, %f3048, %f3049;
	mul.f32 	%f2094, %f2093, %f2;
	sub.f32 	%f2095, %f611, %f2094;
	mul.f32 	%f2096, %f2092, %f2095;
	add.s32 	%r1072, %r6, %r202;
	mul.wide.s32 	%rd909, %r1072, 2;
	add.s64 	%rd131, %rd3, %rd909;
	st.global.u16 	[%rd131], %rs2;
	add.s64 	%rd910, %rd2, %rd908;
	ld.global.f32 	%f2097, [%rd910];
	setp.leu.f32 	%p231, %f2097, %f2096;
	@%p231 bra 	$L__BB0_539;
	ld.global.f32 	%f2101, [%rd130];
	neg.f32 	%f2102, %f2101;
	st.global.f32 	[%rd130], %f2102;
	mul.f32 	%f2098, %f2101, 0fC0000000;
	// begin inline asm
	{  cvt.rn.f16.f32 %rs231, %f2098;}

	// end inline asm
	st.global.u16 	[%rd131], %rs231;
	add.s32 	%r1073, %r200, %r331;
	shl.b32 	%r1074, %r1073, 15;
	add.s32 	%r1075, %r1074, %r3;
	mul.wide.s32 	%rd911, %r1075, 2;
	add.s64 	%rd912, %rd1, %rd911;
	ld.global.u16 	%rs232, [%rd912];
	// begin inline asm
	{  cvt.f32.f16 %f2099, %rs232;}

	// end inline asm
	// begin inline asm
	{  cvt.f32.f16 %f2100, %rs231;}

	// end inline asm
	ld.shared.f32 	%f2103, [%r4];
	fma.rn.f32 	%f2104, %f2099, %f2100, %f2103;
	st.shared.f32 	[%r4], %f2104;
$L__BB0_539:
	bar.sync 	0;
	add.s32 	%r203, %r173, 12;
	and.b32  	%r204, %r203, 127;
	shl.b32 	%r1076, %r203, 2;
	and.b32  	%r1077, %r1076, 508;
	mov.u32 	%r1078, deltas;
	add.s32 	%r1079, %r1078, %r1077;
	ld.shared.f32 	%f619, [%r1079];
	@%p193 bra 	$L__BB0_542;
	setp.ne.s32 	%p233, %r1, 15;
	add.s32 	%r1080, %r7, %r203;
	mul.wide.u32 	%rd913, %r1080, 4;
	add.s64 	%rd914, %rd6, %rd913;
	ld.global.f32 	%f3051, [%rd914];
	@%p233 bra 	$L__BB0_543;
	ld.global.f32 	%f3052, [%rd110+48];
	bra.uni 	$L__BB0_544;
$L__BB0_542:
	ld.global.f32 	%f3051, [%rd109+48];
$L__BB0_543:
	add.s32 	%r1081, %r8, %r203;
	mul.wide.u32 	%rd915, %r1081, 4;
	add.s64 	%rd916, %rd6, %rd915;
	ld.global.f32 	%f3052, [%rd916];
$L__BB0_544:
	ld.global.f32 	%f2105, [%rd111+48];
	mul.f32 	%f2106, %f1027, %f2105;
	add.f32 	%f2107, %f3051, %f3052;
	mul.f32 	%f2108, %f2107, %f2;
	sub.f32 	%f2109, %f619, %f2108;
	mul.f32 	%f2110, %f2106, %f2109;
	add.s32 	%r1082, %r6, %r204;
	mul.wide.s32 	%rd917, %r1082, 2;
	add.s64 	%rd132, %rd3, %rd917;
	st.global.u16 	[%rd132], %rs2;
	ld.global.f32 	%f2111, [%rd113+48];
	setp.leu.f32 	%p234, %f2111, %f2110;
	@%p234 bra 	$L__BB0_546;
	ld.global.f32 	%f2115, [%rd111+48];
	neg.f32 	%f2116, %f2115;
	st.global.f32 	[%rd111+48], %f2116;
	mul.f32 	%f2112, %f2115, 0fC0000000;
	// begin inline asm
	{  cvt.rn.f16.f32 %rs234, %f2112;}

	// end inline asm
	st.global.u16 	[%rd132], %rs234;
	ld.global.u16 	%rs235, [%rd114+786432];
	// begin inline asm
	{  cvt.f32.f16 %f2113, %rs235;}

	// end inline asm
	// begin inline asm
	{  cvt.f32.f16 %f2114, %rs234;}

	// end inline asm
	ld.shared.f32 	%f2117, [%r4];
	fma.rn.f32 	%f2118, %f2113, %f2114, %f2117;
	st.shared.f32 	[%r4], %f2118;
$L__BB0_546:
	bar.sync 	0;
	add.s32 	%r1083, %r5, 78;
	and.b32  	%r205, %r1083, 78;
	add.s32 	%r206, %r205, %r330;
	and.b32  	%r207, %r206, 127;
	shl.b32 	%r1084, %r206, 2;
	and.b32  	%r1085, %r1084, 508;
	mov.u32 	%r1086, deltas;
	add.s32 	%r1087, %r1086, %r1085;
	ld.shared.f32 	%f627, [%r1087];
	@%p193 bra 	$L__BB0_549;
	setp.ne.s32 	%p236, %r1, 15;
	add.s32 	%r1088, %r7, %r206;
	mul.wide.u32 	%rd918, %r1088, 4;
	add.s64 	%rd919, %rd6, %rd918;
	ld.global.f32 	%f3054, [%rd919];
	@%p236 bra 	$L__BB0_550;
	mul.wide.s32 	%rd920, %r206, 4;
	add.s64 	%rd921, %rd4, %rd920;
	ld.global.f32 	%f3055, [%rd921];
	bra.uni 	$L__BB0_551;
$L__BB0_549:
	mul.wide.s32 	%rd922, %r206, 4;
	add.s64 	%rd923, %rd5, %rd922;
	ld.global.f32 	%f3054, [%rd923];
$L__BB0_550:
	add.s32 	%r1089, %r8, %r206;
	mul.wide.u32 	%rd924, %r1089, 4;
	add.s64 	%rd925, %rd6, %rd924;
	ld.global.f32 	%f3055, [%rd925];
$L__BB0_551:
	add.s32 	%r1090, %r2, %r206;
	mul.wide.s32 	%rd926, %r1090, 4;
	add.s64 	%rd133, %rd6, %rd926;
	ld.global.f32 	%f2119, [%rd133];
	mul.f32 	%f2120, %f1027, %f2119;
	add.f32 	%f2121, %f3054, %f3055;
	mul.f32 	%f2122, %f2121, %f2;
	sub.f32 	%f2123, %f627, %f2122;
	mul.f32 	%f2124, %f2120, %f2123;
	add.s32 	%r1091, %r6, %r207;
	mul.wide.s32 	%rd927, %r1091, 2;
	add.s64 	%rd134, %rd3, %rd927;
	st.global.u16 	[%rd134], %rs2;
	add.s64 	%rd928, %rd2, %rd926;
	ld.global.f32 	%f2125, [%rd928];
	setp.leu.f32 	%p237, %f2125, %f2124;
	@%p237 bra 	$L__BB0_553;
	ld.global.f32 	%f2129, [%rd133];
	neg.f32 	%f2130, %f2129;
	st.global.f32 	[%rd133], %f2130;
	mul.f32 	%f2126, %f2129, 0fC0000000;
	// begin inline asm
	{  cvt.rn.f16.f32 %rs237, %f2126;}

	// end inline asm
	st.global.u16 	[%rd134], %rs237;
	add.s32 	%r1092, %r205, %r331;
	shl.b32 	%r1093, %r1092, 15;
	add.s32 	%r1094, %r1093, %r3;
	mul.wide.s32 	%rd929, %r1094, 2;
	add.s64 	%rd930, %rd1, %rd929;
	ld.global.u16 	%rs238, [%rd930];
	// begin inline asm
	{  cvt.f32.f16 %f2127, %rs238;}

	// end inline asm
	// begin inline asm
	{  cvt.f32.f16 %f2128, %rs237;}

	// end inline asm
	ld.shared.f32 	%f2131, [%r4];
	fma.rn.f32 	%f2132, %f2127, %f2128, %f2131;
	st.shared.f32 	[%r4], %f2132;
$L__BB0_553:
	bar.sync 	0;
	add.s32 	%r208, %r173, 14;
	and.b32  	%r209, %r208, 127;
	shl.b32 	%r1095, %r208, 2;
	and.b32  	%r1096, %r1095, 508;
	mov.u32 	%r1097, deltas;
	add.s32 	%r1098, %r1097, %r1096;
	ld.shared.f32 	%f635, [%r1098];
	@%p193 bra 	$L__BB0_556;
	setp.ne.s32 	%p239, %r1, 15;
	add.s32 	%r1099, %r7, %r208;
	mul.wide.u32 	%rd931, %r1099, 4;
	add.s64 	%rd932, %rd6, %rd931;
	ld.global.f32 	%f3057, [%rd932];
	@%p239 bra 	$L__BB0_557;
	ld.global.f32 	%f3058, [%rd110+56];
	bra.uni 	$L__BB0_558;
$L__BB0_556:
	ld.global.f32 	%f3057, [%rd109+56];
$L__BB0_557:
	add.s32 	%r1100, %r8, %r208;
	mul.wide.u32 	%rd933, %r1100, 4;
	add.s64 	%rd934, %rd6, %rd933;
	ld.global.f32 	%f3058, [%rd934];
$L__BB0_558:
	ld.global.f32 	%f2133, [%rd111+56];
	mul.f32 	%f2134, %f1027, %f2133;
	add.f32 	%f2135, %f3057, %f3058;
	mul.f32 	%f2136, %f2135, %f2;
	sub.f32 	%f2137, %f635, %f2136;
	mul.f32 	%f2138, %f2134, %f2137;
	add.s32 	%r1101, %r6, %r209;
	mul.wide.s32 	%rd935, %r1101, 2;
	add.s64 	%rd135, %rd3, %rd935;
	st.global.u16 	[%rd135], %rs2;
	ld.global.f32 	%f2139, [%rd113+56];
	setp.leu.f32 	%p240, %f2139, %f2138;
	@%p240 bra 	$L__BB0_560;
	ld.global.f32 	%f2143, [%rd111+56];
	neg.f32 	%f2144, %f2143;
	st.global.f32 	[%rd111+56], %f2144;
	mul.f32 	%f2140, %f2143, 0fC0000000;
	// begin inline asm
	{  cvt.rn.f16.f32 %rs240, %f2140;}

	// end inline asm
	st.global.u16 	[%rd135], %rs240;
	ld.global.u16 	%rs241, [%rd114+917504];
	// begin inline asm
	{  cvt.f32.f16 %f2141, %rs241;}

	// end inline asm
	// begin inline asm
	{  cvt.f32.f16 %f2142, %rs240;}

	// end inline asm
	ld.shared.f32 	%f2145, [%r4];
	fma.rn.f32 	%f2146, %f2141, %f2142, %f2145;
	st.shared.f32 	[%r4], %f2146;
$L__BB0_560:
	bar.sync 	0;
	add.s32 	%r1102, %r5, 80;
	and.b32  	%r210, %r1102, 80;
	add.s32 	%r211, %r210, %r330;
	and.b32  	%r212, %r211, 127;
	shl.b32 	%r1103, %r211, 2;
	and.b32  	%r1104, %r1103, 508;
	mov.u32 	%r1105, deltas;
	add.s32 	%r1106, %r1105, %r1104;
	ld.shared.f32 	%f643, [%r1106];
	@%p193 bra 	$L__BB0_563;
	setp.ne.s32 	%p242, %r1, 15;
	add.s32 	%r1107, %r7, %r211;
	mul.wide.u32 	%rd936, %r1107, 4;
	add.s64 	%rd937, %rd6, %rd936;
	ld.global.f32 	%f3060, [%rd937];
	@%p242 bra 	$L__BB0_564;
	mul.wide.s32 	%rd938, %r211, 4;
	add.s64 	%rd939, %rd4, %rd938;
	ld.global.f32 	%f3061, [%rd939];
	bra.uni 	$L__BB0_565;
$L__BB0_563:
	mul.wide.s32 	%rd940, %r211, 4;
	add.s64 	%rd941, %rd5, %rd940;
	ld.global.f32 	%f3060, [%rd941];
$L__BB0_564:
	add.s32 	%r1108, %r8, %r211;
	mul.wide.u32 	%rd942, %r1108, 4;
	add.s64 	%rd943, %rd6, %rd942;
	ld.global.f32 	%f3061, [%rd943];
$L__BB0_565:
	add.s32 	%r1109, %r2, %r211;
	mul.wide.s32 	%rd944, %r1109, 4;
	add.s64 	%rd136, %rd6, %rd944;
	ld.global.f32 	%f2147, [%rd136];
	mul.f32 	%f2148, %f1027, %f2147;
	add.f32 	%f2149, %f3060, %f3061;
	mul.f32 	%f2150, %f2149, %f2;
	sub.f32 	%f2151, %f643, %f2150;
	mul.f32 	%f2152, %f2148, %f2151;
	add.s32 	%r1110, %r6, %r212;
	mul.wide.s32 	%rd945, %r1110, 2;
	add.s64 	%rd137, %rd3, %rd945;
	st.global.u16 	[%rd137], %rs2;
	add.s64 	%rd946, %rd2, %rd944;
	ld.global.f32 	%f2153, [%rd946];
	setp.leu.f32 	%p243, %f2153, %f2152;
	@%p243 bra 	$L__BB0_567;
	ld.global.f32 	%f2157, [%rd136];
	neg.f32 	%f2158, %f2157;
	st.global.f32 	[%rd136], %f2158;
	mul.f32 	%f2154, %f2157, 0fC0000000;
	// begin inline asm
	{  cvt.rn.f16.f32 %rs243, %f2154;}

	// end inline asm
	st.global.u16 	[%rd137], %rs243;
	add.s32 	%r1111, %r210, %r331;
	shl.b32 	%r1112, %r1111, 15;
	add.s32 	%r1113, %r1112, %r3;
	mul.wide.s32 	%rd947, %r1113, 2;
	add.s64 	%rd948, %rd1, %rd947;
	ld.global.u16 	%rs244, [%rd948];
	// begin inline asm
	{  cvt.f32.f16 %f2155, %rs244;}

	// end inline asm
	// begin inline asm
	{  cvt.f32.f16 %f2156, %rs243;}

	// end inline asm
	ld.shared.f32 	%f2159, [%r4];
	fma.rn.f32 	%f2160, %f2155, %f2156, %f2159;
	st.shared.f32 	[%r4], %f2160;
$L__BB0_567:
	bar.sync 	0;
	add.s32 	%r213, %r173, 16;
	and.b32  	%r214, %r213, 127;
	shl.b32 	%r1114, %r213, 2;
	and.b32  	%r1115, %r1114, 508;
	mov.u32 	%r1116, deltas;
	add.s32 	%r1117, %r1116, %r1115;
	ld.shared.f32 	%f651, [%r1117];
	@%p193 bra 	$L__BB0_570;
	setp.ne.s32 	%p245, %r1, 15;
	add.s32 	%r1118, %r7, %r213;
	mul.wide.u32 	%rd949, %r1118, 4;
	add.s64 	%rd950, %rd6, %rd949;
	ld.global.f32 	%f3063, [%rd950];
	@%p245 bra 	$L__BB0_571;
	ld.global.f32 	%f3064, [%rd110+64];
	bra.uni 	$L__BB0_572;
$L__BB0_570:
	ld.global.f32 	%f3063, [%rd109+64];
$L__BB0_571:
	add.s32 	%r1119, %r8, %r213;
	mul.wide.u32 	%rd951, %r1119, 4;
	add.s64 	%rd952, %rd6, %rd951;
	ld.global.f32 	%f3064, [%rd952];
$L__BB0_572:
	ld.global.f32 	%f2161, [%rd111+64];
	mul.f32 	%f2162, %f1027, %f2161;
	add.f32 	%f2163, %f3063, %f3064;
	mul.f32 	%f2164, %f2163, %f2;
	sub.f32 	%f2165, %f651, %f2164;
	mul.f32 	%f2166, %f2162, %f2165;
	add.s32 	%r1120, %r6, %r214;
	mul.wide.s32 	%rd953, %r1120, 2;
	add.s64 	%rd138, %rd3, %rd953;
	st.global.u16 	[%rd138], %rs2;
	ld.global.f32 	%f2167, [%rd113+64];
	setp.leu.f32 	%p246, %f2167, %f2166;
	@%p246 bra 	$L__BB0_574;
	ld.global.f32 	%f2171, [%rd111+64];
	neg.f32 	%f2172, %f2171;
	st.global.f32 	[%rd111+64], %f2172;
	mul.f32 	%f2168, %f2171, 0fC0000000;
	// begin inline asm
	{  cvt.rn.f16.f32 %rs246, %f2168;}

	// end inline asm
	st.global.u16 	[%rd138], %rs246;
	ld.global.u16 	%rs247, [%rd114+1048576];
	// begin inline asm
	{  cvt.f32.f16 %f2169, %rs247;}

	// end inline asm
	// begin inline asm
	{  cvt.f32.f16 %f2170, %rs246;}

	// end inline asm
	ld.shared.f32 	%f2173, [%r4];
	fma.rn.f32 	%f2174, %f2169, %f2170, %f2173;
	st.shared.f32 	[%r4], %f2174;
$L__BB0_574:
	bar.sync 	0;
	add.s32 	%r1121, %r5, 82;
	and.b32  	%r215, %r1121, 82;
	add.s32 	%r216, %r215, %r330;
	and.b32  	%r217, %r216, 127;
	shl.b32 	%r1122, %r216, 2;
	and.b32  	%r1123, %r1122, 508;
	mov.u32 	%r1124, deltas;
	add.s32 	%r1125, %r1124, %r1123;
	ld.shared.f32 	%f659, [%r1125];
	@%p193 bra 	$L__BB0_577;
	setp.ne.s32 	%p248, %r1, 15;
	add.s32 	%r1126, %r7, %r216;
	mul.wide.u32 	%rd954, %r1126, 4;
	add.s64 	%rd955, %rd6, %rd954;
	ld.global.f32 	%f3066, [%rd955];
	@%p248 bra 	$L__BB0_578;
	mul.wide.s32 	%rd956, %r216, 4;
	add.s64 	%rd957, %rd4, %rd956;
	ld.global.f32 	%f3067, [%rd957];
	bra.uni 	$L__BB0_579;
$L__BB0_577:
	mul.wide.s32 	%rd958, %r216, 4;
	add.s64 	%rd959, %rd5, %rd958;
	ld.global.f32 	%f3066, [%rd959];
$L__BB0_578:
	add.s32 	%r1127, %r8, %r216;
	mul.wide.u32 	%rd960, %r1127, 4;
	add.s64 	%rd961, %rd6, %rd960;
	ld.global.f32 	%f3067, [%rd961];
$L__BB0_579:
	add.s32 	%r1128, %r2, %r216;
	mul.wide.s32 	%rd962, %r1128, 4;
	add.s64 	%rd139, %rd6, %rd962;
	ld.global.f32 	%f2175, [%rd139];
	mul.f32 	%f2176, %f1027, %f2175;
	add.f32 	%f2177, %f3066, %f3067;
	mul.f32 	%f2178, %f2177, %f2;
	sub.f32 	%f2179, %f659, %f2178;
	mul.f32 	%f2180, %f2176, %f2179;
	add.s32 	%r1129, %r6, %r217;
	mul.wide.s32 	%rd963, %r1129, 2;
	add.s64 	%rd140, %rd3, %rd963;
	st.global.u16 	[%rd140], %rs2;
	add.s64 	%rd964, %rd2, %rd962;
	ld.global.f32 	%f2181, [%rd964];
	setp.leu.f32 	%p249, %f2181, %f2180;
	@%p249 bra 	$L__BB0_581;
	ld.global.f32 	%f2185, [%rd139];
	neg.f32 	%f2186, %f2185;
	st.global.f32 	[%rd139], %f2186;
	mul.f32 	%f2182, %f2185, 0fC0000000;
	// begin inline asm
	{  cvt.rn.f16.f32 %rs249, %f2182;}

	// end inline asm
	st.global.u16 	[%rd140], %rs249;
	add.s32 	%r1130, %r215, %r331;
	shl.b32 	%r1131, %r1130, 15;
	add.s32 	%r1132, %r1131, %r3;
	mul.wide.s32 	%rd965, %r1132, 2;
	add.s64 	%rd966, %rd1, %rd965;
	ld.global.u16 	%rs250, [%rd966];
	// begin inline asm
	{  cvt.f32.f16 %f2183, %rs250;}

	// end inline asm
	// begin inline asm
	{  cvt.f32.f16 %f2184, %rs249;}

	// end inline asm
	ld.shared.f32 	%f2187, [%r4];
	fma.rn.f32 	%f2188, %f2183, %f2184, %f2187;
	st.shared.f32 	[%r4], %f2188;
$L__BB0_581:
	bar.sync 	0;
	add.s32 	%r218, %r173, 18;
	and.b32  	%r219, %r218, 127;
	shl.b32 	%r1133, %r218, 2;
	and.b32  	%r1134, %r1133, 508;
	mov.u32 	%r1135, deltas;
	add.s32 	%r1136, %r1135, %r1134;
	ld.shared.f32 	%f667, [%r1136];
	@%p193 bra 	$L__BB0_584;
	setp.ne.s32 	%p251, %r1, 15;
	add.s32 	%r1137, %r7, %r218;
	mul.wide.u32 	%rd967, %r1137, 4;
	add.s64 	%rd968, %rd6, %rd967;
	ld.global.f32 	%f3069, [%rd968];
	@%p251 bra 	$L__BB0_585;
	ld.global.f32 	%f3070, [%rd110+72];
	bra.uni 	$L__BB0_586;
$L__BB0_584:
	ld.global.f32 	%f3069, [%rd109+72];
$L__BB0_585:
	add.s32 	%r1138, %r8, %r218;
	mul.wide.u32 	%rd969, %r1138, 4;
	add.s64 	%rd970, %rd6, %rd969;
	ld.global.f32 	%f3070, [%rd970];
$L__BB0_586:
	ld.global.f32 	%f2189, [%rd111+72];
	mul.f32 	%f2190, %f1027, %f2189;
	add.f32 	%f2191, %f3069, %f3070;
	mul.f32 	%f2192, %f2191, %f2;
	sub.f32 	%f2193, %f667, %f2192;
	mul.f32 	%f2194, %f2190, %f2193;
	add.s32 	%r1139, %r6, %r219;
	mul.wide.s32 	%rd971, %r1139, 2;
	add.s64 	%rd141, %rd3, %rd971;
	st.global.u16 	[%rd141], %rs2;
	ld.global.f32 	%f2195, [%rd113+72];
	setp.leu.f32 	%p252, %f2195, %f2194;
	@%p252 bra 	$L__BB0_588;
	ld.global.f32 	%f2199, [%rd111+72];
	neg.f32 	%f2200, %f2199;
	st.global.f32 	[%rd111+72], %f2200;
	mul.f32 	%f2196, %f2199, 0fC0000000;
	// begin inline asm
	{  cvt.rn.f16.f32 %rs252, %f2196;}

	// end inline asm
	st.global.u16 	[%rd141], %rs252;
	ld.global.u16 	%rs253, [%rd114+1179648];
	// begin inline asm
	{  cvt.f32.f16 %f2197, %rs253;}

	// end inline asm
	// begin inline asm
	{  cvt.f32.f16 %f2198, %rs252;}

	// end inline asm
	ld.shared.f32 	%f2201, [%r4];
	fma.rn.f32 	%f2202, %f2197, %f2198, %f2201;
	st.shared.f32 	[%r4], %f2202;
$L__BB0_588:
	bar.sync 	0;
	add.s32 	%r1140, %r5, 84;
	and.b32  	%r220, %r1140, 84;
	add.s32 	%r221, %r220, %r330;
	and.b32  	%r222, %r221, 127;
	shl.b32 	%r1141, %r221, 2;
	and.b32  	%r1142, %r1141, 508;
	mov.u32 	%r1143, deltas;
	add.s32 	%r1144, %r1143, %r1142;
	ld.shared.f32 	%f675, [%r1144];
	@%p193 bra 	$L__BB0_591;
	setp.ne.s32 	%p254, %r1, 15;
	add.s32 	%r1145, %r7, %r221;
	mul.wide.u32 	%rd972, %r1145, 4;
	add.s64 	%rd973, %rd6, %rd972;
	ld.global.f32 	%f3072, [%rd973];
	@%p254 bra 	$L__BB0_592;
	mul.wide.s32 	%rd974, %r221, 4;
	add.s64 	%rd975, %rd4, %rd974;
	ld.global.f32 	%f3073, [%rd975];
	bra.uni 	$L__BB0_593;
$L__BB0_591:
	mul.wide.s32 	%rd976, %r221, 4;
	add.s64 	%rd977, %rd5, %rd976;
	ld.global.f32 	%f3072, [%rd977];
$L__BB0_592:
	add.s32 	%r1146, %r8, %r221;
	mul.wide.u32 	%rd978, %r1146, 4;
	add.s64 	%rd979, %rd6, %rd978;
	ld.global.f32 	%f3073, [%rd979];
$L__BB0_593:
	add.s32 	%r1147, %r2, %r221;
	mul.wide.s32 	%rd980, %r1147, 4;
	add.s64 	%rd142, %rd6, %rd980;
	ld.global.f32 	%f2203, [%rd142];
	mul.f32 	%f2204, %f1027, %f2203;
	add.f32 	%f2205, %f3072, %f3073;
	mul.f32 	%f2206, %f2205, %f2;
	sub.f32 	%f2207, %f675, %f2206;
	mul.f32 	%f2208, %f2204, %f2207;
	add.s32 	%r1148, %r6, %r222;
	mul.wide.s32 	%rd981, %r1148, 2;
	add.s64 	%rd143, %rd3, %rd981;
	st.global.u16 	[%rd143], %rs2;
	add.s64 	%rd982, %rd2, %rd980;
	ld.global.f32 	%f2209, [%rd982];
	setp.leu.f32 	%p255, %f2209, %f2208;
	@%p255 bra 	$L__BB0_595;
	ld.global.f32 	%f2213, [%rd142];
	neg.f32 	%f2214, %f2213;
	st.global.f32 	[%rd142], %f2214;
	mul.f32 	%f2210, %f2213, 0fC0000000;
	// begin inline asm
	{  cvt.rn.f16.f32 %rs255, %f2210;}

	// end inline asm
	st.global.u16 	[%rd143], %rs255;
	add.s32 	%r1149, %r220, %r331;
	shl.b32 	%r1150, %r1149, 15;
	add.s32 	%r1151, %r1150, %r3;
	mul.wide.s32 	%rd983, %r1151, 2;
	add.s64 	%rd984, %rd1, %rd983;
	ld.global.u16 	%rs256, [%rd984];
	// begin inline asm
	{  cvt.f32.f16 %f2211, %rs256;}

	// end inline asm
	// begin inline asm
	{  cvt.f32.f16 %f2212, %rs255;}

	// end inline asm
	ld.shared.f32 	%f2215, [%r4];
	fma.rn.f32 	%f2216, %f2211, %f2212, %f2215;
	st.shared.f32 	[%r4], %f2216;
$L__BB0_595:
	bar.sync 	0;
	add.s32 	%r223, %r173, 20;
	and.b32  	%r224, %r223, 127;
	shl.b32 	%r1152, %r223, 2;
	and.b32  	%r1153, %r1152, 508;
	mov.u32 	%r1154, deltas;
	add.s32 	%r1155, %r1154, %r1153;
	ld.shared.f32 	%f683, [%r1155];
	@%p193 bra 	$L__BB0_598;
	setp.ne.s32 	%p257, %r1, 15;
	add.s32 	%r1156, %r7, %r223;
	mul.wide.u32 	%rd985, %r1156, 4;
	add.s64 	%rd986, %rd6, %rd985;
	ld.global.f32 	%f3075, [%rd986];
	@%p257 bra 	$L__BB0_599;
	ld.global.f32 	%f3076, [%rd110+80];
	bra.uni 	$L__BB0_600;
$L__BB0_598:
	ld.global.f32 	%f3075, [%rd109+80];
$L__BB0_599:
	add.s32 	%r1157, %r8, %r223;
	mul.wide.u32 	%rd987, %r1157, 4;
	add.s64 	%rd988, %rd6, %rd987;
	ld.global.f32 	%f3076, [%rd988];
$L__BB0_600:
	ld.global.f32 	%f2217, [%rd111+80];
	mul.f32 	%f2218, %f1027, %f2217;
	add.f32 	%f2219, %f3075, %f3076;
	mul.f32 	%f2220, %f2219, %f2;
	sub.f32 	%f2221, %f683, %f2220;
	mul.f32 	%f2222, %f2218, %f2221;
	add.s32 	%r1158, %r6, %r224;
	mul.wide.s32 	%rd989, %r1158, 2;
	add.s64 	%rd144, %rd3, %rd989;
	st.global.u16 	[%rd144], %rs2;
	ld.global.f32 	%f2223, [%rd113+80];
	setp.leu.f32 	%p258, %f2223, %f2222;
	@%p258 bra 	$L__BB0_602;
	ld.global.f32 	%f2227, [%rd111+80];
	neg.f32 	%f2228, %f2227;
	st.global.f32 	[%rd111+80], %f2228;
	mul.f32 	%f2224, %f2227, 0fC0000000;
	// begin inline asm
	{  cvt.rn.f16.f32 %rs258, %f2224;}

	// end inline asm
	st.global.u16 	[%rd144], %rs258;
	ld.global.u16 	%rs259, [%rd114+1310720];
	// begin inline asm
	{  cvt.f32.f16 %f2225, %rs259;}

	// end inline asm
	// begin inline asm
	{  cvt.f32.f16 %f2226, %rs258;}

	// end inline asm
	ld.shared.f32 	%f2229, [%r4];
	fma.rn.f32 	%f2230, %f2225, %f2226, %f2229;
	st.shared.f32 	[%r4], %f2230;
$L__BB0_602:
	bar.sync 	0;
	add.s32 	%r1159, %r5, 86;
	and.b32  	%r225, %r1159, 86;
	add.s32 	%r226, %r225, %r330;
	and.b32  	%r227, %r226, 127;
	shl.b32 	%r1160, %r226, 2;
	and.b32  	%r1161, %r1160, 508;
	mov.u32 	%r1162, deltas;
	add.s32 	%r1163, %r1162, %r1161;
	ld.shared.f32 	%f691, [%r1163];
	@%p193 bra 	$L__BB0_605;
	setp.ne.s32 	%p260, %r1, 15;
	add.s32 	%r1164, %r7, %r226;
	mul.wide.u32 	%rd990, %r1164, 4;
	add.s64 	%rd991, %rd6, %rd990;
	ld.global.f32 	%f3078, [%rd991];
	@%p260 bra 	$L__BB0_606;
	mul.wide.s32 	%rd992, %r226, 4;
	add.s64 	%rd993, %rd4, %rd992;
	ld.global.f32 	%f3079, [%rd993];
	bra.uni 	$L__BB0_607;
$L__BB0_605:
	mul.wide.s32 	%rd994, %r226, 4;
	add.s64 	%rd995, %rd5, %rd994;
	ld.global.f32 	%f3078, [%rd995];
$L__BB0_606:
	add.s32 	%r1165, %r8, %r226;
	mul.wide.u32 	%rd996, %r1165, 4;
	add.s64 	%rd997, %rd6, %rd996;
	ld.global.f32 	%f3079, [%rd997];
$L__BB0_607:
	add.s32 	%r1166, %r2, %r226;
	mul.wide.s32 	%rd998, %r1166, 4;
	add.s64 	%rd145, %rd6, %rd998;
	ld.global.f32 	%f2231, [%rd145];
	mul.f32 	%f2232, %f1027, %f2231;
	add.f32 	%f2233, %f3078, %f3079;
	mul.f32 	%f2234, %f2233, %f2;
	sub.f32 	%f2235, %f691, %f2234;
	mul.f32 	%f2236, %f2232, %f2235;
	add.s32 	%r1167, %r6, %r227;
	mul.wide.s32 	%rd999, %r1167, 2;
	add.s64 	%rd146, %rd3, %rd999;
	st.global.u16 	[%rd146], %rs2;
	add.s64 	%rd1000, %rd2, %rd998;
	ld.global.f32 	%f2237, [%rd1000];
	setp.leu.f32 	%p261, %f2237, %f2236;
	@%p261 bra 	$L__BB0_609;
	ld.global.f32 	%f2241, [%rd145];
	neg.f32 	%f2242, %f2241;
	st.global.f32 	[%rd145], %f2242;
	mul.f32 	%f2238, %f2241, 0fC0000000;
	// begin inline asm
	{  cvt.rn.f16.f32 %rs261, %f2238;}

	// end inline asm
	st.global.u16 	[%rd146], %rs261;
	add.s32 	%r1168, %r225, %r331;
	shl.b32 	%r1169, %r1168, 15;
	add.s32 	%r1170, %r1169, %r3;
	mul.wide.s32 	%rd1001, %r1170, 2;
	add.s64 	%rd1002, %rd1, %rd1001;
	ld.global.u16 	%rs262, [%rd1002];
	// begin inline asm
	{  cvt.f32.f16 %f2239, %rs262;}

	// end inline asm
	// begin inline asm
	{  cvt.f32.f16 %f2240, %rs261;}

	// end inline asm
	ld.shared.f32 	%f2243, [%r4];
	fma.rn.f32 	%f2244, %f2239, %f2240, %f2243;
	st.shared.f32 	[%r4], %f2244;
$L__BB0_609:
	bar.sync 	0;
	add.s32 	%r228, %r173, 22;
	and.b32  	%r229, %r228, 127;
	shl.b32 	%r1171, %r228, 2;
	and.b32  	%r1172, %r1171, 508;
	mov.u32 	%r1173, deltas;
	add.s32 	%r1174, %r1173, %r1172;
	ld.shared.f32 	%f699, [%r1174];
	@%p193 bra 	$L__BB0_612;
	setp.ne.s32 	%p263, %r1, 15;
	add.s32 	%r1175, %r7, %r228;
	mul.wide.u32 	%rd1003, %r1175, 4;
	add.s64 	%rd1004, %rd6, %rd1003;
	ld.global.f32 	%f3081, [%rd1004];
	@%p263 bra 	$L__BB0_613;
	ld.global.f32 	%f3082, [%rd110+88];
	bra.uni 	$L__BB0_614;
$L__BB0_612:
	ld.global.f32 	%f3081, [%rd109+88];
$L__BB0_613:
	add.s32 	%r1176, %r8, %r228;
	mul.wide.u32 	%rd1005, %r1176, 4;
	add.s64 	%rd1006, %rd6, %rd1005;
	ld.global.f32 	%f3082, [%rd1006];
$L__BB0_614:
	ld.global.f32 	%f2245, [%rd111+88];
	mul.f32 	%f2246, %f1027, %f2245;
	add.f32 	%f2247, %f3081, %f3082;
	mul.f32 	%f2248, %f2247, %f2;
	sub.f32 	%f2249, %f699, %f2248;
	mul.f32 	%f2250, %f2246, %f2249;
	add.s32 	%r1177, %r6, %r229;
	mul.wide.s32 	%rd1007, %r1177, 2;
	add.s64 	%rd147, %rd3, %rd1007;
	st.global.u16 	[%rd147], %rs2;
	ld.global.f32 	%f2251, [%rd113+88];
	setp.leu.f32 	%p264, %f2251, %f2250;
	@%p264 bra 	$L__BB0_616;
	ld.global.f32 	%f2255, [%rd111+88];
	neg.f32 	%f2256, %f2255;
	st.global.f32 	[%rd111+88], %f2256;
	mul.f32 	%f2252, %f2255, 0fC0000000;
	// begin inline asm
	{  cvt.rn.f16.f32 %rs264, %f2252;}

	// end inline asm
	st.global.u16 	[%rd147], %rs264;
	ld.global.u16 	%rs265, [%rd114+1441792];
	// begin inline asm
	{  cvt.f32.f16 %f2253, %rs265;}

	// end inline asm
	// begin inline asm
	{  cvt.f32.f16 %f2254, %rs264;}

	// end inline asm
	ld.shared.f32 	%f2257, [%r4];
	fma.rn.f32 	%f2258, %f2253, %f2254, %f2257;
	st.shared.f32 	[%r4], %f2258;
$L__BB0_616:
	bar.sync 	0;
	add.s32 	%r1178, %r5, 88;
	and.b32  	%r230, %r1178, 88;
	add.s32 	%r231, %r230, %r330;
	and.b32  	%r232, %r231, 127;
	shl.b32 	%r1179, %r231, 2;
	and.b32  	%r1180, %r1179, 508;
	mov.u32 	%r1181, deltas;
	add.s32 	%r1182, %r1181, %r1180;
	ld.shared.f32 	%f707, [%r1182];
	@%p193 bra 	$L__BB0_619;
	setp.ne.s32 	%p266, %r1, 15;
	add.s32 	%r1183, %r7, %r231;
	mul.wide.u32 	%rd1008, %r1183, 4;
	add.s64 	%rd1009, %rd6, %rd1008;
	ld.global.f32 	%f3084, [%rd1009];
	@%p266 bra 	$L__BB0_620;
	mul.wide.s32 	%rd1010, %r231, 4;
	add.s64 	%rd1011, %rd4, %rd1010;
	ld.global.f32 	%f3085, [%rd1011];
	bra.uni 	$L__BB0_621;
$L__BB0_619:
	mul.wide.s32 	%rd1012, %r231, 4;
	add.s64 	%rd1013, %rd5, %rd1012;
	ld.global.f32 	%f3084, [%rd1013];
$L__BB0_620:
	add.s32 	%r1184, %r8, %r231;
	mul.wide.u32 	%rd1014, %r1184, 4;
	add.s64 	%rd1015, %rd6, %rd1014;
	ld.global.f32 	%f3085, [%rd1015];
$L__BB0_621:
	add.s32 	%r1185, %r2, %r231;
	mul.wide.s32 	%rd1016, %r1185, 4;
	add.s64 	%rd148, %rd6, %rd1016;
	ld.global.f32 	%f2259, [%rd148];
	mul.f32 	%f2260, %f1027, %f2259;
	add.f32 	%f2261, %f3084, %f3085;
	mul.f32 	%f2262, %f2261, %f2;
	sub.f32 	%f2263, %f707, %f2262;
	mul.f32 	%f2264, %f2260, %f2263;
	add.s32 	%r1186, %r6, %r232;
	mul.wide.s32 	%rd1017, %r1186, 2;
	add.s64 	%rd149, %rd3, %rd1017;
	st.global.u16 	[%rd149], %rs2;
	add.s64 	%rd1018, %rd2, %rd1016;
	ld.global.f32 	%f2265, [%rd1018];
	setp.leu.f32 	%p267, %f2265, %f2264;
	@%p267 bra 	$L__BB0_623;
	ld.global.f32 	%f2269, [%rd148];
	neg.f32 	%f2270, %f2269;
	st.global.f32 	[%rd148], %f2270;
	mul.f32 	%f2266, %f2269, 0fC0000000;
	// begin inline asm
	{  cvt.rn.f16.f32 %rs267, %f2266;}

	// end inline asm
	st.global.u16 	[%rd149], %rs267;
	add.s32 	%r1187, %r230, %r331;
	shl.b32 	%r1188, %r1187, 15;
	add.s32 	%r1189, %r1188, %r3;
	mul.wide.s32 	%rd1019, %r1189, 2;
	add.s64 	%rd1020, %rd1, %rd1019;
	ld.global.u16 	%rs268, [%rd1020];
	// begin inline asm
	{  cvt.f32.f16 %f2267, %rs268;}

	// end inline asm
	// begin inline asm
	{  cvt.f32.f16 %f2268, %rs267;}

	// end inline asm
	ld.shared.f32 	%f2271, [%r4];
	fma.rn.f32 	%f2272, %f2267, %f2268, %f2271;
	st.shared.f32 	[%r4], %f2272;
$L__BB0_623:
	bar.sync 	0;
	add.s32 	%r233, %r173, 24;
	and.b32  	%r234, %r233, 127;
	shl.b32 	%r1190, %r233, 2;
	and.b32  	%r1191, %r1190, 508;
	mov.u32 	%r1192, deltas;
	add.s32 	%r1193, %r1192, %r1191;
	ld.shared.f32 	%f715, [%r1193];
	@%p193 bra 	$L__BB0_626;
	setp.ne.s32 	%p269, %r1, 15;
	add.s32 	%r1194, %r7, %r233;
	mul.wide.u32 	%rd1021, %r1194, 4;
	add.s64 	%rd1022, %rd6, %rd1021;
	ld.global.f32 	%f3087, [%rd1022];
	@%p269 bra 	$L__BB0_627;
	ld.global.f32 	%f3088, [%rd110+96];
	bra.uni 	$L__BB0_628;
$L__BB0_626:
	ld.global.f32 	%f3087, [%rd109+96];
$L__BB0_627:
	add.s32 	%r1195, %r8, %r233;
	mul.wide.u32 	%rd1023, %r1195, 4;
	add.s64 	%rd1024, %rd6, %rd1023;
	ld.global.f32 	%f3088, [%rd1024];
$L__BB0_628:
	ld.global.f32 	%f2273, [%rd111+96];
	mul.f32 	%f2274, %f1027, %f2273;
	add.f32 	%f2275, %f3087, %f3088;
	mul.f32 	%f2276, %f2275, %f2;
	sub.f32 	%f2277, %f715, %f2276;
	mul.f32 	%f2278, %f2274, %f2277;
	add.s32 	%r1196, %r6, %r234;
	mul.wide.s32 	%rd1025, %r1196, 2;
	add.s64 	%rd150, %rd3, %rd1025;
	st.global.u16 	[%rd150], %rs2;
	ld.global.f32 	%f2279, [%rd113+96];
	setp.leu.f32 	%p270, %f2279, %f2278;
	@%p270 bra 	$L__BB0_630;
	ld.global.f32 	%f2283, [%rd111+96];
	neg.f32 	%f2284, %f2283;
	st.global.f32 	[%rd111+96], %f2284;
	mul.f32 	%f2280, %f2283, 0fC0000000;
	// begin inline asm
	{  cvt.rn.f16.f32 %rs270, %f2280;}

	// end inline asm
	st.global.u16 	[%rd150], %rs270;
	ld.global.u16 	%rs271, [%rd114+1572864];
	// begin inline asm
	{  cvt.f32.f16 %f2281, %rs271;}

	// end inline asm
	// begin inline asm
	{  cvt.f32.f16 %f2282, %rs270;}

	// end inline asm
	ld.shared.f32 	%f2285, [%r4];
	fma.rn.f32 	%f2286, %f2281, %f2282, %f2285;
	st.shared.f32 	[%r4], %f2286;
$L__BB0_630:
	bar.sync 	0;
	add.s32 	%r1197, %r5, 90;
	and.b32  	%r235, %r1197, 90;
	add.s32 	%r236, %r235, %r330;
	and.b32  	%r237, %r236, 127;
	shl.b32 	%r1198, %r236, 2;
	and.b32  	%r1199, %r1198, 508;
	mov.u32 	%r1200, deltas;
	add.s32 	%r1201, %r1200, %r1199;
	ld.shared.f32 	%f723, [%r1201];
	@%p193 bra 	$L__BB0_633;
	setp.ne.s32 	%p272, %r1, 15;
	add.s32 	%r1202, %r7, %r236;
	mul.wide.u32 	%rd1026, %r1202, 4;
	add.s64 	%rd1027, %rd6, %rd1026;
	ld.global.f32 	%f3090, [%rd1027];
	@%p272 bra 	$L__BB0_634;
	mul.wide.s32 	%rd1028, %r236, 4;
	add.s64 	%rd1029, %rd4, %rd1028;
	ld.global.f32 	%f3091, [%rd1029];
	bra.uni 	$L__BB0_635;
$L__BB0_633:
	mul.wide.s32 	%rd1030, %r236, 4;
	add.s64 	%rd1031, %rd5, %rd1030;
	ld.global.f32 	%f3090, [%rd1031];
$L__BB0_634:
	add.s32 	%r1203, %r8, %r236;
	mul.wide.u32 	%rd1032, %r1203, 4;
	add.s64 	%rd1033, %rd6, %rd1032;
	ld.global.f32 	%f3091, [%rd1033];
$L__BB0_635:
	add.s32 	%r1204, %r2, %r236;
	mul.wide.s32 	%rd1034, %r1204, 4;
	add.s64 	%rd151, %rd6, %rd1034;
	ld.global.f32 	%f2287, [%rd151];
	mul.f32 	%f2288, %f1027, %f2287;
	add.f32 	%f2289, %f3090, %f3091;
	mul.f32 	%f2290, %f2289, %f2;
	sub.f32 	%f2291, %f723, %f2290;
	mul.f32 	%f2292, %f2288, %f2291;
	add.s32 	%r1205, %r6, %r237;
	mul.wide.s32 	%rd1035, %r1205, 2;
	add.s64 	%rd152, %rd3, %rd1035;
	st.global.u16 	[%rd152], %rs2;
	add.s64 	%rd1036, %rd2, %rd1034;
	ld.global.f32 	%f2293, [%rd1036];
	setp.leu.f32 	%p273, %f2293, %f2292;
	@%p273 bra 	$L__BB0_637;
	ld.global.f32 	%f2297, [%rd151];
	neg.f32 	%f2298, %f2297;
	st.global.f32 	[%rd151], %f2298;
	mul.f32 	%f2294, %f2297, 0fC0000000;
	// begin inline asm
	{  cvt.rn.f16.f32 %rs273, %f2294;}

	// end inline asm
	st.global.u16 	[%rd152], %rs273;
	add.s32 	%r1206, %r235, %r331;
	shl.b32 	%r1207, %r1206, 15;
	add.s32 	%r1208, %r1207, %r3;
	mul.wide.s32 	%rd1037, %r1208, 2;
	add.s64 	%rd1038, %rd1, %rd1037;
	ld.global.u16 	%rs274, [%rd1038];
	// begin inline asm
	{  cvt.f32.f16 %f2295, %rs274;}

	// end inline asm
	// begin inline asm
	{  cvt.f32.f16 %f2296, %rs273;}

	// end inline asm
	ld.shared.f32 	%f2299, [%r4];
	fma.rn.f32 	%f2300, %f2295, %f2296, %f2299;
	st.shared.f32 	[%r4], %f2300;
$L__BB0_637:
	bar.sync 	0;
	add.s32 	%r238, %r173, 26;
	and.b32  	%r239, %r238, 127;
	shl.b32 	%r1209, %r238, 2;
	and.b32  	%r1210, %r1209, 508;
	mov.u32 	%r1211, deltas;
	add.s32 	%r1212, %r1211, %r1210;
	ld.shared.f32 	%f731, [%r1212];
	@%p193 bra 	$L__BB0_640;
	setp.ne.s32 	%p275, %r1, 15;
	add.s32 	%r1213, %r7, %r238;
	mul.wide.u32 	%rd1039, %r1213, 4;
	add.s64 	%rd1040, %rd6, %rd1039;
	ld.global.f32 	%f3093, [%rd1040];
	@%p275 bra 	$L__BB0_641;
	ld.global.f32 	%f3094, [%rd110+104];
	bra.uni 	$L__BB0_642;
$L__BB0_640:
	ld.global.f32 	%f3093, [%rd109+104];
$L__BB0_641:
	add.s32 	%r1214, %r8, %r238;
	mul.wide.u32 	%rd1041, %r1214, 4;
	add.s64 	%rd1042, %rd6, %rd1041;
	ld.global.f32 	%f3094, [%rd1042];
$L__BB0_642:
	ld.global.f32 	%f2301, [%rd111+104];
	mul.f32 	%f2302, %f1027, %f2301;
	add.f32 	%f2303, %f3093, %f3094;
	mul.f32 	%f2304, %f2303, %f2;
	sub.f32 	%f2305, %f731, %f2304;
	mul.f32 	%f2306, %f2302, %f2305;
	add.s32 	%r1215, %r6, %r239;
	mul.wide.s32 	%rd1043, %r1215, 2;
	add.s64 	%rd153, %rd3, %rd1043;
	st.global.u16 	[%rd153], %rs2;
	ld.global.f32 	%f2307, [%rd113+104];
	setp.leu.f32 	%p276, %f2307, %f2306;
	@%p276 bra 	$L__BB0_644;
	ld.global.f32 	%f2311, [%rd111+104];
	neg.f32 	%f2312, %f2311;
	st.global.f32 	[%rd111+104], %f2312;
	mul.f32 	%f2308, %f2311, 0fC0000000;
	// begin inline asm
	{  cvt.rn.f16.f32 %rs276, %f2308;}

	// end inline asm
	st.global.u16 	[%rd153], %rs276;
	ld.global.u16 	%rs277, [%rd114+1703936];
	// begin inline asm
	{  cvt.f32.f16 %f2309, %rs277;}

	// end inline asm
	// begin inline asm
	{  cvt.f32.f16 %f2310, %rs276;}

	// end inline asm
	ld.shared.f32 	%f2313, [%r4];
	fma.rn.f32 	%f2314, %f2309, %f2310, %f2313;
	st.shared.f32 	[%r4], %f2314;
$L__BB0_644:
	bar.sync 	0;
	add.s32 	%r1216, %r5, 92;
	and.b32  	%r240, %r1216, 92;
	add.s32 	%r241, %r240, %r330;
	and.b32  	%r242, %r241, 127;
	shl.b32 	%r1217, %r241, 2;
	and.b32  	%r1218, %r1217, 508;
	mov.u32 	%r1219, deltas;
	add.s32 	%r1220, %r1219, %r1218;
	ld.shared.f32 	%f739, [%r1220];
	@%p193 bra 	$L__BB0_647;
	setp.ne.s32 	%p278, %r1, 15;
	add.s32 	%r1221, %r7, %r241;
	mul.wide.u32 	%rd1044, %r1221, 4;
	add.s64 	%rd1045, %rd6, %rd1044;
	ld.global.f32 	%f3096, [%rd1045];
	@%p278 bra 	$L__BB0_648;
	mul.wide.s32 	%rd1046, %r241, 4;
	add.s64 	%rd1047, %rd4, %rd1046;
	ld.global.f32 	%f3097, [%rd1047];
	bra.uni 	$L__BB0_649;
$L__BB0_647:
	mul.wide.s32 	%rd1048, %r241, 4;
	add.s64 	%rd1049, %rd5, %rd1048;
	ld.global.f32 	%f3096, [%rd1049];
$L__BB0_648:
	add.s32 	%r1222, %r8, %r241;
	mul.wide.u32 	%rd1050, %r1222, 4;
	add.s64 	%rd1051, %rd6, %rd1050;
	ld.global.f32 	%f3097, [%rd1051];
$L__BB0_649:
	add.s32 	%r1223, %r2, %r241;
	mul.wide.s32 	%rd1052, %r1223, 4;
	add.s64 	%rd154, %rd6, %rd1052;
	ld.global.f32 	%f2315, [%rd154];
	mul.f32 	%f2316, %f1027, %f2315;
	add.f32 	%f2317, %f3096, %f3097;
	mul.f32 	%f2318, %f2317, %f2;
	sub.f32 	%f2319, %f739, %f2318;
	mul.f32 	%f2320, %f2316, %f2319;
	add.s32 	%r1224, %r6, %r242;
	mul.wide.s32 	%rd1053, %r1224, 2;
	add.s64 	%rd155, %rd3, %rd1053;
	st.global.u16 	[%rd155], %rs2;
	add.s64 	%rd1054, %rd2, %rd1052;
	ld.global.f32 	%f2321, [%rd1054];
	setp.leu.f32 	%p279, %f2321, %f2320;
	@%p279 bra 	$L__BB0_651;
	ld.global.f32 	%f2325, [%rd154];
	neg.f32 	%f2326, %f2325;
	st.global.f32 	[%rd154], %f2326;
	mul.f32 	%f2322, %f2325, 0fC0000000;
	// begin inline asm
	{  cvt.rn.f16.f32 %rs279, %f2322;}

	// end inline asm
	st.global.u16 	[%rd155], %rs279;
	add.s32 	%r1225, %r240, %r331;
	shl.b32 	%r1226, %r1225, 15;
	add.s32 	%r1227, %r1226, %r3;
	mul.wide.s32 	%rd1055, %r1227, 2;
	add.s64 	%rd1056, %rd1, %rd1055;
	ld.global.u16 	%rs280, [%rd1056];
	// begin inline asm
	{  cvt.f32.f16 %f2323, %rs280;}

	// end inline asm
	// begin inline asm
	{  cvt.f32.f16 %f2324, %rs279;}

	// end inline asm
	ld.shared.f32 	%f2327, [%r4];
	fma.rn.f32 	%f2328, %f2323, %f2324, %f2327;
	st.shared.f32 	[%r4], %f2328;
$L__BB0_651:
	bar.sync 	0;
	add.s32 	%r243, %r173, 28;
	and.b32  	%r244, %r243, 127;
	shl.b32 	%r1228, %r243, 2;
	and.b32  	%r1229, %r1228, 508;
	mov.u32 	%r1230, deltas;
	add.s32 	%r1231, %r1230, %r1229;
	ld.shared.f32 	%f747, [%r1231];
	@%p193 bra 	$L__BB0_654;
	setp.ne.s32 	%p281, %r1, 15;
	add.s32 	%r1232, %r7, %r243;
	mul.wide.u32 	%rd1057, %r1232, 4;
	add.s64 	%rd1058, %rd6, %rd1057;
	ld.global.f32 	%f3099, [%rd1058];
	@%p281 bra 	$L__BB0_655;
	ld.global.f32 	%f3100, [%rd110+112];
	bra.uni 	$L__BB0_656;
$L__BB0_654:
	ld.global.f32 	%f3099, [%rd109+112];
$L__BB0_655:
	add.s32 	%r1233, %r8, %r243;
	mul.wide.u32 	%rd1059, %r1233, 4;
	add.s64 	%rd1060, %rd6, %rd1059;
	ld.global.f32 	%f3100, [%rd1060];
$L__BB0_656:
	ld.global.f32 	%f2329, [%rd111+112];
	mul.f32 	%f2330, %f1027, %f2329;
	add.f32 	%f2331, %f3099, %f3100;
	mul.f32 	%f2332, %f2331, %f2;
	sub.f32 	%f2333, %f747, %f2332;
	mul.f32 	%f2334, %f2330, %f2333;
	add.s32 	%r1234, %r6, %r244;
	mul.wide.s32 	%rd1061, %r1234, 2;
	add.s64 	%rd156, %rd3, %rd1061;
	st.global.u16 	[%rd156], %rs2;
	ld.global.f32 	%f2335, [%rd113+112];
	setp.leu.f32 	%p282, %f2335, %f2334;
	@%p282 bra 	$L__BB0_658;
	ld.global.f32 	%f2339, [%rd111+112];
	neg.f32 	%f2340, %f2339;
	st.global.f32 	[%rd111+112], %f2340;
	mul.f32 	%f2336, %f2339, 0fC0000000;
	// begin inline asm
	{  cvt.rn.f16.f32 %rs282, %f2336;}

	// end inline asm
	st.global.u16 	[%rd156], %rs282;
	ld.global.u16 	%rs283, [%rd114+1835008];
	// begin inline asm
	{  cvt.f32.f16 %f2337, %rs283;}

	// end inline asm
	// begin inline asm
	{  cvt.f32.f16 %f2338, %rs282;}

	// end inline asm
	ld.shared.f32 	%f2341, [%r4];
	fma.rn.f32 	%f2342, %f2337, %f2338, %f2341;
	st.shared.f32 	[%r4], %f2342;
$L__BB0_658:
	bar.sync 	0;
	add.s32 	%r1235, %r5, 94;
	and.b32  	%r245, %r1235, 94;
	add.s32 	%r246, %r245, %r330;
	and.b32  	%r247, %r246, 127;
	shl.b32 	%r1236, %r246, 2;
	and.b32  	%r1237, %r1236, 508;
	mov.u32 	%r1238, deltas;
	add.s32 	%r1239, %r1238, %r1237;
	ld.shared.f32 	%f755, [%r1239];
	@%p193 bra 	$L__BB0_661;
	setp.ne.s32 	%p284, %r1, 15;
	add.s32 	%r1240, %r7, %r246;
	mul.wide.u32 	%rd1062, %r1240, 4;
	add.s64 	%rd1063, %rd6, %rd1062;
	ld.global.f32 	%f3102, [%rd1063];
	@%p284 bra 	$L__BB0_662;
	mul.wide.s32 	%rd1064, %r246, 4;
	add.s64 	%rd1065, %rd4, %rd1064;
	ld.global.f32 	%f3103, [%rd1065];
	bra.uni 	$L__BB0_663;
$L__BB0_661:
	mul.wide.s32 	%rd1066, %r246, 4;
	add.s64 	%rd1067, %rd5, %rd1066;
	ld.global.f32 	%f3102, [%rd1067];
$L__BB0_662:
	add.s32 	%r1241, %r8, %r246;
	mul.wide.u32 	%rd1068, %r1241, 4;
	add.s64 	%rd1069, %rd6, %rd1068;
	ld.global.f32 	%f3103, [%rd1069];
$L__BB0_663:
	add.s32 	%r1242, %r2, %r246;
	mul.wide.s32 	%rd1070, %r1242, 4;
	add.s64 	%rd157, %rd6, %rd1070;
	ld.global.f32 	%f2343, [%rd157];
	mul.f32 	%f2344, %f1027, %f2343;
	add.f32 	%f2345, %f3102, %f3103;
	mul.f32 	%f2346, %f2345, %f2;
	sub.f32 	%f2347, %f755, %f2346;
	mul.f32 	%f2348, %f2344, %f2347;
	add.s32 	%r1243, %r6, %r247;
	mul.wide.s32 	%rd1071, %r1243, 2;
	add.s64 	%rd158, %rd3, %rd1071;
	st.global.u16 	[%rd158], %rs2;
	add.s64 	%rd1072, %rd2, %rd1070;
	ld.global.f32 	%f2349, [%rd1072];
	setp.leu.f32 	%p285, %f2349, %f2348;
	@%p285 bra 	$L__BB0_665;
	ld.global.f32 	%f2353, [%rd157];
	neg.f32 	%f2354, %f2353;
	st.global.f32 	[%rd157], %f2354;
	mul.f32 	%f2350, %f2353, 0fC0000000;
	// begin inline asm
	{  cvt.rn.f16.f32 %rs285, %f2350;}

	// end inline asm
	st.global.u16 	[%rd158], %rs285;
	add.s32 	%r1244, %r245, %r331;
	shl.b32 	%r1245, %r1244, 15;
	add.s32 	%r1246, %r1245, %r3;
	mul.wide.s32 	%rd1073, %r1246, 2;
	add.s64 	%rd1074, %rd1, %rd1073;
	ld.global.u16 	%rs286, [%rd1074];
	// begin inline asm
	{  cvt.f32.f16 %f2351, %rs286;}

	// end inline asm
	// begin inline asm
	{  cvt.f32.f16 %f2352, %rs285;}

	// end inline asm
	ld.shared.f32 	%f2355, [%r4];
	fma.rn.f32 	%f2356, %f2351, %f2352, %f2355;
	st.shared.f32 	[%r4], %f2356;
$L__BB0_665:
	bar.sync 	0;
	add.s32 	%r248, %r173, 30;
	and.b32  	%r249, %r248, 127;
	shl.b32 	%r1247, %r248, 2;
	and.b32  	%r1248, %r1247, 508;
	mov.u32 	%r1249, deltas;
	add.s32 	%r1250, %r1249, %r1248;
	ld.shared.f32 	%f763, [%r1250];
	@%p193 bra 	$L__BB0_668;
	setp.ne.s32 	%p287, %r1, 15;
	add.s32 	%r1251, %r7, %r248;
	mul.wide.u32 	%rd1075, %r1251, 4;
	add.s64 	%rd1076, %rd6, %rd1075;
	ld.global.f32 	%f3105, [%rd1076];
	@%p287 bra 	$L__BB0_669;
	ld.global.f32 	%f3106, [%rd110+120];
	bra.uni 	$L__BB0_670;
$L__BB0_668:
	ld.global.f32 	%f3105, [%rd109+120];
$L__BB0_669:
	add.s32 	%r1252, %r8, %r248;
	mul.wide.u32 	%rd1077, %r1252, 4;
	add.s64 	%rd1078, %rd6, %rd1077;
	ld.global.f32 	%f3106, [%rd1078];
$L__BB0_670:
	ld.global.f32 	%f2357, [%rd111+120];
	mul.f32 	%f2358, %f1027, %f2357;
	add.f32 	%f2359, %f3105, %f3106;
	mul.f32 	%f2360, %f2359, %f2;
	sub.f32 	%f2361, %f763, %f2360;
	mul.f32 	%f2362, %f2358, %f2361;
	add.s32 	%r1253, %r6, %r249;
	mul.wide.s32 	%rd1079, %r1253, 2;
	add.s64 	%rd159, %rd3, %rd1079;
	st.global.u16 	[%rd159], %rs2;
	ld.global.f32 	%f2363, [%rd113+120];
	setp.leu.f32 	%p288, %f2363, %f2362;
	@%p288 bra 	$L__BB0_672;
	ld.global.f32 	%f2367, [%rd111+120];
	neg.f32 	%f2368, %f2367;
	st.global.f32 	[%rd111+120], %f2368;
	mul.f32 	%f2364, %f2367, 0fC0000000;
	// begin inline asm
	{  cvt.rn.f16.f32 %rs288, %f2364;}

	// end inline asm
	st.global.u16 	[%rd159], %rs288;
	ld.global.u16 	%rs289, [%rd114+1966080];
	// begin inline asm
	{  cvt.f32.f16 %f2365, %rs289;}

	// end inline asm
	// begin inline asm
	{  cvt.f32.f16 %f2366, %rs288;}

	// end inline asm
	ld.shared.f32 	%f2369, [%r4];
	fma.rn.f32 	%f2370, %f2365, %f2366, %f2369;
	st.shared.f32 	[%r4], %f2370;
$L__BB0_672:
	bar.sync 	0;
	add.s32 	%r1254, %r5, 96;
	and.b32  	%r250, %r1254, 96;
	add.s32 	%r251, %r250, %r330;
	and.b32  	%r252, %r251, 127;
	shl.b32 	%r1255, %r251, 2;
	and.b32  	%r1256, %r1255, 508;
	mov.u32 	%r1257, deltas;
	add.s32 	%r1258, %r1257, %r1256;
	ld.shared.f32 	%f771, [%r1258];
	@%p193 bra 	$L__BB0_675;
	setp.ne.s32 	%p290, %r1, 15;
	add.s32 	%r1259, %r7, %r251;
	mul.wide.u32 	%rd1080, %r1259, 4;
	add.s64 	%rd1081, %rd6, %rd1080;
	ld.global.f32 	%f3108, [%rd1081];
	@%p290 bra 	$L__BB0_676;
	mul.wide.s32 	%rd1082, %r251, 4;
	add.s64 	%rd1083, %rd4, %rd1082;
	ld.global.f32 	%f3109, [%rd1083];
	bra.uni 	$L__BB0_677;
$L__BB0_675:
	mul.wide.s32 	%rd1084, %r251, 4;
	add.s64 	%rd1085, %rd5, %rd1084;
	ld.global.f32 	%f3108, [%rd1085];
$L__BB0_676:
	add.s32 	%r1260, %r8, %r251;
	mul.wide.u32 	%rd1086, %r1260, 4;
	add.s64 	%rd1087, %rd6, %rd1086;
	ld.global.f32 	%f3109, [%rd1087];
$L__BB0_677:
	add.s32 	%r1261, %r2, %r251;
	mul.wide.s32 	%rd1088, %r1261, 4;
	add.s64 	%rd160, %rd6, %rd1088;
	ld.global.f32 	%f2371, [%rd160];
	mul.f32 	%f2372, %f1027, %f2371;
	add.f32 	%f2373, %f3108, %f3109;
	mul.f32 	%f2374, %f2373, %f2;
	sub.f32 	%f2375, %f771, %f2374;
	mul.f32 	%f2376, %f2372, %f2375;
	add.s32 	%r1262, %r6, %r252;
	mul.wide.s32 	%rd1089, %r1262, 2;
	add.s64 	%rd161, %rd3, %rd1089;
	st.global.u16 	[%rd161], %rs2;
	add.s64 	%rd1090, %rd2, %rd1088;
	ld.global.f32 	%f2377, [%rd1090];
	setp.leu.f32 	%p291, %f2377, %f2376;
	@%p291 bra 	$L__BB0_679;
	ld.global.f32 	%f2381, [%rd160];
	neg.f32 	%f2382, %f2381;
	st.global.f32 	[%rd160], %f2382;
	mul.f32 	%f2378, %f2381, 0fC0000000;
	// begin inline asm
	{  cvt.rn.f16.f32 %rs291, %f2378;}

	// end inline asm
	st.global.u16 	[%rd161], %rs291;
	add.s32 	%r1263, %r250, %r331;
	shl.b32 	%r1264, %r1263, 15;
	add.s32 	%r1265, %r1264, %r3;
	mul.wide.s32 	%rd1091, %r1265, 2;
	add.s64 	%rd1092, %rd1, %rd1091;
	ld.global.u16 	%rs292, [%rd1092];
	// begin inline asm
	{  cvt.f32.f16 %f2379, %rs292;}

	// end inline asm
	// begin inline asm
	{  cvt.f32.f16 %f2380, %rs291;}

	// end inline asm
	ld.shared.f32 	%f2383, [%r4];
	fma.rn.f32 	%f2384, %f2379, %f2380, %f2383;
	st.shared.f32 	[%r4], %f2384;
$L__BB0_679:
	bar.sync 	0;
	add.s32 	%r253, %r173, 32;
	and.b32  	%r254, %r253, 127;
	shl.b32 	%r1266, %r253, 2;
	and.b32  	%r1267, %r1266, 508;
	mov.u32 	%r1268, deltas;
	add.s32 	%r1269, %r1268, %r1267;
	ld.shared.f32 	%f779, [%r1269];
	@%p193 bra 	$L__BB0_682;
	setp.ne.s32 	%p293, %r1, 15;
	add.s32 	%r1270, %r7, %r253;
	mul.wide.u32 	%rd1093, %r1270, 4;
	add.s64 	%rd1094, %rd6, %rd1093;
	ld.global.f32 	%f3111, [%rd1094];
	@%p293 bra 	$L__BB0_683;
	ld.global.f32 	%f3112, [%rd110+128];
	bra.uni 	$L__BB0_684;
$L__BB0_682:
	ld.global.f32 	%f3111, [%rd109+128];
$L__BB0_683:
	add.s32 	%r1271, %r8, %r253;
	mul.wide.u32 	%rd1095, %r1271, 4;
	add.s64 	%rd1096, %rd6, %rd1095;
	ld.global.f32 	%f3112, [%rd1096];
$L__BB0_684:
	ld.global.f32 	%f2385, [%rd111+128];
	mul.f32 	%f2386, %f1027, %f2385;
	add.f32 	%f2387, %f3111, %f3112;
	mul.f32 	%f2388, %f2387, %f2;
	sub.f32 	%f2389, %f779, %f2388;
	mul.f32 	%f2390, %f2386, %f2389;
	add.s32 	%r1272, %r6, %r254;
	mul.wide.s32 	%rd1097, %r1272, 2;
	add.s64 	%rd162, %rd3, %rd1097;
	st.global.u16 	[%rd162], %rs2;
	ld.global.f32 	%f2391, [%rd113+128];
	setp.leu.f32 	%p294, %f2391, %f2390;
	@%p294 bra 	$L__BB0_686;
	ld.global.f32 	%f2395, [%rd111+128];
	neg.f32 	%f2396, %f2395;
	st.global.f32 	[%rd111+128], %f2396;
	mul.f32 	%f2392, %f2395, 0fC0000000;
	// begin inline asm
	{  cvt.rn.f16.f32 %rs294, %f2392;}

	// end inline asm
	st.global.u16 	[%rd162], %rs294;
	ld.global.u16 	%rs295, [%rd114+2097152];
	// begin inline asm
	{  cvt.f32.f16 %f2393, %rs295;}

	// end inline asm
	// begin inline asm
	{  cvt.f32.f16 %f2394, %rs294;}

	// end inline asm
	ld.shared.f32 	%f2397, [%r4];
	fma.rn.f32 	%f2398, %f2393, %f2394, %f2397;
	st.shared.f32 	[%r4], %f2398;
$L__BB0_686:
	bar.sync 	0;
	add.s32 	%r1273, %r5, 98;
	and.b32  	%r255, %r1273, 98;
	add.s32 	%r256, %r255, %r330;
	and.b32  	%r257, %r256, 127;
	shl.b32 	%r1274, %r256, 2;
	and.b32  	%r1275, %r1274, 508;
	mov.u32 	%r1276, deltas;
	add.s32 	%r1277, %r1276, %r1275;
	ld.shared.f32 	%f787, [%r1277];
	@%p193 bra 	$L__BB0_689;
	setp.ne.s32 	%p296, %r1, 15;
	add.s32 	%r1278, %r7, %r256;
	mul.wide.u32 	%rd1098, %r1278, 4;
	add.s64 	%rd1099, %rd6, %rd1098;
	ld.global.f32 	%f3114, [%rd1099];
	@%p296 bra 	$L__BB0_690;
	mul.wide.s32 	%rd1100, %r256, 4;
	add.s64 	%rd1101, %rd4, %rd1100;
	ld.global.f32 	%f3115, [%rd1101];
	bra.uni 	$L__BB0_691;
$L__BB0_689:
	mul.wide.s32 	%rd1102, %r256, 4;
	add.s64 	%rd1103, %rd5, %rd1102;
	ld.global.f32 	%f3114, [%rd1103];
$L__BB0_690:
	add.s32 	%r1279, %r8, %r256;
	mul.wide.u32 	%rd1104, %r1279, 4;
	add.s64 	%rd1105, %rd6, %rd1104;
	ld.global.f32 	%f3115, [%rd1105];
$L__BB0_691:
	add.s32 	%r1280, %r2, %r256;
	mul.wide.s32 	%rd1106, %r1280, 4;
	add.s64 	%rd163, %rd6, %rd1106;
	ld.global.f32 	%f2399, [%rd163];
	mul.f32 	%f2400, %f1027, %f2399;
	add.f32 	%f2401, %f3114, %f3115;
	mul.f32 	%f2402, %f2401, %f2;
	sub.f32 	%f2403, %f787, %f2402;
	mul.f32 	%f2404, %f2400, %f2403;
	add.s32 	%r1281, %r6, %r257;
	mul.wide.s32 	%rd1107, %r1281, 2;
	add.s64 	%rd164, %rd3, %rd1107;
	st.global.u16 	[%rd164], %rs2;
	add.s64 	%rd1108, %rd2, %rd1106;
	ld.global.f32 	%f2405, [%rd1108];
	setp.leu.f32 	%p297, %f2405, %f2404;
	@%p297 bra 	$L__BB0_693;
	ld.global.f32 	%f2409, [%rd163];
	neg.f32 	%f2410, %f2409;
	st.global.f32 	[%rd163], %f2410;
	mul.f32 	%f2406, %f2409, 0fC0000000;
	// begin inline asm
	{  cvt.rn.f16.f32 %rs297, %f2406;}

	// end inline asm
	st.global.u16 	[%rd164], %rs297;
	add.s32 	%r1282, %r255, %r331;
	shl.b32 	%r1283, %r1282, 15;
	add.s32 	%r1284, %r1283, %r3;
	mul.wide.s32 	%rd1109, %r1284, 2;
	add.s64 	%rd1110, %rd1, %rd1109;
	ld.global.u16 	%rs298, [%rd1110];
	// begin inline asm
	{  cvt.f32.f16 %f2407, %rs298;}

	// end inline asm
	// begin inline asm
	{  cvt.f32.f16 %f2408, %rs297;}

	// end inline asm
	ld.shared.f32 	%f2411, [%r4];
	fma.rn.f32 	%f2412, %f2407, %f2408, %f2411;
	st.shared.f32 	[%r4], %f2412;
$L__BB0_693:
	bar.sync 	0;
	add.s32 	%r258, %r173, 34;
	and.b32  	%r259, %r258, 127;
	shl.b32 	%r1285, %r258, 2;
	and.b32  	%r1286, %r1285, 508;
	mov.u32 	%r1287, deltas;
	add.s32 	%r1288, %r1287, %r1286;
	ld.shared.f32 	%f795, [%r1288];
	@%p193 bra 	$L__BB0_696;
	setp.ne.s32 	%p299, %r1, 15;
	add.s32 	%r1289, %r7, %r258;
	mul.wide.u32 	%rd1111, %r1289, 4;
	add.s64 	%rd1112, %rd6, %rd1111;
	ld.global.f32 	%f3117, [%rd1112];
	@%p299 bra 	$L__BB0_697;
	ld.global.f32 	%f3118, [%rd110+136];
	bra.uni 	$L__BB0_698;
$L__BB0_696:
	ld.global.f32 	%f3117, [%rd109+136];
$L__BB0_697:
	add.s32 	%r1290, %r8, %r258;
	mul.wide.u32 	%rd1113, %r1290, 4;
	add.s64 	%rd1114, %rd6, %rd1113;
	ld.global.f32 	%f3118, [%rd1114];
$L__BB0_698:
	ld.global.f32 	%f2413, [%rd111+136];
	mul.f32 	%f2414, %f1027, %f2413;
	add.f32 	%f2415, %f3117, %f3118;
	mul.f32 	%f2416, %f2415, %f2;
	sub.f32 	%f2417, %f795, %f2416;
	mul.f32 	%f2418, %f2414, %f2417;
	add.s32 	%r1291, %r6, %r259;
	mul.wide.s32 	%rd1115, %r1291, 2;
	add.s64 	%rd165, %rd3, %rd1115;
	st.global.u16 	[%rd165], %rs2;
	ld.global.f32 	%f2419, [%rd113+136];
	setp.leu.f32 	%p300, %f2419, %f2418;
	@%p300 bra 	$L__BB0_700;
	ld.global.f32 	%f2423, [%rd111+136];
	neg.f32 	%f2424, %f2423;
	st.global.f32 	[%rd111+136], %f2424;
	mul.f32 	%f2420, %f2423, 0fC0000000;
	// begin inline asm
	{  cvt.rn.f16.f32 %rs300, %f2420;}

	// end inline asm
	st.global.u16 	[%rd165], %rs300;
	ld.global.u16 	%rs301, [%rd114+2228224];
	// begin inline asm
	{  cvt.f32.f16 %f2421, %rs301;}

	// end inline asm
	// begin inline asm
	{  cvt.f32.f16 %f2422, %rs300;}

	// end inline asm
	ld.shared.f32 	%f2425, [%r4];
	fma.rn.f32 	%f2426, %f2421, %f2422, %f2425;
	st.shared.f32 	[%r4], %f2426;
$L__BB0_700:
	bar.sync 	0;
	add.s32 	%r1292, %r5, 100;
	and.b32  	%r260, %r1292, 100;
	add.s32 	%r261, %r260, %r330;
	and.b32  	%r262, %r261, 127;
	shl.b32 	%r1293, %r261, 2;
	and.b32  	%r1294, %r1293, 508;
	mov.u32 	%r1295, deltas;
	add.s32 	%r1296, %r1295, %r1294;
	ld.shared.f32 	%f803, [%r1296];
	@%p193 bra 	$L__BB0_703;
	setp.ne.s32 	%p302, %r1, 15;
	add.s32 	%r1297, %r7, %r261;
	mul.wide.u32 	%rd1116, %r1297, 4;
	add.s64 	%rd1117, %rd6, %rd1116;
	ld.global.f32 	%f3120, [%rd1117];
	@%p302 bra 	$L__BB0_704;
	mul.wide.s32 	%rd1118, %r261, 4;
	add.s64 	%rd1119, %rd4, %rd1118;
	ld.global.f32 	%f3121, [%rd1119];
	bra.uni 	$L__BB0_705;
$L__BB0_703:
	mul.wide.s32 	%rd1120, %r261, 4;
	add.s64 	%rd1121, %rd5, %rd1120;
	ld.global.f32 	%f3120, [%rd1121];
$L__BB0_704:
	add.s32 	%r1298, %r8, %r261;
	mul.wide.u32 	%rd1122, %r1298, 4;
	add.s64 	%rd1123, %rd6, %rd1122;
	ld.global.f32 	%f3121, [%rd1123];
$L__BB0_705:
	add.s32 	%r1299, %r2, %r261;
	mul.wide.s32 	%rd1124, %r1299, 4;
	add.s64 	%rd166, %rd6, %rd1124;
	ld.global.f32 	%f2427, [%rd166];
	mul.f32 	%f2428, %f1027, %f2427;
	add.f32 	%f2429, %f3120, %f3121;
	mul.f32 	%f2430, %f2429, %f2;
	sub.f32 	%f2431, %f803, %f2430;
	mul.f32 	%f2432, %f2428, %f2431;
	add.s32 	%r1300, %r6, %r262;
	mul.wide.s32 	%rd1125, %r1300, 2;
	add.s64 	%rd167, %rd3, %rd1125;
	st.global.u16 	[%rd167], %rs2;
	add.s64 	%rd1126, %rd2, %rd1124;
	ld.global.f32 	%f2433, [%rd1126];
	setp.leu.f32 	%p303, %f2433, %f2432;
	@%p303 bra 	$L__BB0_707;
	ld.global.f32 	%f2437, [%rd166];
	neg.f32 	%f2438, %f2437;
	st.global.f32 	[%rd166], %f2438;
	mul.f32 	%f2434, %f2437, 0fC0000000;
	// begin inline asm
	{  cvt.rn.f16.f32 %rs303, %f2434;}

	// end inline asm
	st.global.u16 	[%rd167], %rs303;
	add.s32 	%r1301, %r260, %r331;
	shl.b32 	%r1302, %r1301, 15;
	add.s32 	%r1303, %r1302, %r3;
	mul.wide.s32 	%rd1127, %r1303, 2;
	add.s64 	%rd1128, %rd1, %rd1127;
	ld.global.u16 	%rs304, [%rd1128];
	// begin inline asm
	{  cvt.f32.f16 %f2435, %rs304;}

	// end inline asm
	// begin inline asm
	{  cvt.f32.f16 %f2436, %rs303;}

	// end inline asm
	ld.shared.f32 	%f2439, [%r4];
	fma.rn.f32 	%f2440, %f2435, %f2436, %f2439;
	st.shared.f32 	[%r4], %f2440;
$L__BB0_707:
	bar.sync 	0;
	add.s32 	%r263, %r173, 36;
	and.b32  	%r264, %r263, 127;
	shl.b32 	%r1304, %r263, 2;
	and.b32  	%r1305, %r1304, 508;
	mov.u32 	%r1306, deltas;
	add.s32 	%r1307, %r1306, %r1305;
	ld.shared.f32 	%f811, [%r1307];
	@%p193 bra 	$L__BB0_710;
	setp.ne.s32 	%p305, %r1, 15;
	add.s32 	%r1308, %r7, %r263;
	mul.wide.u32 	%rd1129, %r1308, 4;
	add.s64 	%rd1130, %rd6, %rd1129;
	ld.global.f32 	%f3123, [%rd1130];
	@%p305 bra 	$L__BB0_711;
	ld.global.f32 	%f3124, [%rd110+144];
	bra.uni 	$L__BB0_712;
$L__BB0_710:
	ld.global.f32 	%f3123, [%rd109+144];
$L__BB0_711:
	add.s32 	%r1309, %r8, %r263;
	mul.wide.u32 	%rd1131, %r1309, 4;
	add.s64 	%rd1132, %rd6, %rd1131;
	ld.global.f32 	%f3124, [%rd1132];
$L__BB0_712:
	ld.global.f32 	%f2441, [%rd111+144];
	mul.f32 	%f2442, %f1027, %f2441;
	add.f32 	%f2443, %f3123, %f3124;
	mul.f32 	%f2444, %f2443, %f2;
	sub.f32 	%f2445, %f811, %f2444;
	mul.f32 	%f2446, %f2442, %f2445;
	add.s32 	%r1310, %r6, %r264;
	mul.wide.s32 	%rd1133, %r1310, 2;
	add.s64 	%rd168, %rd3, %rd1133;
	st.global.u16 	[%rd168], %rs2;
	ld.global.f32 	%f2447, [%rd113+144];
	setp.leu.f32 	%p306, %f2447, %f2446;
	@%p306 bra 	$L__BB0_714;
	ld.global.f32 	%f2451, [%rd111+144];
	neg.f32 	%f2452, %f2451;
	st.global.f32 	[%rd111+144], %f2452;
	mul.f32 	%f2448, %f2451, 0fC0000000;
	// begin inline asm
	{  cvt.rn.f16.f32 %rs306, %f2448;}

	// end inline asm
	st.global.u16 	[%rd168], %rs306;
	ld.global.u16 	%rs307, [%rd114+2359296];
	// begin inline asm
	{  cvt.f32.f16 %f2449, %rs307;}

	// end inline asm
	// begin inline asm
	{  cvt.f32.f16 %f2450, %rs306;}

	// end inline asm
	ld.shared.f32 	%f2453, [%r4];
	fma.rn.f32 	%f2454, %f2449, %f2450, %f2453;
	st.shared.f32 	[%r4], %f2454;
$L__BB0_714:
	bar.sync 	0;
	add.s32 	%r1311, %r5, 102;
	and.b32  	%r265, %r1311, 102;
	add.s32 	%r266, %r265, %r330;
	and.b32  	%r267, %r266, 127;
	shl.b32 	%r1312, %r266, 2;
	and.b32  	%r1313, %r1312, 508;
	mov.u32 	%r1314, deltas;
	add.s32 	%r1315, %r1314, %r1313;
	ld.shared.f32 	%f819, [%r1315];
	@%p193 bra 	$L__BB0_717;
	setp.ne.s32 	%p308, %r1, 15;
	add.s32 	%r1316, %r7, %r266;
	mul.wide.u32 	%rd1134, %r1316, 4;
	add.s64 	%rd1135, %rd6, %rd1134;
	ld.global.f32 	%f3126, [%rd1135];
	@%p308 bra 	$L__BB0_718;
	mul.wide.s32 	%rd1136, %r266, 4;
	add.s64 	%rd1137, %rd4, %rd1136;
	ld.global.f32 	%f3127, [%rd1137];
	bra.uni 	$L__BB0_719;
$L__BB0_717:
	mul.wide.s32 	%rd1138, %r266, 4;
	add.s64 	%rd1139, %rd5, %rd1138;
	ld.global.f32 	%f3126, [%rd1139];
$L__BB0_718:
	add.s32 	%r1317, %r8, %r266;
	mul.wide.u32 	%rd1140, %r1317, 4;
	add.s64 	%rd1141, %rd6, %rd1140;
	ld.global.f32 	%f3127, [%rd1141];
$L__BB0_719:
	add.s32 	%r1318, %r2, %r266;
	mul.wide.s32 	%rd1142, %r1318, 4;
	add.s64 	%rd169, %rd6, %rd1142;
	ld.global.f32 	%f2455, [%rd169];
	mul.f32 	%f2456, %f1027, %f2455;
	add.f32 	%f2457, %f3126, %f3127;
	mul.f32 	%f2458, %f2457, %f2;
	sub.f32 	%f2459, %f819, %f2458;
	mul.f32 	%f2460, %f2456, %f2459;
	add.s32 	%r1319, %r6, %r267;
	mul.wide.s32 	%rd1143, %r1319, 2;
	add.s64 	%rd170, %rd3, %rd1143;
	st.global.u16 	[%rd170], %rs2;
	add.s64 	%rd1144, %rd2, %rd1142;
	ld.global.f32 	%f2461, [%rd1144];
	setp.leu.f32 	%p309, %f2461, %f2460;
	@%p309 bra 	$L__BB0_721;
	ld.global.f32 	%f2465, [%rd169];
	neg.f32 	%f2466, %f2465;
	st.global.f32 	[%rd169], %f2466;
	mul.f32 	%f2462, %f2465, 0fC0000000;
	// begin inline asm
	{  cvt.rn.f16.f32 %rs309, %f2462;}

	// end inline asm
	st.global.u16 	[%rd170], %rs309;
	add.s32 	%r1320, %r265, %r331;
	shl.b32 	%r1321, %r1320, 15;
	add.s32 	%r1322, %r1321, %r3;
	mul.wide.s32 	%rd1145, %r1322, 2;
	add.s64 	%rd1146, %rd1, %rd1145;
	ld.global.u16 	%rs310, [%rd1146];
	// begin inline asm
	{  cvt.f32.f16 %f2463, %rs310;}

	// end inline asm
	// begin inline asm
	{  cvt.f32.f16 %f2464, %rs309;}

	// end inline asm
	ld.shared.f32 	%f2467, [%r4];
	fma.rn.f32 	%f2468, %f2463, %f2464, %f2467;
	st.shared.f32 	[%r4], %f2468;
$L__BB0_721:
	bar.sync 	0;
	add.s32 	%r268, %r173, 38;
	and.b32  	%r269, %r268, 127;
	shl.b32 	%r1323, %r268, 2;
	and.b32  	%r1324, %r1323, 508;
	mov.u32 	%r1325, deltas;
	add.s32 	%r1326, %r1325, %r1324;
	ld.shared.f32 	%f827, [%r1326];
	@%p193 bra 	$L__BB0_724;
	setp.ne.s32 	%p311, %r1, 15;
	add.s32 	%r1327, %r7, %r268;
	mul.wide.u32 	%rd1147, %r1327, 4;
	add.s64 	%rd1148, %rd6, %rd1147;
	ld.global.f32 	%f3129, [%rd1148];
	@%p311 bra 	$L__BB0_725;
	ld.global.f32 	%f3130, [%rd110+152];
	bra.uni 	$L__BB0_726;
$L__BB0_724:
	ld.global.f32 	%f3129, [%rd109+152];
$L__BB0_725:
	add.s32 	%r1328, %r8, %r268;
	mul.wide.u32 	%rd1149, %r1328, 4;
	add.s64 	%rd1150, %rd6, %rd1149;
	ld.global.f32 	%f3130, [%rd1150];
$L__BB0_726:
	ld.global.f32 	%f2469, [%rd111+152];
	mul.f32 	%f2470, %f1027, %f2469;
	add.f32 	%f2471, %f3129, %f3130;
	mul.f32 	%f2472, %f2471, %f2;
	sub.f32 	%f2473, %f827, %f2472;
	mul.f32 	%f2474, %f2470, %f2473;
	add.s32 	%r1329, %r6, %r269;
	mul.wide.s32 	%rd1151, %r1329, 2;
	add.s64 	%rd171, %rd3, %rd1151;
	st.global.u16 	[%rd171], %rs2;
	ld.global.f32 	%f2475, [%rd113+152];
	setp.leu.f32 	%p312, %f2475, %f2474;
	@%p312 bra 	$L__BB0_728;
	ld.global.f32 	%f2479, [%rd111+152];
	neg.f32 	%f2480, %f2479;
	st.global.f32 	[%rd111+152], %f2480;
	mul.f32 	%f2476, %f2479, 0fC0000000;
	// begin inline asm
	{  cvt.rn.f16.f32 %rs312, %f2476;}

	// end inline asm
	st.global.u16 	[%rd171], %rs312;
	ld.global.u16 	%rs313, [%rd114+2490368];
	// begin inline asm
	{  cvt.f32.f16 %f2477, %rs313;}

	// end inline asm
	// begin inline asm
	{  cvt.f32.f16 %f2478, %rs312;}

	// end inline asm
	ld.shared.f32 	%f2481, [%r4];
	fma.rn.f32 	%f2482, %f2477, %f2478, %f2481;
	st.shared.f32 	[%r4], %f2482;
$L__BB0_728:
	bar.sync 	0;
	add.s32 	%r1330, %r5, 104;
	and.b32  	%r270, %r1330, 104;
	add.s32 	%r271, %r270, %r330;
	and.b32  	%r272, %r271, 127;
	shl.b32 	%r1331, %r271, 2;
	and.b32  	%r1332, %r1331, 508;
	mov.u32 	%r1333, deltas;
	add.s32 	%r1334, %r1333, %r1332;
	ld.shared.f32 	%f835, [%r1334];
	@%p193 bra 	$L__BB0_731;
	setp.ne.s32 	%p314, %r1, 15;
	add.s32 	%r1335, %r7, %r271;
	mul.wide.u32 	%rd1152, %r1335, 4;
	add.s64 	%rd1153, %rd6, %rd1152;
	ld.global.f32 	%f3132, [%rd1153];
	@%p314 bra 	$L__BB0_732;
	mul.wide.s32 	%rd1154, %r271, 4;
	add.s64 	%rd1155, %rd4, %rd1154;
	ld.global.f32 	%f3133, [%rd1155];
	bra.uni 	$L__BB0_733;
$L__BB0_731:
	mul.wide.s32 	%rd1156, %r271, 4;
	add.s64 	%rd1157, %rd5, %rd1156;
	ld.global.f32 	%f3132, [%rd1157];
$L__BB0_732:
	add.s32 	%r1336, %r8, %r271;
	mul.wide.u32 	%rd1158, %r1336, 4;
	add.s64 	%rd1159, %rd6, %rd1158;
	ld.global.f32 	%f3133, [%rd1159];
$L__BB0_733:
	add.s32 	%r1337, %r2, %r271;
	mul.wide.s32 	%rd1160, %r1337, 4;
	add.s64 	%rd172, %rd6, %rd1160;
	ld.global.f32 	%f2483, [%rd172];
	mul.f32 	%f2484, %f1027, %f2483;
	add.f32 	%f2485, %f3132, %f3133;
	mul.f32 	%f2486, %f2485, %f2;
	sub.f32 	%f2487, %f835, %f2486;
	mul.f32 	%f2488, %f2484, %f2487;
	add.s32 	%r1338, %r6, %r272;
	mul.wide.s32 	%rd1161, %r1338, 2;
	add.s64 	%rd173, %rd3, %rd1161;
	st.global.u16 	[%rd173], %rs2;
	add.s64 	%rd1162, %rd2, %rd1160;
	ld.global.f32 	%f2489, [%rd1162];
	setp.leu.f32 	%p315, %f2489, %f2488;
	@%p315 bra 	$L__BB0_735;
	ld.global.f32 	%f2493, [%rd172];
	neg.f32 	%f2494, %f2493;
	st.global.f32 	[%rd172], %f2494;
	mul.f32 	%f2490, %f2493, 0fC0000000;
	// begin inline asm
	{  cvt.rn.f16.f32 %rs315, %f2490;}

	// end inline asm
	st.global.u16 	[%rd173], %rs315;
	add.s32 	%r1339, %r270, %r331;
	shl.b32 	%r1340, %r1339, 15;
	add.s32 	%r1341, %r1340, %r3;
	mul.wide.s32 	%rd1163, %r1341, 2;
	add.s64 	%rd1164, %rd1, %rd1163;
	ld.global.u16 	%rs316, [%rd1164];
	// begin inline asm
	{  cvt.f32.f16 %f2491, %rs316;}

	// end inline asm
	// begin inline asm
	{  cvt.f32.f16 %f2492, %rs315;}

	// end inline asm
	ld.shared.f32 	%f2495, [%r4];
	fma.rn.f32 	%f2496, %f2491, %f2492, %f2495;
	st.shared.f32 	[%r4], %f2496;
$L__BB0_735:
	bar.sync 	0;
	add.s32 	%r273, %r173, 40;
	and.b32  	%r274, %r273, 127;
	shl.b32 	%r1342, %r273, 2;
	and.b32  	%r1343, %r1342, 508;
	mov.u32 	%r1344, deltas;
	add.s32 	%r1345, %r1344, %r1343;
	ld.shared.f32 	%f843, [%r1345];
	@%p193 bra 	$L__BB0_738;
	setp.ne.s32 	%p317, %r1, 15;
	add.s32 	%r1346, %r7, %r273;
	mul.wide.u32 	%rd1165, %r1346, 4;
	add.s64 	%rd1166, %rd6, %rd1165;
	ld.global.f32 	%f3135, [%rd1166];
	@%p317 bra 	$L__BB0_739;
	ld.global.f32 	%f3136, [%rd110+160];
	bra.uni 	$L__BB0_740;
$L__BB0_738:
	ld.global.f32 	%f3135, [%rd109+160];
$L__BB0_739:
	add.s32 	%r1347, %r8, %r273;
	mul.wide.u32 	%rd1167, %r1347, 4;
	add.s64 	%rd1168, %rd6, %rd1167;
	ld.global.f32 	%f3136, [%rd1168];
$L__BB0_740:
	ld.global.f32 	%f2497, [%rd111+160];
	mul.f32 	%f2498, %f1027, %f2497;
	add.f32 	%f2499, %f3135, %f3136;
	mul.f32 	%f2500, %f2499, %f2;
	sub.f32 	%f2501, %f843, %f2500;
	mul.f32 	%f2502, %f2498, %f2501;
	add.s32 	%r1348, %r6, %r274;
	mul.wide.s32 	%rd1169, %r1348, 2;
	add.s64 	%rd174, %rd3, %rd1169;
	st.global.u16 	[%rd174], %rs2;
	ld.global.f32 	%f2503, [%rd113+160];
	setp.leu.f32 	%p318, %f2503, %f2502;
	@%p318 bra 	$L__BB0_742;
	ld.global.f32 	%f2507, [%rd111+160];
	neg.f32 	%f2508, %f2507;
	st.global.f32 	[%rd111+160], %f2508;
	mul.f32 	%f2504, %f2507, 0fC0000000;
	// begin inline asm
	{  cvt.rn.f16.f32 %rs318, %f2504;}

	// end inline asm
	st.global.u16 	[%rd174], %rs318;
	ld.global.u16 	%rs319, [%rd114+2621440];
	// begin inline asm
	{  cvt.f32.f16 %f2505, %rs319;}

	// end inline asm
	// begin inline asm
	{  cvt.f32.f16 %f2506, %rs318;}

	// end inline asm
	ld.shared.f32 	%f2509, [%r4];
	fma.rn.f32 	%f2510, %f2505, %f2506, %f2509;
	st.shared.f32 	[%r4], %f2510;
$L__BB0_742:
	bar.sync 	0;
	add.s32 	%r1349, %r5, 106;
	and.b32  	%r275, %r1349, 106;
	add.s32 	%r276, %r275, %r330;
	and.b32  	%r277, %r276, 127;
	shl.b32 	%r1350, %r276, 2;
	and.b32  	%r1351, %r1350, 508;
	mov.u32 	%r1352, deltas;
	add.s32 	%r1353, %r1352, %r1351;
	ld.shared.f32 	%f851, [%r1353];
	@%p193 bra 	$L__BB0_745;
	setp.ne.s32 	%p320, %r1, 15;
	add.s32 	%r1354, %r7, %r276;
	mul.wide.u32 	%rd1170, %r1354, 4;
	add.s64 	%rd1171, %rd6, %rd1170;
	ld.global.f32 	%f3138, [%rd1171];
	@%p320 bra 	$L__BB0_746;
	mul.wide.s32 	%rd1172, %r276, 4;
	add.s64 	%rd1173, %rd4, %rd1172;
	ld.global.f32 	%f3139, [%rd1173];
	bra.uni 	$L__BB0_747;
$L__BB0_745:
	mul.wide.s32 	%rd1174, %r276, 4;
	add.s64 	%rd1175, %rd5, %rd1174;
	ld.global.f32 	%f3138, [%rd1175];
$L__BB0_746:
	add.s32 	%r1355, %r8, %r276;
	mul.wide.u32 	%rd1176, %r1355, 4;
	add.s64 	%rd1177, %rd6, %rd1176;
	ld.global.f32 	%f3139, [%rd1177];
$L__BB0_747:
	add.s32 	%r1356, %r2, %r276;
	mul.wide.s32 	%rd1178, %r1356, 4;
	add.s64 	%rd175, %rd6, %rd1178;
	ld.global.f32 	%f2511, [%rd175];
	mul.f32 	%f2512, %f1027, %f2511;
	add.f32 	%f2513, %f3138, %f3139;
	mul.f32 	%f2514, %f2513, %f2;
	sub.f32 	%f2515, %f851, %f2514;
	mul.f32 	%f2516, %f2512, %f2515;
	add.s32 	%r1357, %r6, %r277;
	mul.wide.s32 	%rd1179, %r1357, 2;
	add.s64 	%rd176, %rd3, %rd1179;
	st.global.u16 	[%rd176], %rs2;
	add.s64 	%rd1180, %rd2, %rd1178;
	ld.global.f32 	%f2517, [%rd1180];
	setp.leu.f32 	%p321, %f2517, %f2516;
	@%p321 bra 	$L__BB0_749;
	ld.global.f32 	%f2521, [%rd175];
	neg.f32 	%f2522, %f2521;
	st.global.f32 	[%rd175], %f2522;
	mul.f32 	%f2518, %f2521, 0fC0000000;
	// begin inline asm
	{  cvt.rn.f16.f32 %rs321, %f2518;}

	// end inline asm
	st.global.u16 	[%rd176], %rs321;
	add.s32 	%r1358, %r275, %r331;
	shl.b32 	%r1359, %r1358, 15;
	add.s32 	%r1360, %r1359, %r3;
	mul.wide.s32 	%rd1181, %r1360, 2;
	add.s64 	%rd1182, %rd1, %rd1181;
	ld.global.u16 	%rs322, [%rd1182];
	// begin inline asm
	{  cvt.f32.f16 %f2519, %rs322;}

	// end inline asm
	// begin inline asm
	{  cvt.f32.f16 %f2520, %rs321;}

	// end inline asm
	ld.shared.f32 	%f2523, [%r4];
	fma.rn.f32 	%f2524, %f2519, %f2520, %f2523;
	st.shared.f32 	[%r4], %f2524;
$L__BB0_749:
	bar.sync 	0;
	add.s32 	%r278, %r173, 42;
	and.b32  	%r279, %r278, 127;
	shl.b32 	%r1361, %r278, 2;
	and.b32  	%r1362, %r1361, 508;
	mov.u32 	%r1363, deltas;
	add.s32 	%r1364, %r1363, %r1362;
	ld.shared.f32 	%f859, [%r1364];
	@%p193 bra 	$L__BB0_752;
	setp.ne.s32 	%p323, %r1, 15;
	add.s32 	%r1365, %r7, %r278;
	mul.wide.u32 	%rd1183, %r1365, 4;
	add.s64 	%rd1184, %rd6, %rd1183;
	ld.global.f32 	%f3141, [%rd1184];
	@%p323 bra 	$L__BB0_753;
	ld.global.f32 	%f3142, [%rd110+168];
	bra.uni 	$L__BB0_754;
$L__BB0_752:
	ld.global.f32 	%f3141, [%rd109+168];
$L__BB0_753:
	add.s32 	%r1366, %r8, %r278;
	mul.wide.u32 	%rd1185, %r1366, 4;
	add.s64 	%rd1186, %rd6, %rd1185;
	ld.global.f32 	%f3142, [%rd1186];
$L__BB0_754:
	ld.global.f32 	%f2525, [%rd111+168];
	mul.f32 	%f2526, %f1027, %f2525;
	add.f32 	%f2527, %f3141, %f3142;
	mul.f32 	%f2528, %f2527, %f2;
	sub.f32 	%f2529, %f859, %f2528;
	mul.f32 	%f2530, %f2526, %f2529;
	add.s32 	%r1367, %r6, %r279;
	mul.wide.s32 	%rd1187, %r1367, 2;
	add.s64 	%rd177, %rd3, %rd1187;
	st.global.u16 	[%rd177], %rs2;
	ld.global.f32 	%f2531, [%rd113+168];
	setp.leu.f32 	%p324, %f2531, %f2530;
	@%p324 bra 	$L__BB0_756;
	ld.global.f32 	%f2535, [%rd111+168];
	neg.f32 	%f2536, %f2535;
	st.global.f32 	[%rd111+168], %f2536;
	mul.f32 	%f2532, %f2535, 0fC0000000;
	// begin inline asm
	{  cvt.rn.f16.f32 %rs324, %f2532;}

	// end inline asm
	st.global.u16 	[%rd177], %rs324;
	ld.global.u16 	%rs325, [%rd114+2752512];
	// begin inline asm
	{  cvt.f32.f16 %f2533, %rs325;}

	// end inline asm
	// begin inline asm
	{  cvt.f32.f16 %f2534, %rs324;}

	// end inline asm
	ld.shared.f32 	%f2537, [%r4];
	fma.rn.f32 	%f2538, %f2533, %f2534, %f2537;
	st.shared.f32 	[%r4], %f2538;
$L__BB0_756:
	bar.sync 	0;
	add.s32 	%r1368, %r5, 108;
	and.b32  	%r280, %r1368, 108;
	add.s32 	%r281, %r280, %r330;
	and.b32  	%r282, %r281, 127;
	shl.b32 	%r1369, %r281, 2;
	and.b32  	%r1370, %r1369, 508;
	mov.u32 	%r1371, deltas;
	add.s32 	%r1372, %r1371, %r1370;
	ld.shared.f32 	%f867, [%r1372];
	@%p193 bra 	$L__BB0_759;
	setp.ne.s32 	%p326, %r1, 15;
	add.s32 	%r1373, %r7, %r281;
	mul.wide.u32 	%rd1188, %r1373, 4;
	add.s64 	%rd1189, %rd6, %rd1188;
	ld.global.f32 	%f3144, [%rd1189];
	@%p326 bra 	$L__BB0_760;
	mul.wide.s32 	%rd1190, %r281, 4;
	add.s64 	%rd1191, %rd4, %rd1190;
	ld.global.f32 	%f3145, [%rd1191];
	bra.uni 	$L__BB0_761;
$L__BB0_759:
	mul.wide.s32 	%rd1192, %r281, 4;
	add.s64 	%rd1193, %rd5, %rd1192;
	ld.global.f32 	%f3144, [%rd1193];
$L__BB0_760:
	add.s32 	%r1374, %r8, %r281;
	mul.wide.u32 	%rd1194, %r1374, 4;
	add.s64 	%rd1195, %rd6, %rd1194;
	ld.global.f32 	%f3145, [%rd1195];
$L__BB0_761:
	add.s32 	%r1375, %r2, %r281;
	mul.wide.s32 	%rd1196, %r1375, 4;
	add.s64 	%rd178, %rd6, %rd1196;
	ld.global.f32 	%f2539, [%rd178];
	mul.f32 	%f2540, %f1027, %f2539;
	add.f32 	%f2541, %f3144, %f3145;
	mul.f32 	%f2542, %f2541, %f2;
	sub.f32 	%f2543, %f867, %f2542;
	mul.f32 	%f2544, %f2540, %f2543;
	add.s32 	%r1376, %r6, %r282;
	mul.wide.s32 	%rd1197, %r1376, 2;
	add.s64 	%rd179, %rd3, %rd1197;
	st.global.u16 	[%rd179], %rs2;
	add.s64 	%rd1198, %rd2, %rd1196;
	ld.global.f32 	%f2545, [%rd1198];
	setp.leu.f32 	%p327, %f2545, %f2544;
	@%p327 bra 	$L__BB0_763;
	ld.global.f32 	%f2549, [%rd178];
	neg.f32 	%f2550, %f2549;
	st.global.f32 	[%rd178], %f2550;
	mul.f32 	%f2546, %f2549, 0fC0000000;
	// begin inline asm
	{  cvt.rn.f16.f32 %rs327, %f2546;}

	// end inline asm
	st.global.u16 	[%rd179], %rs327;
	add.s32 	%r1377, %r280, %r331;
	shl.b32 	%r1378, %r1377, 15;
	add.s32 	%r1379, %r1378, %r3;
	mul.wide.s32 	%rd1199, %r1379, 2;
	add.s64 	%rd1200, %rd1, %rd1199;
	ld.global.u16 	%rs328, [%rd1200];
	// begin inline asm
	{  cvt.f32.f16 %f2547, %rs328;}

	// end inline asm
	// begin inline asm
	{  cvt.f32.f16 %f2548, %rs327;}

	// end inline asm
	ld.shared.f32 	%f2551, [%r4];
	fma.rn.f32 	%f2552, %f2547, %f2548, %f2551;
	st.shared.f32 	[%r4], %f2552;
$L__BB0_763:
	bar.sync 	0;
	add.s32 	%r283, %r173, 44;
	and.b32  	%r284, %r283, 127;
	shl.b32 	%r1380, %r283, 2;
	and.b32  	%r1381, %r1380, 508;
	mov.u32 	%r1382, deltas;
	add.s32 	%r1383, %r1382, %r1381;
	ld.shared.f32 	%f875, [%r1383];
	@%p193 bra 	$L__BB0_766;
	setp.ne.s32 	%p329, %r1, 15;
	add.s32 	%r1384, %r7, %r283;
	mul.wide.u32 	%rd1201, %r1384, 4;
	add.s64 	%rd1202, %rd6, %rd1201;
	ld.global.f32 	%f3147, [%rd1202];
	@%p329 bra 	$L__BB0_767;
	ld.global.f32 	%f3148, [%rd110+176];
	bra.uni 	$L__BB0_768;
$L__BB0_766:
	ld.global.f32 	%f3147, [%rd109+176];
$L__BB0_767:
	add.s32 	%r1385, %r8, %r283;
	mul.wide.u32 	%rd1203, %r1385, 4;
	add.s64 	%rd1204, %rd6, %rd1203;
	ld.global.f32 	%f3148, [%rd1204];
$L__BB0_768:
	ld.global.f32 	%f2553, [%rd111+176];
	mul.f32 	%f2554, %f1027, %f2553;
	add.f32 	%f2555, %f3147, %f3148;
	mul.f32 	%f2556, %f2555, %f2;
	sub.f32 	%f2557, %f875, %f2556;
	mul.f32 	%f2558, %f2554, %f2557;
	add.s32 	%r1386, %r6, %r284;
	mul.wide.s32 	%rd1205, %r1386, 2;
	add.s64 	%rd180, %rd3, %rd1205;
	st.global.u16 	[%rd180], %rs2;
	ld.global.f32 	%f2559, [%rd113+176];
	setp.leu.f32 	%p330, %f2559, %f2558;
	@%p330 bra 	$L__BB0_770;
	ld.global.f32 	%f2563, [%rd111+176];
	neg.f32 	%f2564, %f2563;
	st.global.f32 	[%rd111+176], %f2564;
	mul.f32 	%f2560, %f2563, 0fC0000000;
	// begin inline asm
	{  cvt.rn.f16.f32 %rs330, %f2560;}

	// end inline asm
	st.global.u16 	[%rd180], %rs330;
	ld.global.u16 	%rs331, [%rd114+2883584];
	// begin inline asm
	{  cvt.f32.f16 %f2561, %rs331;}

	// end inline asm
	// begin inline asm
	{  cvt.f32.f16 %f2562, %rs330;}

	// end inline asm
	ld.shared.f32 	%f2565, [%r4];
	fma.rn.f32 	%f2566, %f2561, %f2562, %f2565;
	st.shared.f32 	[%r4], %f2566;
$L__BB0_770:
	bar.sync 	0;
	add.s32 	%r1387, %r5, 110;
	and.b32  	%r285, %r1387, 110;
	add.s32 	%r286, %r285, %r330;
	and.b32  	%r287, %r286, 127;
	shl.b32 	%r1388, %r286, 2;
	and.b32  	%r1389, %r1388, 508;
	mov.u32 	%r1390, deltas;
	add.s32 	%r1391, %r1390, %r1389;
	ld.shared.f32 	%f883, [%r1391];
	@%p193 bra 	$L__BB0_773;
	setp.ne.s32 	%p332, %r1, 15;
	add.s32 	%r1392, %r7, %r286;
	mul.wide.u32 	%rd1206, %r1392, 4;
	add.s64 	%rd1207, %rd6, %rd1206;
	ld.global.f32 	%f3150, [%rd1207];
	@%p332 bra 	$L__BB0_774;
	mul.wide.s32 	%rd1208, %r286, 4;
	add.s64 	%rd1209, %rd4, %rd1208;
	ld.global.f32 	%f3151, [%rd1209];
	bra.uni 	$L__BB0_775;
$L__BB0_773:
	mul.wide.s32 	%rd1210, %r286, 4;
	add.s64 	%rd1211, %rd5, %rd1210;
	ld.global.f32 	%f3150, [%rd1211];
$L__BB0_774:
	add.s32 	%r1393, %r8, %r286;
	mul.wide.u32 	%rd1212, %r1393, 4;
	add.s64 	%rd1213, %rd6, %rd1212;
	ld.global.f32 	%f3151, [%rd1213];
$L__BB0_775:
	add.s32 	%r1394, %r2, %r286;
	mul.wide.s32 	%rd1214, %r1394, 4;
	add.s64 	%rd181, %rd6, %rd1214;
	ld.global.f32 	%f2567, [%rd181];
	mul.f32 	%f2568, %f1027, %f2567;
	add.f32 	%f2569, %f3150, %f3151;
	mul.f32 	%f2570, %f2569, %f2;
	sub.f32 	%f2571, %f883, %f2570;
	mul.f32 	%f2572, %f2568, %f2571;
	add.s32 	%r1395, %r6, %r287;
	mul.wide.s32 	%rd1215, %r1395, 2;
	add.s64 	%rd182, %rd3, %rd1215;
	st.global.u16 	[%rd182], %rs2;
	add.s64 	%rd1216, %rd2, %rd1214;
	ld.global.f32 	%f2573, [%rd1216];
	setp.leu.f32 	%p333, %f2573, %f2572;
	@%p333 bra 	$L__BB0_777;
	ld.global.f32 	%f2577, [%rd181];
	neg.f32 	%f2578, %f2577;
	st.global.f32 	[%rd181], %f2578;
	mul.f32 	%f2574, %f2577, 0fC0000000;
	// begin inline asm
	{  cvt.rn.f16.f32 %rs333, %f2574;}

	// end inline asm
	st.global.u16 	[%rd182], %rs333;
	add.s32 	%r1396, %r285, %r331;
	shl.b32 	%r1397, %r1396, 15;
	add.s32 	%r1398, %r1397, %r3;
	mul.wide.s32 	%rd1217, %r1398, 2;
	add.s64 	%rd1218, %rd1, %rd1217;
	ld.global.u16 	%rs334, [%rd1218];
	// begin inline asm
	{  cvt.f32.f16 %f2575, %rs334;}

	// end inline asm
	// begin inline asm
	{  cvt.f32.f16 %f2576, %rs333;}

	// end inline asm
	ld.shared.f32 	%f2579, [%r4];
	fma.rn.f32 	%f2580, %f2575, %f2576, %f2579;
	st.shared.f32 	[%r4], %f2580;
$L__BB0_777:
	bar.sync 	0;
	add.s32 	%r288, %r173, 46;
	and.b32  	%r289, %r288, 127;
	shl.b32 	%r1399, %r288, 2;
	and.b32  	%r1400, %r1399, 508;
	mov.u32 	%r1401, deltas;
	add.s32 	%r1402, %r1401, %r1400;
	ld.shared.f32 	%f891, [%r1402];
	@%p193 bra 	$L__BB0_780;
	setp.ne.s32 	%p335, %r1, 15;
	add.s32 	%r1403, %r7, %r288;
	mul.wide.u32 	%rd1219, %r1403, 4;
	add.s64 	%rd1220, %rd6, %rd1219;
	ld.global.f32 	%f3153, [%rd1220];
	@%p335 bra 	$L__BB0_781;
	ld.global.f32 	%f3154, [%rd110+184];
	bra.uni 	$L__BB0_782;
$L__BB0_780:
	ld.global.f32 	%f3153, [%rd109+184];
$L__BB0_781:
	add.s32 	%r1404, %r8, %r288;
	mul.wide.u32 	%rd1221, %r1404, 4;
	add.s64 	%rd1222, %rd6, %rd1221;
	ld.global.f32 	%f3154, [%rd1222];
$L__BB0_782:
	ld.global.f32 	%f2581, [%rd111+184];
	mul.f32 	%f2582, %f1027, %f2581;
	add.f32 	%f2583, %f3153, %f3154;
	mul.f32 	%f2584, %f2583, %f2;
	sub.f32 	%f2585, %f891, %f2584;
	mul.f32 	%f2586, %f2582, %f2585;
	add.s32 	%r1405, %r6, %r289;
	mul.wide.s32 	%rd1223, %r1405, 2;
	add.s64 	%rd183, %rd3, %rd1223;
	st.global.u16 	[%rd183], %rs2;
	ld.global.f32 	%f2587, [%rd113+184];
	setp.leu.f32 	%p336, %f2587, %f2586;
	@%p336 bra 	$L__BB0_784;
	ld.global.f32 	%f2591, [%rd111+184];
	neg.f32 	%f2592, %f2591;
	st.global.f32 	[%rd111+184], %f2592;
	mul.f32 	%f2588, %f2591, 0fC0000000;
	// begin inline asm
	{  cvt.rn.f16.f32 %rs336, %f2588;}

	// end inline asm
	st.global.u16 	[%rd183], %rs336;
	ld.global.u16 	%rs337, [%rd114+3014656];
	// begin inline asm
	{  cvt.f32.f16 %f2589, %rs337;}

	// end inline asm
	// begin inline asm
	{  cvt.f32.f16 %f2590, %rs336;}

	// end inline asm
	ld.shared.f32 	%f2593, [%r4];
	fma.rn.f32 	%f2594, %f2589, %f2590, %f2593;
	st.shared.f32 	[%r4], %f2594;
$L__BB0_784:
	bar.sync 	0;
	add.s32 	%r1406, %r5, 112;
	and.b32  	%r290, %r1406, 112;
	add.s32 	%r291, %r290, %r330;
	and.b32  	%r292, %r291, 127;
	shl.b32 	%r1407, %r291, 2;
	and.b32  	%r1408, %r1407, 508;
	mov.u32 	%r1409, deltas;
	add.s32 	%r1410, %r1409, %r1408;
	ld.shared.f32 	%f899, [%r1410];
	@%p193 bra 	$L__BB0_787;
	setp.ne.s32 	%p338, %r1, 15;
	add.s32 	%r1411, %r7, %r291;
	mul.wide.u32 	%rd1224, %r1411, 4;
	add.s64 	%rd1225, %rd6, %rd1224;
	ld.global.f32 	%f3156, [%rd1225];
	@%p338 bra 	$L__BB0_788;
	mul.wide.s32 	%rd1226, %r291, 4;
	add.s64 	%rd1227, %rd4, %rd1226;
	ld.global.f32 	%f3157, [%rd1227];
	bra.uni 	$L__BB0_789;
$L__BB0_787:
	mul.wide.s32 	%rd1228, %r291, 4;
	add.s64 	%rd1229, %rd5, %rd1228;
	ld.global.f32 	%f3156, [%rd1229];
$L__BB0_788:
	add.s32 	%r1412, %r8, %r291;
	mul.wide.u32 	%rd1230, %r1412, 4;
	add.s64 	%rd1231, %rd6, %rd1230;
	ld.global.f32 	%f3157, [%rd1231];
$L__BB0_789:
	add.s32 	%r1413, %r2, %r291;
	mul.wide.s32 	%rd1232, %r1413, 4;
	add.s64 	%rd184, %rd6, %rd1232;
	ld.global.f32 	%f2595, [%rd184];
	mul.f32 	%f2596, %f1027, %f2595;
	add.f32 	%f2597, %f3156, %f3157;
	mul.f32 	%f2598, %f2597, %f2;
	sub.f32 	%f2599, %f899, %f2598;
	mul.f32 	%f2600, %f2596, %f2599;
	add.s32 	%r1414, %r6, %r292;
	mul.wide.s32 	%rd1233, %r1414, 2;
	add.s64 	%rd185, %rd3, %rd1233;
	st.global.u16 	[%rd185], %rs2;
	add.s64 	%rd1234, %rd2, %rd1232;
	ld.global.f32 	%f2601, [%rd1234];
	setp.leu.f32 	%p339, %f2601, %f2600;
	@%p339 bra 	$L__BB0_791;
	ld.global.f32 	%f2605, [%rd184];
	neg.f32 	%f2606, %f2605;
	st.global.f32 	[%rd184], %f2606;
	mul.f32 	%f2602, %f2605, 0fC0000000;
	// begin inline asm
	{  cvt.rn.f16.f32 %rs339, %f2602;}

	// end inline asm
	st.global.u16 	[%rd185], %rs339;
	add.s32 	%r1415, %r290, %r331;
	shl.b32 	%r1416, %r1415, 15;
	add.s32 	%r1417, %r1416, %r3;
	mul.wide.s32 	%rd1235, %r1417, 2;
	add.s64 	%rd1236, %rd1, %rd1235;
	ld.global.u16 	%rs340, [%rd1236];
	// begin inline asm
	{  cvt.f32.f16 %f2603, %rs340;}

	// end inline asm
	// begin inline asm
	{  cvt.f32.f16 %f2604, %rs339;}

	// end inline asm
	ld.shared.f32 	%f2607, [%r4];
	fma.rn.f32 	%f2608, %f2603, %f2604, %f2607;
	st.shared.f32 	[%r4], %f2608;
$L__BB0_791:
	bar.sync 	0;
	add.s32 	%r293, %r173, 48;
	and.b32  	%r294, %r293, 127;
	shl.b32 	%r1418, %r293, 2;
	and.b32  	%r1419, %r1418, 508;
	mov.u32 	%r1420, deltas;
	add.s32 	%r1421, %r1420, %r1419;
	ld.shared.f32 	%f907, [%r1421];
	@%p193 bra 	$L__BB0_794;
	setp.ne.s32 	%p341, %r1, 15;
	add.s32 	%r1422, %r7, %r293;
	mul.wide.u32 	%rd1237, %r1422, 4;
	add.s64 	%rd1238, %rd6, %rd1237;
	ld.global.f32 	%f3159, [%rd1238];
	@%p341 bra 	$L__BB0_795;
	ld.global.f32 	%f3160, [%rd110+192];
	bra.uni 	$L__BB0_796;
$L__BB0_794:
	ld.global.f32 	%f3159, [%rd109+192];
$L__BB0_795:
	add.s32 	%r1423, %r8, %r293;
	mul.wide.u32 	%rd1239, %r1423, 4;
	add.s64 	%rd1240, %rd6, %rd1239;
	ld.global.f32 	%f3160, [%rd1240];
$L__BB0_796:
	ld.global.f32 	%f2609, [%rd111+192];
	mul.f32 	%f2610, %f1027, %f2609;
	add.f32 	%f2611, %f3159, %f3160;
	mul.f32 	%f2612, %f2611, %f2;
	sub.f32 	%f2613, %f907, %f2612;
	mul.f32 	%f2614, %f2610, %f2613;
	add.s32 	%r1424, %r6, %r294;
	mul.wide.s32 	%rd1241, %r1424, 2;
	add.s64 	%rd186, %rd3, %rd1241;
	st.global.u16 	[%rd186], %rs2;
	ld.global.f32 	%f2615, [%rd113+192];
	setp.leu.f32 	%p342, %f2615, %f2614;
	@%p342 bra 	$L__BB0_798;
	ld.global.f32 	%f2619, [%rd111+192];
	neg.f32 	%f2620, %f2619;
	st.global.f32 	[%rd111+192], %f2620;
	mul.f32 	%f2616, %f2619, 0fC0000000;
	// begin inline asm
	{  cvt.rn.f16.f32 %rs342, %f2616;}

	// end inline asm
	st.global.u16 	[%rd186], %rs342;
	ld.global.u16 	%rs343, [%rd114+3145728];
	// begin inline asm
	{  cvt.f32.f16 %f2617, %rs343;}

	// end inline asm
	// begin inline asm
	{  cvt.f32.f16 %f2618, %rs342;}

	// end inline asm
	ld.shared.f32 	%f2621, [%r4];
	fma.rn.f32 	%f2622, %f2617, %f2618, %f2621;
	st.shared.f32 	[%r4], %f2622;
$L__BB0_798:
	bar.sync 	0;
	add.s32 	%r1425, %r5, 114;
	and.b32  	%r295, %r1425, 114;
	add.s32 	%r296, %r295, %r330;
	and.b32  	%r297, %r296, 127;
	shl.b32 	%r1426, %r296, 2;
	and.b32  	%r1427, %r1426, 508;
	mov.u32 	%r1428, deltas;
	add.s32 	%r1429, %r1428, %r1427;
	ld.shared.f32 	%f915, [%r1429];
	@%p193 bra 	$L__BB0_801;
	setp.ne.s32 	%p344, %r1, 15;
	add.s32 	%r1430, %r7, %r296;
	mul.wide.u32 	%rd1242, %r1430, 4;
	add.s64 	%rd1243, %rd6, %rd1242;
	ld.global.f32 	%f3162, [%rd1243];
	@%p344 bra 	$L__BB0_802;
	mul.wide.s32 	%rd1244, %r296, 4;
	add.s64 	%rd1245, %rd4, %rd1244;
	ld.global.f32 	%f3163, [%rd1245];
	bra.uni 	$L__BB0_803;
$L__BB0_801:
	mul.wide.s32 	%rd1246, %r296, 4;
	add.s64 	%rd1247, %rd5, %rd1246;
	ld.global.f32 	%f3162, [%rd1247];
$L__BB0_802:
	add.s32 	%r1431, %r8, %r296;
	mul.wide.u32 	%rd1248, %r1431, 4;
	add.s64 	%rd1249, %rd6, %rd1248;
	ld.global.f32 	%f3163, [%rd1249];
$L__BB0_803:
	add.s32 	%r1432, %r2, %r296;
	mul.wide.s32 	%rd1250, %r1432, 4;
	add.s64 	%rd187, %rd6, %rd1250;
	ld.global.f32 	%f2623, [%rd187];
	mul.f32 	%f2624, %f1027, %f2623;
	add.f32 	%f2625, %f3162, %f3163;
	mul.f32 	%f2626, %f2625, %f2;
	sub.f32 	%f2627, %f915, %f2626;
	mul.f32 	%f2628, %f2624, %f2627;
	add.s32 	%r1433, %r6, %r297;
	mul.wide.s32 	%rd1251, %r1433, 2;
	add.s64 	%rd188, %rd3, %rd1251;
	st.global.u16 	[%rd188], %rs2;
	add.s64 	%rd1252, %rd2, %rd1250;
	ld.global.f32 	%f2629, [%rd1252];
	setp.leu.f32 	%p345, %f2629, %f2628;
	@%p345 bra 	$L__BB0_805;
	ld.global.f32 	%f2633, [%rd187];
	neg.f32 	%f2634, %f2633;
	st.global.f32 	[%rd187], %f2634;
	mul.f32 	%f2630, %f2633, 0fC0000000;
	// begin inline asm
	{  cvt.rn.f16.f32 %rs345, %f2630;}

	// end inline asm
	st.global.u16 	[%rd188], %rs345;
	add.s32 	%r1434, %r295, %r331;
	shl.b32 	%r1435, %r1434, 15;
	add.s32 	%r1436, %r1435, %r3;
	mul.wide.s32 	%rd1253, %r1436, 2;
	add.s64 	%rd1254, %rd1, %rd1253;
	ld.global.u16 	%rs346, [%rd1254];
	// begin inline asm
	{  cvt.f32.f16 %f2631, %rs346;}

	// end inline asm
	// begin inline asm
	{  cvt.f32.f16 %f2632, %rs345;}

	// end inline asm
	ld.shared.f32 	%f2635, [%r4];
	fma.rn.f32 	%f2636, %f2631, %f2632, %f2635;
	st.shared.f32 	[%r4], %f2636;
$L__BB0_805:
	bar.sync 	0;
	add.s32 	%r298, %r173, 50;
	and.b32  	%r299, %r298, 127;
	shl.b32 	%r1437, %r298, 2;
	and.b32  	%r1438, %r1437, 508;
	mov.u32 	%r1439, deltas;
	add.s32 	%r1440, %r1439, %r1438;
	ld.shared.f32 	%f923, [%r1440];
	@%p193 bra 	$L__BB0_808;
	setp.ne.s32 	%p347, %r1, 15;
	add.s32 	%r1441, %r7, %r298;
	mul.wide.u32 	%rd1255, %r1441, 4;
	add.s64 	%rd1256, %rd6, %rd1255;
	ld.global.f32 	%f3165, [%rd1256];
	@%p347 bra 	$L__BB0_809;
	ld.global.f32 	%f3166, [%rd110+200];
	bra.uni 	$L__BB0_810;
$L__BB0_808:
	ld.global.f32 	%f3165, [%rd109+200];
$L__BB0_809:
	add.s32 	%r1442, %r8, %r298;
	mul.wide.u32 	%rd1257, %r1442, 4;
	add.s64 	%rd1258, %rd6, %rd1257;
	ld.global.f32 	%f3166, [%rd1258];
$L__BB0_810:
	ld.global.f32 	%f2637, [%rd111+200];
	mul.f32 	%f2638, %f1027, %f2637;
	add.f32 	%f2639, %f3165, %f3166;
	mul.f32 	%f2640, %f2639, %f2;
	sub.f32 	%f2641, %f923, %f2640;
	mul.f32 	%f2642, %f2638, %f2641;
	add.s32 	%r1443, %r6, %r299;
	mul.wide.s32 	%rd1259, %r1443, 2;
	add.s64 	%rd189, %rd3, %rd1259;
	st.global.u16 	[%rd189], %rs2;
	ld.global.f32 	%f2643, [%rd113+200];
	setp.leu.f32 	%p348, %f2643, %f2642;
	@%p348 bra 	$L__BB0_812;
	ld.global.f32 	%f2647, [%rd111+200];
	neg.f32 	%f2648, %f2647;
	st.global.f32 	[%rd111+200], %f2648;
	mul.f32 	%f2644, %f2647, 0fC0000000;
	// begin inline asm
	{  cvt.rn.f16.f32 %rs348, %f2644;}

	// end inline asm
	st.global.u16 	[%rd189], %rs348;
	ld.global.u16 	%rs349, [%rd114+3276800];
	// begin inline asm
	{  cvt.f32.f16 %f2645, %rs349;}

	// end inline asm
	// begin inline asm
	{  cvt.f32.f16 %f2646, %rs348;}

	// end inline asm
	ld.shared.f32 	%f2649, [%r4];
	fma.rn.f32 	%f2650, %f2645, %f2646, %f2649;
	st.shared.f32 	[%r4], %f2650;
$L__BB0_812:
	bar.sync 	0;
	add.s32 	%r1444, %r5, 116;
	and.b32  	%r300, %r1444, 116;
	add.s32 	%r301, %r300, %r330;
	and.b32  	%r302, %r301, 127;
	shl.b32 	%r1445, %r301, 2;
	and.b32  	%r1446, %r1445, 508;
	mov.u32 	%r1447, deltas;
	add.s32 	%r1448, %r1447, %r1446;
	ld.shared.f32 	%f931, [%r1448];
	@%p193 bra 	$L__BB0_815;
	setp.ne.s32 	%p350, %r1, 15;
	add.s32 	%r1449, %r7, %r301;
	mul.wide.u32 	%rd1260, %r1449, 4;
	add.s64 	%rd1261, %rd6, %rd1260;
	ld.global.f32 	%f3168, [%rd1261];
	@%p350 bra 	$L__BB0_816;
	mul.wide.s32 	%rd1262, %r301, 4;
	add.s64 	%rd1263, %rd4, %rd1262;
	ld.global.f32 	%f3169, [%rd1263];
	bra.uni 	$L__BB0_817;
$L__BB0_815:
	mul.wide.s32 	%rd1264, %r301, 4;
	add.s64 	%rd1265, %rd5, %rd1264;
	ld.global.f32 	%f3168, [%rd1265];
$L__BB0_816:
	add.s32 	%r1450, %r8, %r301;
	mul.wide.u32 	%rd1266, %r1450, 4;
	add.s64 	%rd1267, %rd6, %rd1266;
	ld.global.f32 	%f3169, [%rd1267];
$L__BB0_817:
	add.s32 	%r1451, %r2, %r301;
	mul.wide.s32 	%rd1268, %r1451, 4;
	add.s64 	%rd190, %rd6, %rd1268;
	ld.global.f32 	%f2651, [%rd190];
	mul.f32 	%f2652, %f1027, %f2651;
	add.f32 	%f2653, %f3168, %f3169;
	mul.f32 	%f2654, %f2653, %f2;
	sub.f32 	%f2655, %f931, %f2654;
	mul.f32 	%f2656, %f2652, %f2655;
	add.s32 	%r1452, %r6, %r302;
	mul.wide.s32 	%rd1269, %r1452, 2;
	add.s64 	%rd191, %rd3, %rd1269;
	st.global.u16 	[%rd191], %rs2;
	add.s64 	%rd1270, %rd2, %rd1268;
	ld.global.f32 	%f2657, [%rd1270];
	setp.leu.f32 	%p351, %f2657, %f2656;
	@%p351 bra 	$L__BB0_819;
	ld.global.f32 	%f2661, [%rd190];
	neg.f32 	%f2662, %f2661;
	st.global.f32 	[%rd190], %f2662;
	mul.f32 	%f2658, %f2661, 0fC0000000;
	// begin inline asm
	{  cvt.rn.f16.f32 %rs351, %f2658;}

	// end inline asm
	st.global.u16 	[%rd191], %rs351;
	add.s32 	%r1453, %r300, %r331;
	shl.b32 	%r1454, %r1453, 15;
	add.s32 	%r1455, %r1454, %r3;
	mul.wide.s32 	%rd1271, %r1455, 2;
	add.s64 	%rd1272, %rd1, %rd1271;
	ld.global.u16 	%rs352, [%rd1272];
	// begin inline asm
	{  cvt.f32.f16 %f2659, %rs352;}

	// end inline asm
	// begin inline asm
	{  cvt.f32.f16 %f2660, %rs351;}

	// end inline asm
	ld.shared.f32 	%f2663, [%r4];
	fma.rn.f32 	%f2664, %f2659, %f2660, %f2663;
	st.shared.f32 	[%r4], %f2664;
$L__BB0_819:
	bar.sync 	0;
	add.s32 	%r303, %r173, 52;
	and.b32  	%r304, %r303, 127;
	shl.b32 	%r1456, %r303, 2;
	and.b32  	%r1457, %r1456, 508;
	mov.u32 	%r1458, deltas;
	add.s32 	%r1459, %r1458, %r1457;
	ld.shared.f32 	%f939, [%r1459];
	@%p193 bra 	$L__BB0_822;
	setp.ne.s32 	%p353, %r1, 15;
	add.s32 	%r1460, %r7, %r303;
	mul.wide.u32 	%rd1273, %r1460, 4;
	add.s64 	%rd1274, %rd6, %rd1273;
	ld.global.f32 	%f3171, [%rd1274];
	@%p353 bra 	$L__BB0_823;
	ld.global.f32 	%f3172, [%rd110+208];
	bra.uni 	$L__BB0_824;
$L__BB0_822:
	ld.global.f32 	%f3171, [%rd109+208];
$L__BB0_823:
	add.s32 	%r1461, %r8, %r303;
	mul.wide.u32 	%rd1275, %r1461, 4;
	add.s64 	%rd1276, %rd6, %rd1275;
	ld.global.f32 	%f3172, [%rd1276];
$L__BB0_824:
	ld.global.f32 	%f2665, [%rd111+208];
	mul.f32 	%f2666, %f1027, %f2665;
	add.f32 	%f2667, %f3171, %f3172;
	mul.f32 	%f2668, %f2667, %f2;
	sub.f32 	%f2669, %f939, %f2668;
	mul.f32 	%f2670, %f2666, %f2669;
	add.s32 	%r1462, %r6, %r304;
	mul.wide.s32 	%rd1277, %r1462, 2;
	add.s64 	%rd192, %rd3, %rd1277;
	st.global.u16 	[%rd192], %rs2;
	ld.global.f32 	%f2671, [%rd113+208];
	setp.leu.f32 	%p354, %f2671, %f2670;
	@%p354 bra 	$L__BB0_826;
	ld.global.f32 	%f2675, [%rd111+208];
	neg.f32 	%f2676, %f2675;
	st.global.f32 	[%rd111+208], %f2676;
	mul.f32 	%f2672, %f2675, 0fC0000000;
	// begin inline asm
	{  cvt.rn.f16.f32 %rs354, %f2672;}

	// end inline asm
	st.global.u16 	[%rd192], %rs354;
	ld.global.u16 	%rs355, [%rd114+3407872];
	// begin inline asm
	{  cvt.f32.f16 %f2673, %rs355;}

	// end inline asm
	// begin inline asm
	{  cvt.f32.f16 %f2674, %rs354;}

	// end inline asm
	ld.shared.f32 	%f2677, [%r4];
	fma.rn.f32 	%f2678, %f2673, %f2674, %f2677;
	st.shared.f32 	[%r4], %f2678;
$L__BB0_826:
	bar.sync 	0;
	add.s32 	%r1463, %r5, 118;
	and.b32  	%r305, %r1463, 118;
	add.s32 	%r306, %r305, %r330;
	and.b32  	%r307, %r306, 127;
	shl.b32 	%r1464, %r306, 2;
	and.b32  	%r1465, %r1464, 508;
	mov.u32 	%r1466, deltas;
	add.s32 	%r1467, %r1466, %r1465;
	ld.shared.f32 	%f947, [%r1467];
	@%p193 bra 	$L__BB0_829;
	setp.ne.s32 	%p356, %r1, 15;
	add.s32 	%r1468, %r7, %r306;
	mul.wide.u32 	%rd1278, %r1468, 4;
	add.s64 	%rd1279, %rd6, %rd1278;
	ld.global.f32 	%f3174, [%rd1279];
	@%p356 bra 	$L__BB0_830;
	mul.wide.s32 	%rd1280, %r306, 4;
	add.s64 	%rd1281, %rd4, %rd1280;
	ld.global.f32 	%f3175, [%rd1281];
	bra.uni 	$L__BB0_831;
$L__BB0_829:
	mul.wide.s32 	%rd1282, %r306, 4;
	add.s64 	%rd1283, %rd5, %rd1282;
	ld.global.f32 	%f3174, [%rd1283];
$L__BB0_830:
	add.s32 	%r1469, %r8, %r306;
	mul.wide.u32 	%rd1284, %r1469, 4;
	add.s64 	%rd1285, %rd6, %rd1284;
	ld.global.f32 	%f3175, [%rd1285];
$L__BB0_831:
	add.s32 	%r1470, %r2, %r306;
	mul.wide.s32 	%rd1286, %r1470, 4;
	add.s64 	%rd193, %rd6, %rd1286;
	ld.global.f32 	%f2679, [%rd193];
	mul.f32 	%f2680, %f1027, %f2679;
	add.f32 	%f2681, %f3174, %f3175;
	mul.f32 	%f2682, %f2681, %f2;
	sub.f32 	%f2683, %f947, %f2682;
	mul.f32 	%f2684, %f2680, %f2683;
	add.s32 	%r1471, %r6, %r307;
	mul.wide.s32 	%rd1287, %r1471, 2;
	add.s64 	%rd194, %rd3, %rd1287;
	st.global.u16 	[%rd194], %rs2;
	add.s64 	%rd1288, %rd2, %rd1286;
	ld.global.f32 	%f2685, [%rd1288];
	setp.leu.f32 	%p357, %f2685, %f2684;
	@%p357 bra 	$L__BB0_833;
	ld.global.f32 	%f2689, [%rd193];
	neg.f32 	%f2690, %f2689;
	st.global.f32 	[%rd193], %f2690;
	mul.f32 	%f2686, %f2689, 0fC0000000;
	// begin inline asm
	{  cvt.rn.f16.f32 %rs357, %f2686;}

	// end inline asm
	st.global.u16 	[%rd194], %rs357;
	add.s32 	%r1472, %r305, %r331;
	shl.b32 	%r1473, %r1472, 15;
	add.s32 	%r1474, %r1473, %r3;
	mul.wide.s32 	%rd1289, %r1474, 2;
	add.s64 	%rd1290, %rd1, %rd1289;
	ld.global.u16 	%rs358, [%rd1290];
	// begin inline asm
	{  cvt.f32.f16 %f2687, %rs358;}

	// end inline asm
	// begin inline asm
	{  cvt.f32.f16 %f2688, %rs357;}

	// end inline asm
	ld.shared.f32 	%f2691, [%r4];
	fma.rn.f32 	%f2692, %f2687, %f2688, %f2691;
	st.shared.f32 	[%r4], %f2692;
$L__BB0_833:
	bar.sync 	0;
	add.s32 	%r308, %r173, 54;
	and.b32  	%r309, %r308, 127;
	shl.b32 	%r1475, %r308, 2;
	and.b32  	%r1476, %r1475, 508;
	mov.u32 	%r1477, deltas;
	add.s32 	%r1478, %r1477, %r1476;
	ld.shared.f32 	%f955, [%r1478];
	@%p193 bra 	$L__BB0_836;
	setp.ne.s32 	%p359, %r1, 15;
	add.s32 	%r1479, %r7, %r308;
	mul.wide.u32 	%rd1291, %r1479, 4;
	add.s64 	%rd1292, %rd6, %rd1291;
	ld.global.f32 	%f3177, [%rd1292];
	@%p359 bra 	$L__BB0_837;
	ld.global.f32 	%f3178, [%rd110+216];
	bra.uni 	$L__BB0_838;
$L__BB0_836:
	ld.global.f32 	%f3177, [%rd109+216];
$L__BB0_837:
	add.s32 	%r1480, %r8, %r308;
	mul.wide.u32 	%rd1293, %r1480, 4;
	add.s64 	%rd1294, %rd6, %rd1293;
	ld.global.f32 	%f3178, [%rd1294];
$L__BB0_838:
	ld.global.f32 	%f2693, [%rd111+216];
	mul.f32 	%f2694, %f1027, %f2693;
	add.f32 	%f2695, %f3177, %f3178;
	mul.f32 	%f2696, %f2695, %f2;
	sub.f32 	%f2697, %f955, %f2696;
	mul.f32 	%f2698, %f2694, %f2697;
	add.s32 	%r1481, %r6, %r309;
	mul.wide.s32 	%rd1295, %r1481, 2;
	add.s64 	%rd195, %rd3, %rd1295;
	st.global.u16 	[%rd195], %rs2;
	ld.global.f32 	%f2699, [%rd113+216];
	setp.leu.f32 	%p360, %f2699, %f2698;
	@%p360 bra 	$L__BB0_840;
	ld.global.f32 	%f2703, [%rd111+216];
	neg.f32 	%f2704, %f2703;
	st.global.f32 	[%rd111+216], %f2704;
	mul.f32 	%f2700, %f2703, 0fC0000000;
	// begin inline asm
	{  cvt.rn.f16.f32 %rs360, %f2700;}

	// end inline asm
	st.global.u16 	[%rd195], %rs360;
	ld.global.u16 	%rs361, [%rd114+3538944];
	// begin inline asm
	{  cvt.f32.f16 %f2701, %rs361;}

	// end inline asm
	// begin inline asm
	{  cvt.f32.f16 %f2702, %rs360;}

	// end inline asm
	ld.shared.f32 	%f2705, [%r4];
	fma.rn.f32 	%f2706, %f2701, %f2702, %f2705;
	st.shared.f32 	[%r4], %f2706;
$L__BB0_840:
	bar.sync 	0;
	add.s32 	%r1482, %r5, 120;
	and.b32  	%r310, %r1482, 120;
	add.s32 	%r311, %r310, %r330;
	and.b32  	%r312, %r311, 127;
	shl.b32 	%r1483, %r311, 2;
	and.b32  	%r1484, %r1483, 508;
	mov.u32 	%r1485, deltas;
	add.s32 	%r1486, %r1485, %r1484;
	ld.shared.f32 	%f963, [%r1486];
	@%p193 bra 	$L__BB0_843;
	setp.ne.s32 	%p362, %r1, 15;
	add.s32 	%r1487, %r7, %r311;
	mul.wide.u32 	%rd1296, %r1487, 4;
	add.s64 	%rd1297, %rd6, %rd1296;
	ld.global.f32 	%f3180, [%rd1297];
	@%p362 bra 	$L__BB0_844;
	mul.wide.s32 	%rd1298, %r311, 4;
	add.s64 	%rd1299, %rd4, %rd1298;
	ld.global.f32 	%f3181, [%rd1299];
	bra.uni 	$L__BB0_845;
$L__BB0_843:
	mul.wide.s32 	%rd1300, %r311, 4;
	add.s64 	%rd1301, %rd5, %rd1300;
	ld.global.f32 	%f3180, [%rd1301];
$L__BB0_844:
	add.s32 	%r1488, %r8, %r311;
	mul.wide.u32 	%rd1302, %r1488, 4;
	add.s64 	%rd1303, %rd6, %rd1302;
	ld.global.f32 	%f3181, [%rd1303];
$L__BB0_845:
	add.s32 	%r1489, %r2, %r311;
	mul.wide.s32 	%rd1304, %r1489, 4;
	add.s64 	%rd196, %rd6, %rd1304;
	ld.global.f32 	%f2707, [%rd196];
	mul.f32 	%f2708, %f1027, %f2707;
	add.f32 	%f2709, %f3180, %f3181;
	mul.f32 	%f2710, %f2709, %f2;
	sub.f32 	%f2711, %f963, %f2710;
	mul.f32 	%f2712, %f2708, %f2711;
	add.s32 	%r1490, %r6, %r312;
	mul.wide.s32 	%rd1305, %r1490, 2;
	add.s64 	%rd197, %rd3, %rd1305;
	st.global.u16 	[%rd197], %rs2;
	add.s64 	%rd1306, %rd2, %rd1304;
	ld.global.f32 	%f2713, [%rd1306];
	setp.leu.f32 	%p363, %f2713, %f2712;
	@%p363 bra 	$L__BB0_847;
	ld.global.f32 	%f2717, [%rd196];
	neg.f32 	%f2718, %f2717;
	st.global.f32 	[%rd196], %f2718;
	mul.f32 	%f2714, %f2717, 0fC0000000;
	// begin inline asm
	{  cvt.rn.f16.f32 %rs363, %f2714;}

	// end inline asm
	st.global.u16 	[%rd197], %rs363;
	add.s32 	%r1491, %r310, %r331;
	shl.b32 	%r1492, %r1491, 15;
	add.s32 	%r1493, %r1492, %r3;
	mul.wide.s32 	%rd1307, %r1493, 2;
	add.s64 	%rd1308, %rd1, %rd1307;
	ld.global.u16 	%rs364, [%rd1308];
	// begin inline asm
	{  cvt.f32.f16 %f2715, %rs364;}

	// end inline asm
	// begin inline asm
	{  cvt.f32.f16 %f2716, %rs363;}

	// end inline asm
	ld.shared.f32 	%f2719, [%r4];
	fma.rn.f32 	%f2720, %f2715, %f2716, %f2719;
	st.shared.f32 	[%r4], %f2720;
$L__BB0_847:
	bar.sync 	0;
	add.s32 	%r313, %r173, 56;
	and.b32  	%r314, %r313, 127;
	shl.b32 	%r1494, %r313, 2;
	and.b32  	%r1495, %r1494, 508;
	mov.u32 	%r1496, deltas;
	add.s32 	%r1497, %r1496, %r1495;
	ld.shared.f32 	%f971, [%r1497];
	@%p193 bra 	$L__BB0_850;
	setp.ne.s32 	%p365, %r1, 15;
	add.s32 	%r1498, %r7, %r313;
	mul.wide.u32 	%rd1309, %r1498, 4;
	add.s64 	%rd1310, %rd6, %rd1309;
	ld.global.f32 	%f3183, [%rd1310];
	@%p365 bra 	$L__BB0_851;
	ld.global.f32 	%f3184, [%rd110+224];
	bra.uni 	$L__BB0_852;
$L__BB0_850:
	ld.global.f32 	%f3183, [%rd109+224];
$L__BB0_851:
	add.s32 	%r1499, %r8, %r313;
	mul.wide.u32 	%rd1311, %r1499, 4;
	add.s64 	%rd1312, %rd6, %rd1311;
	ld.global.f32 	%f3184, [%rd1312];
$L__BB0_852:
	ld.global.f32 	%f2721, [%rd111+224];
	mul.f32 	%f2722, %f1027, %f2721;
	add.f32 	%f2723, %f3183, %f3184;
	mul.f32 	%f2724, %f2723, %f2;
	sub.f32 	%f2725, %f971, %f2724;
	mul.f32 	%f2726, %f2722, %f2725;
	add.s32 	%r1500, %r6, %r314;
	mul.wide.s32 	%rd1313, %r1500, 2;
	add.s64 	%rd198, %rd3, %rd1313;
	st.global.u16 	[%rd198], %rs2;
	ld.global.f32 	%f2727, [%rd113+224];
	setp.leu.f32 	%p366, %f2727, %f2726;
	@%p366 bra 	$L__BB0_854;
	ld.global.f32 	%f2731, [%rd111+224];
	neg.f32 	%f2732, %f2731;
	st.global.f32 	[%rd111+224], %f2732;
	mul.f32 	%f2728, %f2731, 0fC0000000;
	// begin inline asm
	{  cvt.rn.f16.f32 %rs366, %f2728;}

	// end inline asm
	st.global.u16 	[%rd198], %rs366;
	ld.global.u16 	%rs367, [%rd114+3670016];
	// begin inline asm
	{  cvt.f32.f16 %f2729, %rs367;}

	// end inline asm
	// begin inline asm
	{  cvt.f32.f16 %f2730, %rs366;}

	// end inline asm
	ld.shared.f32 	%f2733, [%r4];
	fma.rn.f32 	%f2734, %f2729, %f2730, %f2733;
	st.shared.f32 	[%r4], %f2734;
$L__BB0_854:
	bar.sync 	0;
	add.s32 	%r1501, %r5, 122;
	and.b32  	%r315, %r1501, 122;
	add.s32 	%r316, %r315, %r330;
	and.b32  	%r317, %r316, 127;
	shl.b32 	%r1502, %r316, 2;
	and.b32  	%r1503, %r1502, 508;
	mov.u32 	%r1504, deltas;
	add.s32 	%r1505, %r1504, %r1503;
	ld.shared.f32 	%f979, [%r1505];
	@%p193 bra 	$L__BB0_857;
	setp.ne.s32 	%p368, %r1, 15;
	add.s32 	%r1506, %r7, %r316;
	mul.wide.u32 	%rd1314, %r1506, 4;
	add.s64 	%rd1315, %rd6, %rd1314;
	ld.global.f32 	%f3186, [%rd1315];
	@%p368 bra 	$L__BB0_858;
	mul.wide.s32 	%rd1316, %r316, 4;
	add.s64 	%rd1317, %rd4, %rd1316;
	ld.global.f32 	%f3187, [%rd1317];
	bra.uni 	$L__BB0_859;
$L__BB0_857:
	mul.wide.s32 	%rd1318, %r316, 4;
	add.s64 	%rd1319, %rd5, %rd1318;
	ld.global.f32 	%f3186, [%rd1319];
$L__BB0_858:
	add.s32 	%r1507, %r8, %r316;
	mul.wide.u32 	%rd1320, %r1507, 4;
	add.s64 	%rd1321, %rd6, %rd1320;
	ld.global.f32 	%f3187, [%rd1321];
$L__BB0_859:
	add.s32 	%r1508, %r2, %r316;
	mul.wide.s32 	%rd1322, %r1508, 4;
	add.s64 	%rd199, %rd6, %rd1322;
	ld.global.f32 	%f2735, [%rd199];
	mul.f32 	%f2736, %f1027, %f2735;
	add.f32 	%f2737, %f3186, %f3187;
	mul.f32 	%f2738, %f2737, %f2;
	sub.f32 	%f2739, %f979, %f2738;
	mul.f32 	%f2740, %f2736, %f2739;
	add.s32 	%r1509, %r6, %r317;
	mul.wide.s32 	%rd1323, %r1509, 2;
	add.s64 	%rd200, %rd3, %rd1323;
	st.global.u16 	[%rd200], %rs2;
	add.s64 	%rd1324, %rd2, %rd1322;
	ld.global.f32 	%f2741, [%rd1324];
	setp.leu.f32 	%p369, %f2741, %f2740;
	@%p369 bra 	$L__BB0_861;
	ld.global.f32 	%f2745, [%rd199];
	neg.f32 	%f2746, %f2745;
	st.global.f32 	[%rd199], %f2746;
	mul.f32 	%f2742, %f2745, 0fC0000000;
	// begin inline asm
	{  cvt.rn.f16.f32 %rs369, %f2742;}

	// end inline asm
	st.global.u16 	[%rd200], %rs369;
	add.s32 	%r1510, %r315, %r331;
	shl.b32 	%r1511, %r1510, 15;
	add.s32 	%r1512, %r1511, %r3;
	mul.wide.s32 	%rd1325, %r1512, 2;
	add.s64 	%rd1326, %rd1, %rd1325;
	ld.global.u16 	%rs370, [%rd1326];
	// begin inline asm
	{  cvt.f32.f16 %f2743, %rs370;}

	// end inline asm
	// begin inline asm
	{  cvt.f32.f16 %f2744, %rs369;}

	// end inline asm
	ld.shared.f32 	%f2747, [%r4];
	fma.rn.f32 	%f2748, %f2743, %f2744, %f2747;
	st.shared.f32 	[%r4], %f2748;
$L__BB0_861:
	bar.sync 	0;
	add.s32 	%r318, %r173, 58;
	and.b32  	%r319, %r318, 127;
	shl.b32 	%r1513, %r318, 2;
	and.b32  	%r1514, %r1513, 508;
	mov.u32 	%r1515, deltas;
	add.s32 	%r1516, %r1515, %r1514;
	ld.shared.f32 	%f987, [%r1516];
	@%p193 bra 	$L__BB0_864;
	setp.ne.s32 	%p371, %r1, 15;
	add.s32 	%r1517, %r7, %r318;
	mul.wide.u32 	%rd1327, %r1517, 4;
	add.s64 	%rd1328, %rd6, %rd1327;
	ld.global.f32 	%f3189, [%rd1328];
	@%p371 bra 	$L__BB0_865;
	ld.global.f32 	%f3190, [%rd110+232];
	bra.uni 	$L__BB0_866;
$L__BB0_864:
	ld.global.f32 	%f3189, [%rd109+232];
$L__BB0_865:
	add.s32 	%r1518, %r8, %r318;
	mul.wide.u32 	%rd1329, %r1518, 4;
	add.s64 	%rd1330, %rd6, %rd1329;
	ld.global.f32 	%f3190, [%rd1330];
$L__BB0_866:
	ld.global.f32 	%f2749, [%rd111+232];
	mul.f32 	%f2750, %f1027, %f2749;
	add.f32 	%f2751, %f3189, %f3190;
	mul.f32 	%f2752, %f2751, %f2;
	sub.f32 	%f2753, %f987, %f2752;
	mul.f32 	%f2754, %f2750, %f2753;
	add.s32 	%r1519, %r6, %r319;
	mul.wide.s32 	%rd1331, %r1519, 2;
	add.s64 	%rd201, %rd3, %rd1331;
	st.global.u16 	[%rd201], %rs2;
	ld.global.f32 	%f2755, [%rd113+232];
	setp.leu.f32 	%p372, %f2755, %f2754;
	@%p372 bra 	$L__BB0_868;
	ld.global.f32 	%f2759, [%rd111+232];
	neg.f32 	%f2760, %f2759;
	st.global.f32 	[%rd111+232], %f2760;
	mul.f32 	%f2756, %f2759, 0fC0000000;
	// begin inline asm
	{  cvt.rn.f16.f32 %rs372, %f2756;}

	// end inline asm
	st.global.u16 	[%rd201], %rs372;
	ld.global.u16 	%rs373, [%rd114+3801088];
	// begin inline asm
	{  cvt.f32.f16 %f2757, %rs373;}

	// end inline asm
	// begin inline asm
	{  cvt.f32.f16 %f2758, %rs372;}

	// end inline asm
	ld.shared.f32 	%f2761, [%r4];
	fma.rn.f32 	%f2762, %f2757, %f2758, %f2761;
	st.shared.f32 	[%r4], %f2762;
$L__BB0_868:
	bar.sync 	0;
	add.s32 	%r1520, %r5, 124;
	and.b32  	%r320, %r1520, 124;
	add.s32 	%r321, %r320, %r330;
	and.b32  	%r322, %r321, 127;
	shl.b32 	%r1521, %r321, 2;
	and.b32  	%r1522, %r1521, 508;
	mov.u32 	%r1523, deltas;
	add.s32 	%r1524, %r1523, %r1522;
	ld.shared.f32 	%f995, [%r1524];
	@%p193 bra 	$L__BB0_871;
	setp.ne.s32 	%p374, %r1, 15;
	add.s32 	%r1525, %r7, %r321;
	mul.wide.u32 	%rd1332, %r1525, 4;
	add.s64 	%rd1333, %rd6, %rd1332;
	ld.global.f32 	%f3192, [%rd1333];
	@%p374 bra 	$L__BB0_872;
	mul.wide.s32 	%rd1334, %r321, 4;
	add.s64 	%rd1335, %rd4, %rd1334;
	ld.global.f32 	%f3193, [%rd1335];
	bra.uni 	$L__BB0_873;
$L__BB0_871:
	mul.wide.s32 	%rd1336, %r321, 4;
	add.s64 	%rd1337, %rd5, %rd1336;
	ld.global.f32 	%f3192, [%rd1337];
$L__BB0_872:
	add.s32 	%r1526, %r8, %r321;
	mul.wide.u32 	%rd1338, %r1526, 4;
	add.s64 	%rd1339, %rd6, %rd1338;
	ld.global.f32 	%f3193, [%rd1339];
$L__BB0_873:
	add.s32 	%r1527, %r2, %r321;
	mul.wide.s32 	%rd1340, %r1527, 4;
	add.s64 	%rd202, %rd6, %rd1340;
	ld.global.f32 	%f2763, [%rd202];
	mul.f32 	%f2764, %f1027, %f2763;
	add.f32 	%f2765, %f3192, %f3193;
	mul.f32 	%f2766, %f2765, %f2;
	sub.f32 	%f2767, %f995, %f2766;
	mul.f32 	%f2768, %f2764, %f2767;
	add.s32 	%r1528, %r6, %r322;
	mul.wide.s32 	%rd1341, %r1528, 2;
	add.s64 	%rd203, %rd3, %rd1341;
	st.global.u16 	[%rd203], %rs2;
	add.s64 	%rd1342, %rd2, %rd1340;
	ld.global.f32 	%f2769, [%rd1342];
	setp.leu.f32 	%p375, %f2769, %f2768;
	@%p375 bra 	$L__BB0_875;
	ld.global.f32 	%f2773, [%rd202];
	neg.f32 	%f2774, %f2773;
	st.global.f32 	[%rd202], %f2774;
	mul.f32 	%f2770, %f2773, 0fC0000000;
	// begin inline asm
	{  cvt.rn.f16.f32 %rs375, %f2770;}

	// end inline asm
	st.global.u16 	[%rd203], %rs375;
	add.s32 	%r1529, %r320, %r331;
	shl.b32 	%r1530, %r1529, 15;
	add.s32 	%r1531, %r1530, %r3;
	mul.wide.s32 	%rd1343, %r1531, 2;
	add.s64 	%rd1344, %rd1, %rd1343;
	ld.global.u16 	%rs376, [%rd1344];
	// begin inline asm
	{  cvt.f32.f16 %f2771, %rs376;}

	// end inline asm
	// begin inline asm
	{  cvt.f32.f16 %f2772, %rs375;}

	// end inline asm
	ld.shared.f32 	%f2775, [%r4];
	fma.rn.f32 	%f2776, %f2771, %f2772, %f2775;
	st.shared.f32 	[%r4], %f2776;
$L__BB0_875:
	bar.sync 	0;
	add.s32 	%r323, %r173, 60;
	and.b32  	%r324, %r323, 127;
	shl.b32 	%r1532, %r323, 2;
	and.b32  	%r1533, %r1532, 508;
	mov.u32 	%r1534, deltas;
	add.s32 	%r1535, %r1534, %r1533;
	ld.shared.f32 	%f1003, [%r1535];
	@%p193 bra 	$L__BB0_878;
	setp.ne.s32 	%p377, %r1, 15;
	add.s32 	%r1536, %r7, %r323;
	mul.wide.u32 	%rd1345, %r1536, 4;
	add.s64 	%rd1346, %rd6, %rd1345;
	ld.global.f32 	%f3195, [%rd1346];
	@%p377 bra 	$L__BB0_879;
	ld.global.f32 	%f3196, [%rd110+240];
	bra.uni 	$L__BB0_880;
$L__BB0_878:
	ld.global.f32 	%f3195, [%rd109+240];
$L__BB0_879:
	add.s32 	%r1537, %r8, %r323;
	mul.wide.u32 	%rd1347, %r1537, 4;
	add.s64 	%rd1348, %rd6, %rd1347;
	ld.global.f32 	%f3196, [%rd1348];
$L__BB0_880:
	ld.global.f32 	%f2777, [%rd111+240];
	mul.f32 	%f2778, %f1027, %f2777;
	add.f32 	%f2779, %f3195, %f3196;
	mul.f32 	%f2780, %f2779, %f2;
	sub.f32 	%f2781, %f1003, %f2780;
	mul.f32 	%f2782, %f2778, %f2781;
	add.s32 	%r1538, %r6, %r324;
	mul.wide.s32 	%rd1349, %r1538, 2;
	add.s64 	%rd204, %rd3, %rd1349;
	st.global.u16 	[%rd204], %rs2;
	ld.global.f32 	%f2783, [%rd113+240];
	setp.leu.f32 	%p378, %f2783, %f2782;
	@%p378 bra 	$L__BB0_882;
	ld.global.f32 	%f2787, [%rd111+240];
	neg.f32 	%f2788, %f2787;
	st.global.f32 	[%rd111+240], %f2788;
	mul.f32 	%f2784, %f2787, 0fC0000000;
	// begin inline asm
	{  cvt.rn.f16.f32 %rs378, %f2784;}

	// end inline asm
	st.global.u16 	[%rd204], %rs378;
	ld.global.u16 	%rs379, [%rd114+3932160];
	// begin inline asm
	{  cvt.f32.f16 %f2785, %rs379;}

	// end inline asm
	// begin inline asm
	{  cvt.f32.f16 %f2786, %rs378;}

	// end inline asm
	ld.shared.f32 	%f2789, [%r4];
	fma.rn.f32 	%f2790, %f2785, %f2786, %f2789;
	st.shared.f32 	[%r4], %f2790;
$L__BB0_882:
	bar.sync 	0;
	add.s32 	%r1539, %r5, 126;
	and.b32  	%r1540, %r1539, 126;
	add.s32 	%r325, %r1540, %r330;
	add.s32 	%r326, %r1540, %r331;
	and.b32  	%r327, %r325, 127;
	shl.b32 	%r1541, %r325, 2;
	and.b32  	%r1542, %r1541, 508;
	mov.u32 	%r1543, deltas;
	add.s32 	%r1544, %r1543, %r1542;
	ld.shared.f32 	%f1011, [%r1544];
	@%p193 bra 	$L__BB0_885;
	setp.ne.s32 	%p380, %r1, 15;
	add.s32 	%r1545, %r7, %r325;
	mul.wide.u32 	%rd1350, %r1545, 4;
	add.s64 	%rd1351, %rd6, %rd1350;
	ld.global.f32 	%f3198, [%rd1351];
	@%p380 bra 	$L__BB0_886;
	mul.wide.s32 	%rd1352, %r325, 4;
	add.s64 	%rd1353, %rd4, %rd1352;
	ld.global.f32 	%f3199, [%rd1353];
	bra.uni 	$L__BB0_887;
$L__BB0_885:
	mul.wide.s32 	%rd1354, %r325, 4;
	add.s64 	%rd1355, %rd5, %rd1354;
	ld.global.f32 	%f3198, [%rd1355];
$L__BB0_886:
	add.s32 	%r1546, %r8, %r325;
	mul.wide.u32 	%rd1356, %r1546, 4;
	add.s64 	%rd1357, %rd6, %rd1356;
	ld.global.f32 	%f3199, [%rd1357];
$L__BB0_887:
	add.s32 	%r1547, %r2, %r325;
	mul.wide.s32 	%rd1358, %r1547, 4;
	add.s64 	%rd205, %rd6, %rd1358;
	ld.global.f32 	%f2791, [%rd205];
	mul.f32 	%f2792, %f1027, %f2791;
	add.f32 	%f2793, %f3198, %f3199;
	mul.f32 	%f2794, %f2793, %f2;
	sub.f32 	%f2795, %f1011, %f2794;
	mul.f32 	%f2796, %f2792, %f2795;
	add.s32 	%r1548, %r6, %r327;
	mul.wide.s32 	%rd1359, %r1548, 2;
	add.s64 	%rd206, %rd3, %rd1359;
	st.global.u16 	[%rd206], %rs2;
	add.s64 	%rd1360, %rd2, %rd1358;
	ld.global.f32 	%f2797, [%rd1360];
	setp.leu.f32 	%p381, %f2797, %f2796;
	@%p381 bra 	$L__BB0_889;
	ld.global.f32 	%f2801, [%rd205];
	neg.f32 	%f2802, %f2801;
	st.global.f32 	[%rd205], %f2802;
	mul.f32 	%f2798, %f2801, 0fC0000000;
	// begin inline asm
	{  cvt.rn.f16.f32 %rs381, %f2798;}

	// end inline asm
	st.global.u16 	[%rd206], %rs381;
	shl.b32 	%r1549, %r326, 15;
	add.s32 	%r1550, %r1549, %r3;
	mul.wide.s32 	%rd1361, %r1550, 2;
	add.s64 	%rd1362, %rd1, %rd1361;
	ld.global.u16 	%rs382, [%rd1362];
	// begin inline asm
	{  cvt.f32.f16 %f2799, %rs382;}

	// end inline asm
	// begin inline asm
	{  cvt.f32.f16 %f2800, %rs381;}

	// end inline asm
	ld.shared.f32 	%f2803, [%r4];
	fma.rn.f32 	%f2804, %f2799, %f2800, %f2803;
	st.shared.f32 	[%r4], %f2804;
$L__BB0_889:
	setp.eq.s32 	%p382, %r1, 0;
	bar.sync 	0;
	add.s32 	%r328, %r173, 62;
	and.b32  	%r1551, %r328, 127;
	add.s32 	%r329, %r6, %r1551;
	shl.b32 	%r1552, %r328, 2;
	and.b32  	%r1553, %r1552, 508;
	mov.u32 	%r1554, deltas;
	add.s32 	%r1555, %r1554, %r1553;
	ld.shared.f32 	%f1019, [%r1555];
	@%p382 bra 	$L__BB0_892;
	setp.ne.s32 	%p383, %r1, 15;
	add.s32 	%r1556, %r7, %r328;
	mul.wide.u32 	%rd1363, %r1556, 4;
	add.s64 	%rd1364, %rd6, %rd1363;
	ld.global.f32 	%f3201, [%rd1364];
	@%p383 bra 	$L__BB0_893;
	ld.global.f32 	%f3202, [%rd110+248];
	bra.uni 	$L__BB0_894;
$L__BB0_892:
	ld.global.f32 	%f3201, [%rd109+248];
$L__BB0_893:
	add.s32 	%r1557, %r8, %r328;
	mul.wide.u32 	%rd1365, %r1557, 4;
	add.s64 	%rd1366, %rd6, %rd1365;
	ld.global.f32 	%f3202, [%rd1366];
$L__BB0_894:
	ld.global.f32 	%f2805, [%rd111+248];
	mul.f32 	%f2806, %f1027, %f2805;
	add.f32 	%f2807, %f3201, %f3202;
	mul.f32 	%f2808, %f2807, %f2;
	sub.f32 	%f2809, %f1019, %f2808;
	mul.f32 	%f2810, %f2806, %f2809;
	mul.wide.s32 	%rd1367, %r329, 2;
	add.s64 	%rd207, %rd3, %rd1367;
	st.global.u16 	[%rd207], %rs2;
	ld.global.f32 	%f2811, [%rd113+248];
	setp.leu.f32 	%p384, %f2811, %f2810;
	@%p384 bra 	$L__BB0_896;
	ld.global.f32 	%f2815, [%rd111+248];
	neg.f32 	%f2816, %f2815;
	st.global.f32 	[%rd111+248], %f2816;
	mul.f32 	%f2812, %f2815, 0fC0000000;
	// begin inline asm
	{  cvt.rn.f16.f32 %rs384, %f2812;}

	// end inline asm
	st.global.u16 	[%rd207], %rs384;
	ld.global.u16 	%rs385, [%rd114+4063232];
	// begin inline asm
	{  cvt.f32.f16 %f2813, %rs385;}

	// end inline asm
	// begin inline asm
	{  cvt.f32.f16 %f2814, %rs384;}

	// end inline asm
	ld.shared.f32 	%f2817, [%r4];
	fma.rn.f32 	%f2818, %f2813, %f2814, %f2817;
	st.shared.f32 	[%r4], %f2818;
$L__BB0_896:
	bar.sync 	0;
	ret;

}


// ===== COMPILED SASS (sm_100) =====

	.target	sm_100

	.elftype	@"ET_EXEC"


//--------------------- .note.nv.tkinfo           --------------------------
	.section	.note.nv.tkinfo,"",@"SHT_NOTE"
	.sectionflags	@"SHF_NOTE_NV_TKINFO"
	.tkinfo
        /*0018*/ 	.word	0x00000002
        /*0030*/ 	.string	""
        /*0030*/ 	.string	"ptxas"
        /*0030*/ 	.string	"Cuda compilation tools, release 13.0, V13.0.88"
        /*0030*/ 	.string	"Build cuda_13.0.r13.0/compiler.36424714_0"
        /*0030*/ 	.string	"-arch sm_100 -m 64 "



//--------------------- .note.nv.cuinfo           --------------------------
	.section	.note.nv.cuinfo,"",@"SHT_NOTE"
	.sectionflags	@"SHF_NOTE_NV_CUINFO"
        /*0018*/ 	.short	0x0002
        /*001a*/ 	.short	0x0064
        /*001c*/ 	.short	0x0082
	.zero		2


//--------------------- .nv.info                  --------------------------
	.section	.nv.info,"",@"SHT_CUDA_INFO"
	.align	4


	//----- nvinfo : EIATTR_REGCOUNT
	.align		4
        /*0000*/ 	.byte	0x04, 0x2f
        /*0002*/ 	.short	(.L_1 - .L_0)
	.align		4
.L_0:
        /*0004*/ 	.word	index@(_Z18judge_flipping_comP6__halfPfS1_S0_S1_ifiS1_S1_i)
        /*0008*/ 	.word	0x0000002d


	//----- nvinfo : EIATTR_FRAME_SIZE
	.align		4
.L_1:
        /*000c*/ 	.byte	0x04, 0x11
        /*000e*/ 	.short	(.L_3 - .L_2)
	.align		4
.L_2:
        /*0010*/ 	.word	index@(_Z18judge_flipping_comP6__halfPfS1_S0_S1_ifiS1_S1_i)
        /*0014*/ 	.word	0x00000000


	//----- nvinfo : EIATTR_MIN_STACK_SIZE
	.align		4
.L_3:
        /*0018*/ 	.byte	0x04, 0x12
        /*001a*/ 	.short	(.L_5 - .L_4)
	.align		4
.L_4:
        /*001c*/ 	.word	index@(_Z18judge_flipping_comP6__halfPfS1_S0_S1_ifiS1_S1_i)
        /*0020*/ 	.word	0x00000000
.L_5:


//--------------------- .nv.compat                --------------------------
	.section	.nv.compat,"",@"SHT_CUDA_COMPAT_INFO"
	.align	4
        /*0000*/ 	.byte	0x02, 0x09, 0x00, 0x00, 0x02, 0x02, 0x01, 0x00, 0x02, 0x05, 0x05, 0x00, 0x03, 0x07, 0x01, 0x01
        /*0010*/ 	.byte	0x02, 0x03, 0x00, 0x00, 0x02, 0x06, 0x01, 0x00, 0x04, 0x0b, 0x08, 0x00, 0x09, 0x00, 0x00, 0x00
        /*0020*/ 	.byte	0x00, 0x00, 0x00, 0x00


//--------------------- .nv.info._Z18judge_flipping_comP6__halfPfS1_S0_S1_ifiS1_S1_i --------------------------
	.section	.nv.info._Z18judge_flipping_comP6__halfPfS1_S0_S1_ifiS1_S1_i,"",@"SHT_CUDA_INFO"
	.sectionflags	@""
	.align	4


	//----- nvinfo : EIATTR_CUDA_API_VERSION
	.align		4
        /*0000*/ 	.byte	0x04, 0x37
        /*0002*/ 	.short	(.L_7 - .L_6)
.L_6:
        /*0004*/ 	.word	0x00000082


	//----- nvinfo : EIATTR_KPARAM_INFO
	.align		4
.L_7:
        /*0008*/ 	.byte	0x04, 0x17
        /*000a*/ 	.short	(.L_9 - .L_8)
.L_8:
        /*000c*/ 	.word	0x00000000
        /*0010*/ 	.short	0x000a
        /*0012*/ 	.short	0x0048
        /*0014*/ 	.byte	0x00, 0xf0, 0x11, 0x00


	//----- nvinfo : EIATTR_KPARAM_INFO
	.align		4
.L_9:
        /*0018*/ 	.byte	0x04, 0x17
        /*001a*/ 	.short	(.L_11 - .L_10)
.L_10:
        /*001c*/ 	.word	0x00000000
        /*0020*/ 	.short	0x0009
        /*0022*/ 	.short	0x0040
        /*0024*/ 	.byte	0x00, 0xf5, 0x21, 0x00


	//----- nvinfo : EIATTR_KPARAM_INFO
	.align		4
.L_11:
        /*0028*/ 	.byte	0x04, 0x17
        /*002a*/ 	.short	(.L_13 - .L_12)
.L_12:
        /*002c*/ 	.word	0x00000000
        /*0030*/ 	.short	0x0008
        /*0032*/ 	.short	0x0038
        /*0034*/ 	.byte	0x00, 0xf5, 0x21, 0x00


	//----- nvinfo : EIATTR_KPARAM_INFO
	.align		4
.L_13:
        /*0038*/ 	.byte	0x04, 0x17
        /*003a*/ 	.short	(.L_15 - .L_14)
.L_14:
        /*003c*/ 	.word	0x00000000
        /*0040*/ 	.short	0x0007
        /*0042*/ 	.short	0x0030
        /*0044*/ 	.byte	0x00, 0xf0, 0x11, 0x00


	//----- nvinfo : EIATTR_KPARAM_INFO
	.align		4
.L_15:
        /*0048*/ 	.byte	0x04, 0x17
        /*004a*/ 	.short	(.L_17 - .L_16)
.L_16:
        /*004c*/ 	.word	0x00000000
        /*0050*/ 	.short	0x0006
        /*0052*/ 	.short	0x002c
        /*0054*/ 	.byte	0x00, 0xf0, 0x11, 0x00


	//----- nvinfo : EIATTR_KPARAM_INFO
	.align		4
.L_17:
        /*0058*/ 	.byte	0x04, 0x17
        /*005a*/ 	.short	(.L_19 - .L_18)
.L_18:
        /*005c*/ 	.word	0x00000000
        /*0060*/ 	.short	0x0005
        /*0062*/ 	.short	0x0028
        /*0064*/ 	.byte	0x00, 0xf0, 0x11, 0x00


	//----- nvinfo : EIATTR_KPARAM_INFO
	.align		4
.L_19:
        /*0068*/ 	.byte	0x04, 0x17
        /*006a*/ 	.short	(.L_21 - .L_20)
.L_20:
        /*006c*/ 	.word	0x00000000
        /*0070*/ 	.short	0x0004
        /*0072*/ 	.short	0x0020
        /*0074*/ 	.byte	0x00, 0xf5, 0x21, 0x00


	//----- nvinfo : EIATTR_KPARAM_INFO
	.align		4
.L_21:
        /*0078*/ 	.byte	0x04, 0x17
        /*007a*/ 	.short	(.L_23 - .L_22)
.L_22:
        /*007c*/ 	.word	0x00000000
        /*0080*/ 	.short	0x0003
        /*0082*/ 	.short	0x0018
        /*0084*/ 	.byte	0x00, 0xf5, 0x21, 0x00


	//----- nvinfo : EIATTR_KPARAM_INFO
	.align		4
.L_23:
        /*0088*/ 	.byte	0x04, 0x17
        /*008a*/ 	.short	(.L_25 - .L_24)
.L_24:
        /*008c*/ 	.word	0x00000000
        /*0090*/ 	.short	0x0002
        /*0092*/ 	.short	0x0010
        /*0094*/ 	.byte	0x00, 0xf5, 0x21, 0x00


	//----- nvinfo : EIATTR_KPARAM_INFO
	.align		4
.L_25:
        /*0098*/ 	.byte	0x04, 0x17
        /*009a*/ 	.short	(.L_27 - .L_26)
.L_26:
        /*009c*/ 	.word	0x00000000
        /*00a0*/ 	.short	0x0001
        /*00a2*/ 	.short	0x0008
        /*00a4*/ 	.byte	0x00, 0xf5, 0x21, 0x00


	//----- nvinfo : EIATTR_KPARAM_INFO
	.align		4
.L_27:
        /*00a8*/ 	.byte	0x04, 0x17
        /*00aa*/ 	.short	(.L_29 - .L_28)
.L_28:
        /*00ac*/ 	.word	0x00000000
        /*00b0*/ 	.short	0x0000
        /*00b2*/ 	.short	0x0000
        /*00b4*/ 	.byte	0x00, 0xf5, 0x21, 0x00


	//----- nvinfo : EIATTR_SPARSE_MMA_MASK
	.align		4
.L_29:
        /*00b8*/ 	.byte	0x03, 0x50
        /*00ba*/ 	.short	0x0000


	//----- nvinfo : EIATTR_MAXREG_COUNT
	.align		4
        /*00bc*/ 	.byte	0x03, 0x1b
        /*00be*/ 	.short	0x00ff


	//----- nvinfo : EIATTR_NUM_BARRIERS
	.align		4
        /*00c0*/ 	.byte	0x02, 0x4c
        /*00c2*/ 	.byte	0x01
	.zero		1


	//----- nvinfo : EIATTR_MERCURY_ISA_VERSION
	.align		4
        /*00c4*/ 	.byte	0x03, 0x5f
        /*00c6*/ 	.short	0x0101


	//----- nvinfo : EIATTR_VRC_CTA_INIT_COUNT
	.align		4
        /*00c8*/ 	.byte	0x02, 0x4a
	.zero		1
	.zero		1


	//----- nvinfo : EIATTR_EXIT_INSTR_OFFSETS
	.align		4
        /*00cc*/ 	.byte	0x04, 0x1c
        /*00ce*/ 	.short	(.L_31 - .L_30)


	//   ....[0]....
.L_30:
        /*00d0*/ 	.word	0x00017680


	//----- nvinfo : EIATTR_CBANK_PARAM_SIZE
	.align		4
.L_31:
        /*00d4*/ 	.byte	0x03, 0x19
        /*00d6*/ 	.short	0x004c


	//----- nvinfo : EIATTR_PARAM_CBANK
	.align		4
        /*00d8*/ 	.byte	0x04, 0x0a
        /*00da*/ 	.short	(.L_33 - .L_32)
	.align		4
.L_32:
        /*00dc*/ 	.word	index@(.nv.constant0._Z18judge_flipping_comP6__halfPfS1_S0_S1_ifiS1_S1_i)
        /*00e0*/ 	.short	0x0380
        /*00e2*/ 	.short	0x004c


	//----- nvinfo : EIATTR_SW_WAR
	.align		4
.L_33:
        /*00e4*/ 	.byte	0x04, 0x36
        /*00e6*/ 	.short	(.L_35 - .L_34)
.L_34:
        /*00e8*/ 	.word	0x00000008
.L_35:


//--------------------- .nv.callgraph             --------------------------
	.section	.nv.callgraph,"",@"SHT_CUDA_CALLGRAPH"
	.align	4
	.sectionentsize	8
	.align		4
        /*0000*/ 	.word	0x00000000
	.align		4
        /*0004*/ 	.word	0xffffffff
	.align		4
        /*0008*/ 	.word	0x00000000
	.align		4
        /*000c*/ 	.word	0xfffffffe
	.align		4
        /*0010*/ 	.word	0x00000000
	.align		4
        /*0014*/ 	.word	0xfffffffd
	.align		4
        /*0018*/ 	.word	0x00000000
	.align		4
        /*001c*/ 	.word	0xfffffffc


//--------------------- .text._Z18judge_flipping_comP6__halfPfS1_S0_S1_ifiS1_S1_i --------------------------
	.section	.text._Z18judge_flipping_comP6__halfPfS1_S0_S1_ifiS1_S1_i,"ax",@progbits
	.align	128
        .global         _Z18judge_flipping_comP6__halfPfS1_S0_S1_ifiS1_S1_i
        .type           _Z18judge_flipping_comP6__halfPfS1_S0_S1_ifiS1_S1_i,@function
        .size           _Z18judge_flipping_comP6__halfPfS1_S0_S1_ifiS1_S1_i,(.L_x_385 - _Z18judge_flipping_comP6__halfPfS1_S0_S1_ifiS1_S1_i)
        .other          _Z18judge_flipping_comP6__halfPfS1_S0_S1_ifiS1_S1_i,@"STO_CUDA_ENTRY STV_DEFAULT"
_Z18judge_flipping_comP6__halfPfS1_S0_S1_ifiS1_S1_i:
.text._Z18judge_flipping_comP6__halfPfS1_S0_S1_ifiS1_S1_i:
[----:B------:R-:W-:Y:S01]  /*0000*/  LDC R1, c[0x0][0x37c] ;  /* 0x0000df00ff017b82 */ /* 0x000fe20000000800 */
[----:B------:R-:W0:Y:S07]  /*0010*/  S2R R7, SR_TID.X ;  /* 0x0000000000077919 */ /* 0x000e2e0000002100 */
[----:B------:R-:W0:Y:S01]  /*0020*/  LDC R14, c[0x0][0x3b0] ;  /* 0x0000ec00ff0e7b82 */ /* 0x000e220000000800 */
[----:B------:R-:W1:Y:S01]  /*0030*/  LDCU.64 UR6, c[0x0][0x358] ;  /* 0x00006b00ff0677ac */ /* 0x000e620008000a00 */
[----:B------:R-:W2:Y:S06]  /*0040*/  S2R R0, SR_CTAID.X ;  /* 0x0000000000007919 */ /* 0x000eac0000002500 */
[----:B------:R-:W3:Y:S08]  /*0050*/  LDC.64 R4, c[0x0][0x388] ;  /* 0x0000e200ff047b82 */ /* 0x000ef00000000a00 */
[----:B------:R-:W4:Y:S01]  /*0060*/  S2UR UR5, SR_CgaCtaId ;  /* 0x00000000000579c3 */ /* 0x000f220000008800 */
[----:B------:R-:W-:-:S07]  /*0070*/  UMOV UR4, 0x400 ;  /* 0x0000040000047882 */ /* 0x000fce0000000000 */
[----:B------:R-:W4:Y:S01]  /*0080*/  LDC.64 R12, c[0x0][0x3c0] ;  /* 0x0000f000ff0c7b82 */ /* 0x000f220000000a00 */
[----:B0-----:R-:W-:-:S07]  /*0090*/  IADD3 R15, PT, PT, R7, R14, RZ ;  /* 0x0000000e070f7210 */ /* 0x001fce0007ffe0ff */
[----:B------:R-:W0:Y:S01]  /*00a0*/  LDC.64 R10, c[0x0][0x3b8] ;  /* 0x0000ee00ff0a7b82 */ /* 0x000e220000000a00 */
[----:B--2---:R-:W-:-:S05]  /*00b0*/  LEA R3, R0, R15, 0xf ;  /* 0x0000000f00037211 */ /* 0x004fca00078e78ff */
[----:B---3--:R-:W-:-:S05]  /*00c0*/  IMAD.WIDE.U32 R4, R3, 0x4, R4 ;  /* 0x0000000403047825 */ /* 0x008fca00078e0004 */
[----:B-1----:R1:W2:Y:S01]  /*00d0*/  LDG.E R33, desc[UR6][R4.64] ;  /* 0x0000000604217981 */ /* 0x0022a2000c1e1900 */
[----:B----4-:R-:W-:Y:S01]  /*00e0*/  ULEA UR4, UR5, UR4, 0x18 ;  /* 0x0000000405047291 */ /* 0x010fe2000f8ec0ff */
[C---:B------:R-:W-:Y:S01]  /*00f0*/  SHF.L.U32 R29, R0.reuse, 0x6, RZ ;  /* 0x00000006001d7819 */ /* 0x040fe200000006ff */
[----:B------:R-:W3:Y:S01]  /*0100*/  LDCU UR5, c[0x0][0x3a8] ;  /* 0x00007500ff0577ac */ /* 0x000ee20008000800 */
[----:B------:R-:W-:Y:S02]  /*0110*/  ISETP.NE.AND P0, PT, R0, RZ, PT ;  /* 0x000000ff0000720c */ /* 0x000fe40003f05270 */
[----:B------:R-:W-:-:S04]  /*0120*/  LOP3.LUT R29, R29, 0x40, RZ, 0xc0, !PT ;  /* 0x000000401d1d7812 */ /* 0x000fc800078ec0ff */
[----:B------:R-:W-:-:S04]  /*0130*/  IADD3 R19, PT, PT, R29, R14, RZ ;  /* 0x0000000e1d137210 */ /* 0x000fc80007ffe0ff */
[C---:B------:R-:W-:Y:S01]  /*0140*/  SHF.L.U32 R2, R19.reuse, 0x2, RZ ;  /* 0x0000000213027819 */ /* 0x040fe200000006ff */
[----:B------:R-:W-:Y:S01]  /*0150*/  IMAD.WIDE R20, R19, 0x4, R12 ;  /* 0x0000000413147825 */ /* 0x000fe200078e020c */
[----:B------:R-:W-:Y:S02]  /*0160*/  LEA R16, R7, UR4, 0x2 ;  /* 0x0000000407107c11 */ /* 0x000fe4000f8e10ff */
[----:B------:R-:W-:Y:S02]  /*0170*/  LOP3.LUT R2, R2, 0x1fc, RZ, 0xc0, !PT ;  /* 0x000001fc02027812 */ /* 0x000fe400078ec0ff */
[----:B-1----:R-:W-:Y:S01]  /*0180*/  SHF.L.U32 R4, R0, 0xf, RZ ;  /* 0x0000000f00047819 */ /* 0x002fe200000006ff */
[----:B------:R1:W5:Y:S01]  /*0190*/  @!P0 LDG.E R3, desc[UR6][R20.64] ;  /* 0x0000000614038981 */ /* 0x000362000c1e1900 */
[----:B---3--:R-:W-:Y:S01]  /*01a0*/  I2FP.F32.S32 R5, UR5 ;  /* 0x0000000500057c45 */ /* 0x008fe20008201400 */
[----:B0-----:R-:W-:Y:S01]  /*01b0*/  IMAD.WIDE R22, R19, 0x4, R10 ;  /* 0x0000000413167825 */ /* 0x001fe200078e020a */
[----:B------:R-:W-:-:S02]  /*01c0*/  IADD3 R17, PT, PT, R4, 0x78000, RZ ;  /* 0x0007800004117810 */ /* 0x000fc40007ffe0ff */
[----:B------:R-:W-:Y:S02]  /*01d0*/  IADD3 R18, PT, PT, R4, 0x8000, RZ ;  /* 0x0000800004127810 */ /* 0x000fe40007ffe0ff */
[----:B------:R-:W-:Y:S02]  /*01e0*/  R2UR UR5, R5 ;  /* 0x00000000050572ca */ /* 0x000fe400000e0000 */
[----:B------:R-:W-:Y:S02]  /*01f0*/  LOP3.LUT R17, R17, 0x78000, RZ, 0xc0, !PT ;  /* 0x0007800011117812 */ /* 0x000fe400078ec0ff */
[----:B------:R-:W-:Y:S02]  /*0200*/  LOP3.LUT R18, R18, 0x78000, RZ, 0xc0, !PT ;  /* 0x0007800012127812 */ /* 0x000fe400078ec0ff */
[----:B------:R-:W-:Y:S01]  /*0210*/  LOP3.LUT R27, R19, 0x7f, RZ, 0xc0, !PT ;  /* 0x0000007f131b7812 */ /* 0x000fe200078ec0ff */
[----:B--2---:R1:W-:Y:S04]  /*0220*/  STS [R16], R33 ;  /* 0x0000002110007388 */ /* 0x0043e80000000800 */
[----:B------:R-:W0:Y:S01]  /*0230*/  LDS R2, [R2+UR4] ;  /* 0x0000000402027984 */ /* 0x000e220008000800 */
[----:B------:R-:W-:Y:S05]  /*0240*/  @!P0 BRA `(.L_x_0) ;  /* 0x00000000001c8947 */ /* 0x000fea0003800000 */
[----:B------:R-:W2:Y:S01]  /*0250*/  LDC.64 R8, c[0x0][0x390] ;  /* 0x0000e400ff087b82 */ /* 0x000ea20000000a00 */
[----:B------:R-:W-:Y:S02]  /*0260*/  ISETP.NE.AND P0, PT, R0, 0xf, PT ;  /* 0x0000000f0000780c */ /* 0x000fe40003f05270 */
[----:B------:R-:W-:-:S11]  /*0270*/  IADD3 R5, PT, PT, R17, R19, RZ ;  /* 0x0000001311057210 */ /* 0x000fd60007ffe0ff */
[----:B------:R3:W5:Y:S01]  /*0280*/  @!P0 LDG.E R28, desc[UR6][R22.64] ;  /* 0x00000006161c8981 */ /* 0x000762000c1e1900 */
[----:B--2---:R-:W-:-:S05]  /*0290*/  IMAD.WIDE.U32 R4, R5, 0x4, R8 ;  /* 0x0000000405047825 */ /* 0x004fca00078e0008 */
[----:B-----5:R3:W5:Y:S01]  /*02a0*/  LDG.E R3, desc[UR6][R4.64] ;  /* 0x0000000604037981 */ /* 0x020762000c1e1900 */
[----:B------:R-:W-:Y:S05]  /*02b0*/  @!P0 BRA `(.L_x_1) ;  /* 0x0000000000108947 */ /* 0x000fea0003800000 */
.L_x_0:
[----:B------:R-:W2:Y:S01]  /*02c0*/  LDC.64 R8, c[0x0][0x390] ;  /* 0x0000e400ff087b82 */ /* 0x000ea20000000a00 */
[----:B---3--:R-:W-:-:S05]  /*02d0*/  IADD3 R5, PT, PT, R18, R19, RZ ;  /* 0x0000001312057210 */ /* 0x008fca0007ffe0ff */
[----:B--2---:R-:W-:-:S05]  /*02e0*/  IMAD.WIDE.U32 R4, R5, 0x4, R8 ;  /* 0x0000000405047825 */ /* 0x004fca00078e0008 */
[----:B------:R2:W5:Y:S02]  /*02f0*/  LDG.E R28, desc[UR6][R4.64] ;  /* 0x00000006041c7981 */ /* 0x000564000c1e1900 */
.L_x_1:
[----:B------:R-:W4:Y:S01]  /*0300*/  LDC.64 R6, c[0x0][0x398] ;  /* 0x0000e600ff067b82 */ /* 0x000f220000000a00 */
[C---:B------:R-:W-:Y:S01]  /*0310*/  LEA R35, R0.reuse, R19, 0xf ;  /* 0x0000001300237211 */ /* 0x040fe200078e78ff */
[----:B------:R-:W1:Y:S01]  /*0320*/  LDCU UR8, c[0x0][0x3ac] ;  /* 0x00007580ff0877ac */ /* 0x000e620008000800 */
[----:B------:R-:W-:-:S03]  /*0330*/  LEA R27, R0, R27, 0x7 ;  /* 0x0000001b001b7211 */ /* 0x000fc600078e38ff */
[----:B------:R-:W-:Y:S02]  /*0340*/  IMAD.WIDE R24, R35, 0x4, R8 ;  /* 0x0000000423187825 */ /* 0x000fe400078e0208 */
[----:B--23--:R-:W2:Y:S02]  /*0350*/  LDC.64 R4, c[0x0][0x3a0] ;  /* 0x0000e800ff047b82 */ /* 0x00cea40000000a00 */
[----:B-----5:R-:W-:Y:S01]  /*0360*/  FADD R3, R28, R3 ;  /* 0x000000031c037221 */ /* 0x020fe20000000000 */
[----:B------:R-:W3:Y:S01]  /*0370*/  LDCU UR9, c[0x0][0x3c8] ;  /* 0x00007900ff0977ac */ /* 0x000ee20008000800 */
[----:B------:R-:W1:Y:S01]  /*0380*/  LDG.E R32, desc[UR6][R24.64] ;  /* 0x0000000618207981 */ /* 0x000e62000c1e1900 */
[----:B----4-:R-:W-:-:S05]  /*0390*/  IMAD.WIDE R30, R27, 0x2, R6 ;  /* 0x000000021b1e7825 */ /* 0x010fca00078e0206 */
[----:B------:R-:W-:Y:S01]  /*03a0*/  STG.E.U16 desc[UR6][R30.64], RZ ;  /* 0x000000ff1e007986 */ /* 0x000fe2000c101506 */
[----:B--2---:R-:W-:-:S05]  /*03b0*/  IMAD.WIDE R26, R35, 0x4, R4 ;  /* 0x00000004231a7825 */ /* 0x004fca00078e0204 */
[----:B------:R-:W2:Y:S01]  /*03c0*/  LDG.E R34, desc[UR6][R26.64] ;  /* 0x000000061a227981 */ /* 0x000ea2000c1e1900 */
[----:B0-----:R-:W-:Y:S01]  /*03d0*/  FFMA R3, -R3, UR5, R2 ;  /* 0x0000000503037c23 */ /* 0x001fe20008000102 */
[----:B-1----:R-:W-:-:S04]  /*03e0*/  FMUL R32, R32, UR8 ;  /* 0x0000000820207c20 */ /* 0x002fc80008400000 */
[----:B------:R-:W-:-:S05]  /*03f0*/  FMUL R3, R32, R3 ;  /* 0x0000000320037220 */ /* 0x000fca0000400000 */
[----:B--2---:R-:W-:Y:S02]  /*0400*/  FSETP.GT.AND P0, PT, R34, R3, PT ;  /* 0x000000032200720b */ /* 0x004fe40003f04000 */
[----:B------:R-:W0:Y:S11]  /*0410*/  LDC.64 R2, c[0x0][0x380] ;  /* 0x0000e000ff027b82 */ /* 0x000e360000000a00 */
[----:B------:R-:W2:Y:S01]  /*0420*/  @P0 LDG.E R32, desc[UR6][R24.64] ;  /* 0x0000000618200981 */ /* 0x000ea2000c1e1900 */
[----:B---3--:R-:W-:-:S04]  /*0430*/  IADD3 R28, PT, PT, R29, UR9, RZ ;  /* 0x000000091d1c7c10 */ /* 0x008fc8000fffe0ff */
[----:B------:R-:W-:-:S05]  /*0440*/  LEA R29, R28, R15, 0xf ;  /* 0x0000000f1c1d7211 */ /* 0x000fca00078e78ff */
[----:B0-----:R-:W-:-:S04]  /*0450*/  IMAD.WIDE R28, R29, 0x2, R2 ;  /* 0x000000021d1c7825 */ /* 0x001fc800078e0202 */
[C---:B--2---:R-:W-:Y:S01]  /*0460*/  @P0 FMUL R34, R32.reuse, -2 ;  /* 0xc000000020220820 */ /* 0x044fe20000400000 */
[----:B------:R-:W-:-:S04]  /*0470*/  @P0 FADD R37, -R32, -RZ ;  /* 0x800000ff20250221 */ /* 0x000fc80000000100 */
[----:B------:R-:W-:Y:S01]  /*0480*/  @P0 F2FP.F16.F32.PACK_AB R34, RZ, R34 ;  /* 0x00000022ff22023e */ /* 0x000fe200000000ff */
[----:B------:R0:W-:Y:S03]  /*0490*/  @P0 STG.E desc[UR6][R24.64], R37 ;  /* 0x0000002518000986 */ /* 0x0001e6000c101906 */
[----:B------:R-:W-:-:S05]  /*04a0*/  PRMT R38, R34, 0x7610, R38 ;  /* 0x0000761022267816 */ /* 0x000fca0000000026 */
[----:B------:R1:W-:Y:S04]  /*04b0*/  @P0 STG.E.U16 desc[UR6][R30.64], R38 ;  /* 0x000000261e000986 */ /* 0x0003e8000c101506 */
[----:B------:R-:W2:Y:S01]  /*04c0*/  @P0 LDG.E.U16 R32, desc[UR6][R28.64] ;  /* 0x000000061c200981 */ /* 0x000ea2000c1e1500 */
[----:B------:R-:W-:Y:S01]  /*04d0*/  @P0 HADD2.F32 R34, -RZ, R34.H0_H0 ;  /* 0x20000022ff220230 */ /* 0x000fe20000004100 */
[----:B------:R-:W-:-:S04]  /*04e0*/  IADD3 R35, PT, PT, R19, 0x1, RZ ;  /* 0x0000000113237810 */ /* 0x000fc80007ffe0ff */
[C---:B------:R-:W-:Y:S02]  /*04f0*/  SHF.L.U32 R36, R35.reuse, 0x2, RZ ;  /* 0x0000000223247819 */ /* 0x040fe400000006ff */
[----:B0-----:R-:W-:Y:S01]  /*0500*/  LOP3.LUT R37, R35, 0x7f, RZ, 0xc0, !PT ;  /* 0x0000007f23257812 */ /* 0x001fe200078ec0ff */
[----:B--2---:R-:W-:-:S05]  /*0510*/  @P0 HADD2.F32 R32, -RZ, R32.H0_H0 ;  /* 0x20000020ff200230 */ /* 0x004fca0000004100 */
[----:B------:R-:W-:Y:S01]  /*0520*/  @P0 FFMA R33, R32, R34, R33 ;  /* 0x0000002220210223 */ /* 0x000fe20000000021 */
[----:B------:R-:W-:-:S04]  /*0530*/  LOP3.LUT R32, R36, 0x1fc, RZ, 0xc0, !PT ;  /* 0x000001fc24207812 */ /* 0x000fc800078ec0ff */
[----:B------:R1:W-:Y:S01]  /*0540*/  @P0 STS [R16], R33 ;  /* 0x0000002110000388 */ /* 0x0003e20000000800 */
[----:B------:R-:W-:Y:S01]  /*0550*/  BAR.SYNC.DEFER_BLOCKING 0x0 ;  /* 0x0000000000007b1d */ /* 0x000fe20000010000 */
[----:B------:R-:W-:-:S05]  /*0560*/  ISETP.NE.AND P0, PT, R0, RZ, PT ;  /* 0x000000ff0000720c */ /* 0x000fca0003f05270 */
[----:B------:R-:W0:Y:S08]  /*0570*/  LDS R32, [R32+UR4] ;  /* 0x0000000420207984 */ /* 0x000e300008000800 */
[----:B-1----:R-:W-:Y:S05]  /*0580*/  @!P0 BRA `(.L_x_2) ;  /* 0x00000000001c8947 */ /* 0x002fea0003800000 */
[----:B------:R-:W-:Y:S02]  /*0590*/  ISETP.NE.AND P1, PT, R0, 0xf, PT ;  /* 0x0000000f0000780c */ /* 0x000fe40003f25270 */
[----:B------:R-:W-:-:S05]  /*05a0*/  IADD3 R31, PT, PT, R17, R35, RZ ;  /* 0x00000023111f7210 */ /* 0x000fca0007ffe0ff */
[----:B------:R-:W-:-:S05]  /*05b0*/  IMAD.WIDE.U32 R30, R31, 0x4, R8 ;  /* 0x000000041f1e7825 */ /* 0x000fca00078e0008 */
[----:B------:R2:W5:Y:S01]  /*05c0*/  LDG.E R33, desc[UR6][R30.64] ;  /* 0x000000061e217981 */ /* 0x000562000c1e1900 */
[----:B------:R-:W-:Y:S05]  /*05d0*/  @P1 BRA `(.L_x_3) ;  /* 0x00000000000c1947 */ /* 0x000fea0003800000 */
[----:B------:R3:W5:Y:S01]  /*05e0*/  LDG.E R34, desc[UR6][R22.64+0x4] ;  /* 0x0000040616227981 */ /* 0x000762000c1e1900 */
[----:B------:R-:W-:Y:S05]  /*05f0*/  BRA `(.L_x_4) ;  /* 0x0000000000107947 */ /* 0x000fea0003800000 */
.L_x_2:
[----:B------:R1:W5:Y:S02]  /*0600*/  LDG.E R33, desc[UR6][R20.64+0x4] ;  /* 0x0000040614217981 */ /* 0x000364000c1e1900 */
.L_x_3:
[----:B--2---:R-:W-:-:S05]  /*0610*/  IADD3 R31, PT, PT, R18, R35, RZ ;  /* 0x00000023121f7210 */ /* 0x004fca0007ffe0ff */
[----:B------:R-:W-:-:S05]  /*0620*/  IMAD.WIDE.U32 R30, R31, 0x4, R8 ;  /* 0x000000041f1e7825 */ /* 0x000fca00078e0008 */
[----:B------:R2:W5:Y:S02]  /*0630*/  LDG.E R34, desc[UR6][R30.64] ;  /* 0x000000061e227981 */ /* 0x000564000c1e1900 */
.L_x_4:
[----:B--2---:R-:W-:Y:S01]  /*0640*/  LEA R31, R0, R37, 0x7 ;  /* 0x00000025001f7211 */ /* 0x004fe200078e38ff */
[----:B------:R-:W2:Y:S04]  /*0650*/  LDG.E R35, desc[UR6][R24.64+0x4] ;  /* 0x0000040618237981 */ /* 0x000ea8000c1e1900 */
[----:B------:R-:W-:-:S05]  /*0660*/  IMAD.WIDE R30, R31, 0x2, R6 ;  /* 0x000000021f1e7825 */ /* 0x000fca00078e0206 */
[----:B------:R-:W-:Y:S04]  /*0670*/  STG.E.U16 desc[UR6][R30.64], RZ ;  /* 0x000000ff1e007986 */ /* 0x000fe8000c101506 */
[----:B------:R-:W4:Y:S01]  /*0680*/  LDG.E R37, desc[UR6][R26.64+0x4] ;  /* 0x000004061a257981 */ /* 0x000f22000c1e1900 */
[----:B-----5:R-:W-:-:S04]  /*0690*/  FADD R33, R34, R33 ;  /* 0x0000002122217221 */ /* 0x020fc80000000000 */
[----:B0-----:R-:W-:Y:S01]  /*06a0*/  FFMA R32, -R33, UR5, R32 ;  /* 0x0000000521207c23 */ /* 0x001fe20008000120 */
[----:B--2---:R-:W-:-:S04]  /*06b0*/  FMUL R35, R35, UR8 ;  /* 0x0000000823237c20 */ /* 0x004fc80008400000 */
[----:B------:R-:W-:-:S05]  /*06c0*/  FMUL R32, R35, R32 ;  /* 0x0000002023207220 */ /* 0x000fca0000400000 */
[----:B----4-:R-:W-:-:S13]  /*06d0*/  FSETP.GT.AND P1, PT, R37, R32, PT ;  /* 0x000000202500720b */ /* 0x010fda0003f24000 */
[----:B------:R-:W2:Y:S04]  /*06e0*/  @P1 LDG.E R32, desc[UR6][R24.64+0x4] ;  /* 0x0000040618201981 */ /* 0x000ea8000c1e1900 */
[----:B------:R-:W0:Y:S01]  /*06f0*/  @P1 LDS R39, [R16] ;  /* 0x0000000010271984 */ /* 0x000e220000000800 */
[C---:B--2---:R-:W-:Y:S01]  /*0700*/  @P1 FMUL R33, R32.reuse, -2 ;  /* 0xc000000020211820 */ /* 0x044fe20000400000 */
[----:B------:R-:W-:-:S04]  /*0710*/  @P1 FADD R41, -R32, -RZ ;  /* 0x800000ff20291221 */ /* 0x000fc80000000100 */
[----:B------:R-:W-:Y:S01]  /*0720*/  @P1 F2FP.F16.F32.PACK_AB R33, RZ, R33 ;  /* 0x00000021ff21123e */ /* 0x000fe200000000ff */
[----:B------:R2:W-:Y:S03]  /*0730*/  @P1 STG.E desc[UR6][R24.64+0x4], R41 ;  /* 0x0000042918001986 */ /* 0x0005e6000c101906 */
[----:B------:R-:W-:-:S05]  /*0740*/  PRMT R36, R33, 0x7610, R36 ;  /* 0x0000761021247816 */ /* 0x000fca0000000024 */
[----:B------:R2:W-:Y:S04]  /*0750*/  @P1 STG.E.U16 desc[UR6][R30.64], R36 ;  /* 0x000000241e001986 */ /* 0x0005e8000c101506 */
[----:B------:R-:W4:Y:S01]  /*0760*/  @P1 LDG.E.U16 R32, desc[UR6][R28.64+0x10000] ;  /* 0x010000061c201981 */ /* 0x000f22000c1e1500 */
[----:B------:R-:W-:Y:S01]  /*0770*/  @P1 HADD2.F32 R35, -RZ, R33.H0_H0 ;  /* 0x20000021ff231230 */ /* 0x000fe20000004100 */
[----:B------:R-:W-:-:S04]  /*0780*/  SHF.L.U32 R37, R0, 0x6, RZ ;  /* 0x0000000600257819 */ /* 0x000fc800000006ff */
[----:B------:R-:W-:-:S04]  /*0790*/  IADD3 R37, PT, PT, R37, 0x2, RZ ;  /* 0x0000000225257810 */ /* 0x000fc80007ffe0ff */
[----:B------:R-:W-:-:S04]  /*07a0*/  LOP3.LUT R37, R37, 0x42, RZ, 0xc0, !PT ;  /* 0x0000004225257812 */ /* 0x000fc800078ec0ff */
[----:B------:R-:W-:-:S04]  /*07b0*/  IADD3 R33, PT, PT, R37, R14, RZ ;  /* 0x0000000e25217210 */ /* 0x000fc80007ffe0ff */
[----:B------:R-:W-:-:S04]  /*07c0*/  SHF.L.U32 R34, R33, 0x2, RZ ;  /* 0x0000000221227819 */ /* 0x000fc800000006ff */
[----:B------:R-:W-:Y:S01]  /*07d0*/  LOP3.LUT R34, R34, 0x1fc, RZ, 0xc0, !PT ;  /* 0x000001fc22227812 */ /* 0x000fe200078ec0ff */
[----:B----4-:R-:W-:-:S05]  /*07e0*/  @P1 HADD2.F32 R32, -RZ, R32.H0_H0 ;  /* 0x20000020ff201230 */ /* 0x010fca0000004100 */
[----:B0-----:R-:W-:Y:S01]  /*07f0*/  @P1 FFMA R39, R32, R35, R39 ;  /* 0x0000002320271223 */ /* 0x001fe20000000027 */
[----:B------:R-:W-:-:S04]  /*0800*/  LOP3.LUT R35, R33, 0x7f, RZ, 0xc0, !PT ;  /* 0x0000007f21237812 */ /* 0x000fc800078ec0ff */
[----:B------:R2:W-:Y:S01]  /*0810*/  @P1 STS [R16], R39 ;  /* 0x0000002710001388 */ /* 0x0005e20000000800 */
[----:B------:R-:W-:Y:S06]  /*0820*/  BAR.SYNC.DEFER_BLOCKING 0x0 ;  /* 0x0000000000007b1d */ /* 0x000fec0000010000 */
[----:B------:R2:W0:Y:S01]  /*0830*/  LDS R36, [R34+UR4] ;  /* 0x0000000422247984 */ /* 0x0004220008000800 */
[----:B------:R-:W-:Y:S05]  /*0840*/  @!P0 BRA `(.L_x_5) ;  /* 0x0000000000208947 */ /* 0x000fea0003800000 */
[----:B------:R-:W-:Y:S02]  /*0850*/  ISETP.NE.AND P1, PT, R0, 0xf, PT ;  /* 0x0000000f0000780c */ /* 0x000fe40003f25270 */
[----:B--2---:R-:W-:-:S05]  /*0860*/  IADD3 R31, PT, PT, R17, R33, RZ ;  /* 0x00000021111f7210 */ /* 0x004fca0007ffe0ff */
[----:B------:R-:W-:-:S05]  /*0870*/  IMAD.WIDE.U32 R30, R31, 0x4, R8 ;  /* 0x000000041f1e7825 */ /* 0x000fca00078e0008 */
[----:B------:R4:W5:Y:S01]  /*0880*/  LDG.E R38, desc[UR6][R30.64] ;  /* 0x000000061e267981 */ /* 0x000962000c1e1900 */
[----:B------:R-:W-:Y:S05]  /*0890*/  @P1 BRA `(.L_x_6) ;  /* 0x0000000000141947 */ /* 0x000fea0003800000 */
[----:B----4-:R-:W-:-:S05]  /*08a0*/  IMAD.WIDE R30, R33, 0x4, R10 ;  /* 0x00000004211e7825 */ /* 0x010fca00078e020a */
[----:B------:R2:W5:Y:S01]  /*08b0*/  LDG.E R39, desc[UR6][R30.64] ;  /* 0x000000061e277981 */ /* 0x000562000c1e1900 */
[----:B------:R-:W-:Y:S05]  /*08c0*/  BRA `(.L_x_7) ;  /* 0x0000000000147947 */ /* 0x000fea0003800000 */
.L_x_5:
[----:B--2---:R-:W-:-:S05]  /*08d0*/  IMAD.WIDE R30, R33, 0x4, R12 ;  /* 0x00000004211e7825 */ /* 0x004fca00078e020c */
[----:B------:R2:W5:Y:S02]  /*08e0*/  LDG.E R38, desc[UR6][R30.64] ;  /* 0x000000061e267981 */ /* 0x000564000c1e1900 */
.L_x_6:
[----:B--2-4-:R-:W-:-:S05]  /*08f0*/  IADD3 R31, PT, PT, R18, R33, RZ ;  /* 0x00000021121f7210 */ /* 0x014fca0007ffe0ff */
[----:B------:R-:W-:-:S05]  /*0900*/  IMAD.WIDE.U32 R30, R31, 0x4, R8 ;  /* 0x000000041f1e7825 */ /* 0x000fca00078e0008 */
[----:B------:R4:W5:Y:S02]  /*0910*/  LDG.E R39, desc[UR6][R30.64] ;  /* 0x000000061e277981 */ /* 0x000964000c1e1900 */
.L_x_7:
[C---:B------:R-:W-:Y:S02]  /*0920*/  LEA R41, R0.reuse, R33, 0xf ;  /* 0x0000002100297211 */ /* 0x040fe400078e78ff */
[----:B------:R-:W-:-:S03]  /*0930*/  LEA R33, R0, R35, 0x7 ;  /* 0x0000002300217211 */ /* 0x000fc600078e38ff */
[----:B--2-4-:R-:W-:-:S05]  /*0940*/  IMAD.WIDE R30, R41, 0x4, R8 ;  /* 0x00000004291e7825 */ /* 0x014fca00078e0208 */
[----:B------:R-:W2:Y:S01]  /*0950*/  LDG.E R40, desc[UR6][R30.64] ;  /* 0x000000061e287981 */ /* 0x000ea2000c1e1900 */
[----:B------:R-:W-:-:S04]  /*0960*/  IMAD.WIDE R32, R33, 0x2, R6 ;  /* 0x0000000221207825 */ /* 0x000fc800078e0206 */
[----:B------:R-:W-:Y:S01]  /*0970*/  IMAD.WIDE R34, R41, 0x4, R4 ;  /* 0x0000000429227825 */ /* 0x000fe200078e0204 */
[----:B------:R-:W-:Y:S05]  /*0980*/  STG.E.U16 desc[UR6][R32.64], RZ ;  /* 0x000000ff20007986 */ /* 0x000fea000c101506 */
[----:B------:R-:W4:Y:S01]  /*0990*/  LDG.E R34, desc[UR6][R34.64] ;  /* 0x0000000622227981 */ /* 0x000f22000c1e1900 */
[----:B-----5:R-:W-:-:S04]  /*09a0*/  FADD R39, R39, R38 ;  /* 0x0000002627277221 */ /* 0x020fc80000000000 */
[----:B0-----:R-:W-:Y:S01]  /*09b0*/  FFMA R39, -R39, UR5, R36 ;  /* 0x0000000527277c23 */ /* 0x001fe20008000124 */
[----:B--2---:R-:W-:-:S04]  /*09c0*/  FMUL R40, R40, UR8 ;  /* 0x0000000828287c20 */ /* 0x004fc80008400000 */
[----:B------:R-:W-:-:S05]  /*09d0*/  FMUL R39, R40, R39 ;  /* 0x0000002728277220 */ /* 0x000fca0000400000 */
[----:B----4-:R-:W-:-:S13]  /*09e0*/  FSETP.GT.AND P1, PT, R34, R39, PT ;  /* 0x000000272200720b */ /* 0x010fda0003f24000 */
[----:B------:R-:W2:Y:S01]  /*09f0*/  @P1 LDG.E R36, desc[UR6][R30.64] ;  /* 0x000000061e241981 */ /* 0x000ea2000c1e1900 */
[----:B------:R-:W-:-:S04]  /*0a00*/  @P1 IADD3 R38, PT, PT, R37, UR9, RZ ;  /* 0x0000000925261c10 */ /* 0x000fc8000fffe0ff */
[----:B------:R-:W-:-:S05]  /*0a10*/  @P1 LEA R39, R38, R15, 0xf ;  /* 0x0000000f26271211 */ /* 0x000fca00078e78ff */
[----:B------:R-:W-:Y:S02]  /*0a20*/  @P1 IMAD.WIDE R34, R39, 0x2, R2 ;  /* 0x0000000227221825 */ /* 0x000fe400078e0202 */
[----:B------:R-:W0:Y:S02]  /*0a30*/  @P1 LDS R39, [R16] ;  /* 0x0000000010271984 */ /* 0x000e240000000800 */
[C---:B--2---:R-:W-:Y:S01]  /*0a40*/  @P1 FMUL R37, R36.reuse, -2 ;  /* 0xc000000024251820 */ /* 0x044fe20000400000 */
[----:B------:R-:W-:-:S04]  /*0a50*/  @P1 FADD R41, -R36, -RZ ;  /* 0x800000ff24291221 */ /* 0x000fc80000000100 */
[----:B------:R-:W-:Y:S01]  /*0a60*/  @P1 F2FP.F16.F32.PACK_AB R37, RZ, R37 ;  /* 0x00000025ff25123e */ /* 0x000fe200000000ff */
[----:B------:R-:W-:Y:S03]  /*0a70*/  @P1 STG.E desc[UR6][R30.64], R41 ;  /* 0x000000291e001986 */ /* 0x000fe6000c101906 */
[----:B------:R-:W-:-:S05]  /*0a80*/  PRMT R42, R37, 0x7610, R42 ;  /* 0x00007610252a7816 */ /* 0x000fca000000002a */
[----:B------:R2:W-:Y:S04]  /*0a90*/  @P1 STG.E.U16 desc[UR6][R32.64], R42 ;  /* 0x0000002a20001986 */ /* 0x0005e8000c101506 */
[----:B------:R-:W4:Y:S01]  /*0aa0*/  @P1 LDG.E.U16 R34, desc[UR6][R34.64] ;  /* 0x0000000622221981 */ /* 0x000f22000c1e1500 */
[----:B------:R-:W-:Y:S01]  /*0ab0*/  @P1 HADD2.F32 R37, -RZ, R37.H0_H0 ;  /* 0x20000025ff251230 */ /* 0x000fe20000004100 */
[----:B------:R-:W-:-:S04]  /*0ac0*/  IADD3 R38, PT, PT, R19, 0x3, RZ ;  /* 0x0000000313267810 */ /* 0x000fc80007ffe0ff */
[C---:B------:R-:W-:Y:S02]  /*0ad0*/  SHF.L.U32 R40, R38.reuse, 0x2, RZ ;  /* 0x0000000226287819 */ /* 0x040fe400000006ff */
[----:B--2---:R-:W-:Y:S02]  /*0ae0*/  LOP3.LUT R33, R38, 0x7f, RZ, 0xc0, !PT ;  /* 0x0000007f26217812 */ /* 0x004fe400078ec0ff */
[----:B------:R-:W-:Y:S01]  /*0af0*/  LOP3.LUT R40, R40, 0x1fc, RZ, 0xc0, !PT ;  /* 0x000001fc28287812 */ /* 0x000fe200078ec0ff */
[----:B----4-:R-:W-:-:S05]  /*0b00*/  @P1 HADD2.F32 R36, -RZ, R34.H0_H0 ;  /* 0x20000022ff241230 */ /* 0x010fca0000004100 */
[----:B0-----:R-:W-:-:S05]  /*0b10*/  @P1 FFMA R37, R36, R37, R39 ;  /* 0x0000002524251223 */ /* 0x001fca0000000027 */
[----:B------:R0:W-:Y:S01]  /*0b20*/  @P1 STS [R16], R37 ;  /* 0x0000002510001388 */ /* 0x0001e20000000800 */
[----:B------:R-:W-:Y:S06]  /*0b30*/  BAR.SYNC.DEFER_BLOCKING 0x0 ;  /* 0x0000000000007b1d */ /* 0x000fec0000010000 */
[----:B------:R0:W2:Y:S01]  /*0b40*/  LDS R32, [R40+UR4] ;  /* 0x0000000428207984 */ /* 0x0000a20008000800 */
[----:B------:R-:W-:Y:S05]  /*0b50*/  @!P0 BRA `(.L_x_8) ;  /* 0x00000000001c8947 */ /* 0x000fea0003800000 */
[----:B------:R-:W-:Y:S02]  /*0b60*/  ISETP.NE.AND P1, PT, R0, 0xf, PT ;  /* 0x0000000f0000780c */ /* 0x000fe40003f25270 */
[----:B------:R-:W-:-:S05]  /*0b70*/  IADD3 R31, PT, PT, R17, R38, RZ ;  /* 0x00000026111f7210 */ /* 0x000fca0007ffe0ff */
[----:B------:R-:W-:-:S05]  /*0b80*/  IMAD.WIDE.U32 R30, R31, 0x4, R8 ;  /* 0x000000041f1e7825 */ /* 0x000fca00078e0008 */
[----:B------:R4:W5:Y:S01]  /*0b90*/  LDG.E R34, desc[UR6][R30.64] ;  /* 0x000000061e227981 */ /* 0x000962000c1e1900 */
[----:B------:R-:W-:Y:S05]  /*0ba0*/  @P1 BRA `(.L_x_9) ;  /* 0x00000000000c1947 */ /* 0x000fea0003800000 */
[----:B------:R0:W5:Y:S01]  /*0bb0*/  LDG.E R35, desc[UR6][R22.64+0xc] ;  /* 0x00000c0616237981 */ /* 0x000162000c1e1900 */
[----:B------:R-:W-:Y:S05]  /*0bc0*/  BRA `(.L_x_10) ;  /* 0x0000000000107947 */ /* 0x000fea0003800000 */
.L_x_8:
[----:B------:R4:W5:Y:S02]  /*0bd0*/  LDG.E R34, desc[UR6][R20.64+0xc] ;  /* 0x00000c0614227981 */ /* 0x000964000c1e1900 */
.L_x_9:
[----:B----4-:R-:W-:-:S05]  /*0be0*/  IADD3 R31, PT, PT, R18, R38, RZ ;  /* 0x00000026121f7210 */ /* 0x010fca0007ffe0ff */
[----:B------:R-:W-:-:S05]  /*0bf0*/  IMAD.WIDE.U32 R30, R31, 0x4, R8 ;  /* 0x000000041f1e7825 */ /* 0x000fca00078e0008 */
[----:B------:R4:W5:Y:S02]  /*0c00*/  LDG.E R35, desc[UR6][R30.64] ;  /* 0x000000061e237981 */ /* 0x000964000c1e1900 */
.L_x_10:
[----:B----4-:R-:W-:Y:S02]  /*0c10*/  LEA R31, R0, R33, 0x7 ;  /* 0x00000021001f7211 */ /* 0x010fe400078e38ff */
[----:B------:R-:W4:Y:S03]  /*0c20*/  LDG.E R33, desc[UR6][R24.64+0xc] ;  /* 0x00000c0618217981 */ /* 0x000f26000c1e1900 */
[----:B------:R-:W-:-:S05]  /*0c30*/  IMAD.WIDE R30, R31, 0x2, R6 ;  /* 0x000000021f1e7825 */ /* 0x000fca00078e0206 */
[----:B------:R-:W-:Y:S04]  /*0c40*/  STG.E.U16 desc[UR6][R30.64], RZ ;  /* 0x000000ff1e007986 */ /* 0x000fe8000c101506 */
[----:B0-----:R-:W3:Y:S01]  /*0c50*/  LDG.E R37, desc[UR6][R26.64+0xc] ;  /* 0x00000c061a257981 */ /* 0x001ee2000c1e1900 */
[----:B-----5:R-:W-:-:S04]  /*0c60*/  FADD R35, R35, R34 ;  /* 0x0000002223237221 */ /* 0x020fc80000000000 */
[----:B--2---:R-:W-:Y:S01]  /*0c70*/  FFMA R32, -R35, UR5, R32 ;  /* 0x0000000523207c23 */ /* 0x004fe20008000120 */
[----:B----4-:R-:W-:-:S04]  /*0c80*/  FMUL R33, R33, UR8 ;  /* 0x0000000821217c20 */ /* 0x010fc80008400000 */
[----:B------:R-:W-:-:S05]  /*0c90*/  FMUL R32, R33, R32 ;  /* 0x0000002021207220 */ /* 0x000fca0000400000 */
[----:B---3--:R-:W-:-:S13]  /*0ca0*/  FSETP.GT.AND P1, PT, R37, R32, PT ;  /* 0x000000202500720b */ /* 0x008fda0003f24000 */
        /* <DEDUP_REMOVED lines=8> */
[----:B------:R-:W3:Y:S01]  /*0d30*/  @P1 LDG.E.U16 R32, desc[UR6][R28.64+0x30000] ;  /* 0x030000061c201981 */ /* 0x000ee2000c1e1500 */
[----:B------:R-:W-:Y:S01]  /*0d40*/  @P1 HADD2.F32 R35, -RZ, R33.H0_H0 ;  /* 0x20000021ff231230 */ /* 0x000fe20000004100 */
[----:B------:R-:W-:-:S04]  /*0d50*/  SHF.L.U32 R37, R0, 0x6, RZ ;  /* 0x0000000600257819 */ /* 0x000fc800000006ff */
[----:B------:R-:W-:-:S04]  /*0d60*/  IADD3 R37, PT, PT, R37, 0x4, RZ ;  /* 0x0000000425257810 */ /* 0x000fc80007ffe0ff */
[----:B------:R-:W-:-:S04]  /*0d70*/  LOP3.LUT R37, R37, 0x44, RZ, 0xc0, !PT ;  /* 0x0000004425257812 */ /* 0x000fc800078ec0ff */
[----:B------:R-:W-:-:S04]  /*0d80*/  IADD3 R33, PT, PT, R37, R14, RZ ;  /* 0x0000000e25217210 */ /* 0x000fc80007ffe0ff */
[----:B------:R-:W-:-:S04]  /*0d90*/  SHF.L.U32 R34, R33, 0x2, RZ ;  /* 0x0000000221227819 */ /* 0x000fc800000006ff */
[----:B------:R-:W-:Y:S01]  /*0da0*/  LOP3.LUT R34, R34, 0x1fc, RZ, 0xc0, !PT ;  /* 0x000001fc22227812 */ /* 0x000fe200078ec0ff */
[----:B---3--:R-:W-:-:S05]  /*0db0*/  @P1 HADD2.F32 R32, -RZ, R32.H0_H0 ;  /* 0x20000020ff201230 */ /* 0x008fca0000004100 */
        /* <DEDUP_REMOVED lines=11> */
[----:B--2---:R-:W-:-:S05]  /*0e70*/  IMAD.WIDE R30, R33, 0x4, R10 ;  /* 0x00000004211e7825 */ /* 0x004fca00078e020a */
[----:B------:R2:W5:Y:S01]  /*0e80*/  LDG.E R39, desc[UR6][R30.64] ;  /* 0x000000061e277981 */ /* 0x000562000c1e1900 */
[----:B------:R-:W-:Y:S05]  /*0e90*/  BRA `(.L_x_13) ;  /* 0x0000000000147947 */ /* 0x000fea0003800000 */
.L_x_11:
[----:B--2---:R-:W-:-:S05]  /*0ea0*/  IMAD.WIDE R30, R33, 0x4, R12 ;  /* 0x00000004211e7825 */ /* 0x004fca00078e020c */
[----:B------:R3:W5:Y:S02]  /*0eb0*/  LDG.E R38, desc[UR6][R30.64] ;  /* 0x000000061e267981 */ /* 0x000764000c1e1900 */
.L_x_12:
[----:B--23--:R-:W-:-:S05]  /*0ec0*/  IADD3 R31, PT, PT, R18, R33, RZ ;  /* 0x00000021121f7210 */ /* 0x00cfca0007ffe0ff */
[----:B------:R-:W-:-:S05]  /*0ed0*/  IMAD.WIDE.U32 R30, R31, 0x4, R8 ;  /* 0x000000041f1e7825 */ /* 0x000fca00078e0008 */
[----:B------:R3:W5:Y:S02]  /*0ee0*/  LDG.E R39, desc[UR6][R30.64] ;  /* 0x000000061e277981 */ /* 0x000764000c1e1900 */
.L_x_13:
[C---:B------:R-:W-:Y:S02]  /*0ef0*/  LEA R41, R0.reuse, R33, 0xf ;  /* 0x0000002100297211 */ /* 0x040fe400078e78ff */
[----:B------:R-:W-:-:S03]  /*0f00*/  LEA R33, R0, R35, 0x7 ;  /* 0x0000002300217211 */ /* 0x000fc600078e38ff */
[----:B--23--:R-:W-:-:S05]  /*0f10*/  IMAD.WIDE R30, R41, 0x4, R8 ;  /* 0x00000004291e7825 */ /* 0x00cfca00078e0208 */
[----:B------:R-:W2:Y:S01]  /*0f20*/  LDG.E R40, desc[UR6][R30.64] ;  /* 0x000000061e287981 */ /* 0x000ea2000c1e1900 */
[----:B------:R-:W-:-:S04]  /*0f30*/  IMAD.WIDE R32, R33, 0x2, R6 ;  /* 0x0000000221207825 */ /* 0x000fc800078e0206 */
[----:B------:R-:W-:Y:S01]  /*0f40*/  IMAD.WIDE R34, R41, 0x4, R4 ;  /* 0x0000000429227825 */ /* 0x000fe200078e0204 */
[----:B------:R-:W-:Y:S05]  /*0f50*/  STG.E.U16 desc[UR6][R32.64], RZ ;  /* 0x000000ff20007986 */ /* 0x000fea000c101506 */
[----:B------:R-:W3:Y:S01]  /*0f60*/  LDG.E R34, desc[UR6][R34.64] ;  /* 0x0000000622227981 */ /* 0x000ee2000c1e1900 */
[----:B-----5:R-:W-:-:S04]  /*0f70*/  FADD R39, R39, R38 ;  /* 0x0000002627277221 */ /* 0x020fc80000000000 */
[----:B0-----:R-:W-:Y:S01]  /*0f80*/  FFMA R39, -R39, UR5, R36 ;  /* 0x0000000527277c23 */ /* 0x001fe20008000124 */
[----:B--2---:R-:W-:-:S04]  /*0f90*/  FMUL R40, R40, UR8 ;  /* 0x0000000828287c20 */ /* 0x004fc80008400000 */
[----:B------:R-:W-:-:S05]  /*0fa0*/  FMUL R39, R40, R39 ;  /* 0x0000002728277220 */ /* 0x000fca0000400000 */
[----:B---3--:R-:W-:-:S13]  /*0fb0*/  FSETP.GT.AND P1, PT, R34, R39, PT ;  /* 0x000000272200720b */ /* 0x008fda0003f24000 */
        /* <DEDUP_REMOVED lines=11> */
[----:B------:R-:W3:Y:S01]  /*1070*/  @P1 LDG.E.U16 R34, desc[UR6][R34.64] ;  /* 0x0000000622221981 */ /* 0x000ee2000c1e1500 */
[----:B------:R-:W-:Y:S01]  /*1080*/  @P1 HADD2.F32 R37, -RZ, R37.H0_H0 ;  /* 0x20000025ff251230 */ /* 0x000fe20000004100 */
[----:B------:R-:W-:-:S04]  /*1090*/  IADD3 R38, PT, PT, R19, 0x5, RZ ;  /* 0x0000000513267810 */ /* 0x000fc80007ffe0ff */
[C---:B------:R-:W-:Y:S02]  /*10a0*/  SHF.L.U32 R40, R38.reuse, 0x2, RZ ;  /* 0x0000000226287819 */ /* 0x040fe400000006ff */
[----:B--2---:R-:W-:Y:S02]  /*10b0*/  LOP3.LUT R33, R38, 0x7f, RZ, 0xc0, !PT ;  /* 0x0000007f26217812 */ /* 0x004fe400078ec0ff */
[----:B------:R-:W-:Y:S01]  /*10c0*/  LOP3.LUT R40, R40, 0x1fc, RZ, 0xc0, !PT ;  /* 0x000001fc28287812 */ /* 0x000fe200078ec0ff */
[----:B---3--:R-:W-:-:S05]  /*10d0*/  @P1 HADD2.F32 R36, -RZ, R34.H0_H0 ;  /* 0x20000022ff241230 */ /* 0x008fca0000004100 */
        /* <DEDUP_REMOVED lines=12> */
.L_x_14:
[----:B------:R3:W5:Y:S02]  /*11a0*/  LDG.E R34, desc[UR6][R20.64+0x14] ;  /* 0x0000140614227981 */ /* 0x000764000c1e1900 */
.L_x_15:
[----:B----4-:R-:W-:-:S05]  /*11b0*/  IADD3 R31, PT, PT, R18, R38, RZ ;  /* 0x00000026121f7210 */ /* 0x010fca0007ffe0ff */
[----:B------:R-:W-:-:S05]  /*11c0*/  IMAD.WIDE.U32 R30, R31, 0x4, R8 ;  /* 0x000000041f1e7825 */ /* 0x000fca00078e0008 */
[----:B------:R4:W5:Y:S02]  /*11d0*/  LDG.E R35, desc[UR6][R30.64] ;  /* 0x000000061e237981 */ /* 0x000964000c1e1900 */
.L_x_16:
        /* <DEDUP_REMOVED lines=38> */
[----:B---3--:R-:W-:-:S05]  /*1440*/  IMAD.WIDE R30, R33, 0x4, R10 ;  /* 0x00000004211e7825 */ /* 0x008fca00078e020a */
[----:B------:R3:W5:Y:S01]  /*1450*/  LDG.E R39, desc[UR6][R30.64] ;  /* 0x000000061e277981 */ /* 0x000762000c1e1900 */
[----:B------:R-:W-:Y:S05]  /*1460*/  BRA `(.L_x_19) ;  /* 0x0000000000147947 */ /* 0x000fea0003800000 */
.L_x_17:
[----:B--2---:R-:W-:-:S05]  /*1470*/  IMAD.WIDE R30, R33, 0x4, R12 ;  /* 0x00000004211e7825 */ /* 0x004fca00078e020c */
[----:B------:R2:W5:Y:S02]  /*1480*/  LDG.E R38, desc[UR6][R30.64] ;  /* 0x000000061e267981 */ /* 0x000564000c1e1900 */
.L_x_18:
[----:B--23--:R-:W-:-:S05]  /*1490*/  IADD3 R31, PT, PT, R18, R33, RZ ;  /* 0x00000021121f7210 */ /* 0x00cfca0007ffe0ff */
[----:B------:R-:W-:-:S05]  /*14a0*/  IMAD.WIDE.U32 R30, R31, 0x4, R8 ;  /* 0x000000041f1e7825 */ /* 0x000fca00078e0008 */
[----:B------:R2:W5:Y:S02]  /*14b0*/  LDG.E R39, desc[UR6][R30.64] ;  /* 0x000000061e277981 */ /* 0x000564000c1e1900 */
.L_x_19:
        /* <DEDUP_REMOVED lines=43> */
.L_x_20:
[----:B------:R4:W5:Y:S02]  /*1770*/  LDG.E R34, desc[UR6][R20.64+0x1c] ;  /* 0x00001c0614227981 */ /* 0x000964000c1e1900 */
.L_x_21:
[----:B---3--:R-:W-:-:S05]  /*1780*/  IADD3 R31, PT, PT, R18, R38, RZ ;  /* 0x00000026121f7210 */ /* 0x008fca0007ffe0ff */
[----:B------:R-:W-:-:S05]  /*1790*/  IMAD.WIDE.U32 R30, R31, 0x4, R8 ;  /* 0x000000041f1e7825 */ /* 0x000fca00078e0008 */
[----:B------:R3:W5:Y:S02]  /*17a0*/  LDG.E R35, desc[UR6][R30.64] ;  /* 0x000000061e237981 */ /* 0x000764000c1e1900 */
.L_x_22:
[----:B---3--:R-:W-:Y:S02]  /*17b0*/  LEA R31, R0, R33, 0x7 ;  /* 0x00000021001f7211 */ /* 0x008fe400078e38ff */
[----:B------:R-:W3:Y:S03]  /*17c0*/  LDG.E R33, desc[UR6][R24.64+0x1c] ;  /* 0x00001c0618217981 */ /* 0x000ee6000c1e1900 */
[----:B------:R-:W-:-:S05]  /*17d0*/  IMAD.WIDE R30, R31, 0x2, R6 ;  /* 0x000000021f1e7825 */ /* 0x000fca00078e0206 */
[----:B------:R-:W-:Y:S04]  /*17e0*/  STG.E.U16 desc[UR6][R30.64], RZ ;  /* 0x000000ff1e007986 */ /* 0x000fe8000c101506 */
[----:B0-----:R-:W4:Y:S01]  /*17f0*/  LDG.E R37, desc[UR6][R26.64+0x1c] ;  /* 0x00001c061a257981 */ /* 0x001f22000c1e1900 */
[----:B-----5:R-:W-:-:S04]  /*1800*/  FADD R35, R35, R34 ;  /* 0x0000002223237221 */ /* 0x020fc80000000000 */
[----:B--2---:R-:W-:Y:S01]  /*1810*/  FFMA R32, -R35, UR5, R32 ;  /* 0x0000000523207c23 */ /* 0x004fe20008000120 */
[----:B---3--:R-:W-:-:S04]  /*1820*/  FMUL R33, R33, UR8 ;  /* 0x0000000821217c20 */ /* 0x008fc80008400000 */
        /* <DEDUP_REMOVED lines=33> */
.L_x_23:
[----:B--2---:R-:W-:-:S05]  /*1a40*/  IMAD.WIDE R30, R33, 0x4, R12 ;  /* 0x00000004211e7825 */ /* 0x004fca00078e020c */
[----:B------:R2:W5:Y:S02]  /*1a50*/  LDG.E R38, desc[UR6][R30.64] ;  /* 0x000000061e267981 */ /* 0x000564000c1e1900 */
.L_x_24:
[----:B--23--:R-:W-:-:S05]  /*1a60*/  IADD3 R31, PT, PT, R18, R33, RZ ;  /* 0x00000021121f7210 */ /* 0x00cfca0007ffe0ff */
[----:B------:R-:W-:-:S05]  /*1a70*/  IMAD.WIDE.U32 R30, R31, 0x4, R8 ;  /* 0x000000041f1e7825 */ /* 0x000fca00078e0008 */
[----:B------:R2:W5:Y:S02]  /*1a80*/  LDG.E R39, desc[UR6][R30.64] ;  /* 0x000000061e277981 */ /* 0x000564000c1e1900 */
.L_x_25:
        /* <DEDUP_REMOVED lines=43> */
.L_x_26:
[----:B------:R3:W5:Y:S02]  /*1d40*/  LDG.E R34, desc[UR6][R20.64+0x24] ;  /* 0x0000240614227981 */ /* 0x000764000c1e1900 */
.L_x_27:
[----:B----4-:R-:W-:-:S05]  /*1d50*/  IADD3 R31, PT, PT, R18, R38, RZ ;  /* 0x00000026121f7210 */ /* 0x010fca0007ffe0ff */
[----:B------:R-:W-:-:S05]  /*1d60*/  IMAD.WIDE.U32 R30, R31, 0x4, R8 ;  /* 0x000000041f1e7825 */ /* 0x000fca00078e0008 */
[----:B------:R4:W5:Y:S02]  /*1d70*/  LDG.E R35, desc[UR6][R30.64] ;  /* 0x000000061e237981 */ /* 0x000964000c1e1900 */
.L_x_28:
        /* <DEDUP_REMOVED lines=41> */
.L_x_29:
[----:B--2---:R-:W-:-:S05]  /*2010*/  IMAD.WIDE R30, R33, 0x4, R12 ;  /* 0x00000004211e7825 */ /* 0x004fca00078e020c */
[----:B------:R2:W5:Y:S02]  /*2020*/  LDG.E R38, desc[UR6][R30.64] ;  /* 0x000000061e267981 */ /* 0x000564000c1e1900 */
.L_x_30:
[----:B--23--:R-:W-:-:S05]  /*2030*/  IADD3 R31, PT, PT, R18, R33, RZ ;  /* 0x00000021121f7210 */ /* 0x00cfca0007ffe0ff */
[----:B------:R-:W-:-:S05]  /*2040*/  IMAD.WIDE.U32 R30, R31, 0x4, R8 ;  /* 0x000000041f1e7825 */ /* 0x000fca00078e0008 */
[----:B------:R3:W5:Y:S02]  /*2050*/  LDG.E R39, desc[UR6][R30.64] ;  /* 0x000000061e277981 */ /* 0x000764000c1e1900 */
.L_x_31:
        /* <DEDUP_REMOVED lines=43> */
.L_x_32:
[----:B------:R3:W5:Y:S02]  /*2310*/  LDG.E R34, desc[UR6][R20.64+0x2c] ;  /* 0x00002c0614227981 */ /* 0x000764000c1e1900 */
.L_x_33:
[----:B----4-:R-:W-:-:S05]  /*2320*/  IADD3 R31, PT, PT, R18, R38, RZ ;  /* 0x00000026121f7210 */ /* 0x010fca0007ffe0ff */
[----:B------:R-:W-:-:S05]  /*2330*/  IMAD.WIDE.U32 R30, R31, 0x4, R8 ;  /* 0x000000041f1e7825 */ /* 0x000fca00078e0008 */
[----:B------:R4:W5:Y:S02]  /*2340*/  LDG.E R35, desc[UR6][R30.64] ;  /* 0x000000061e237981 */ /* 0x000964000c1e1900 */
.L_x_34:
        /* <DEDUP_REMOVED lines=41> */
.L_x_35:
[----:B--2---:R-:W-:-:S05]  /*25e0*/  IMAD.WIDE R30, R33, 0x4, R12 ;  /* 0x00000004211e7825 */ /* 0x004fca00078e020c */
[----:B------:R3:W5:Y:S02]  /*25f0*/  LDG.E R38, desc[UR6][R30.64] ;  /* 0x000000061e267981 */ /* 0x000764000c1e1900 */
.L_x_36:
[----:B--23--:R-:W-:-:S05]  /*2600*/  IADD3 R31, PT, PT, R18, R33, RZ ;  /* 0x00000021121f7210 */ /* 0x00cfca0007ffe0ff */
[----:B------:R-:W-:-:S05]  /*2610*/  IMAD.WIDE.U32 R30, R31, 0x4, R8 ;  /* 0x000000041f1e7825 */ /* 0x000fca00078e0008 */
[----:B------:R3:W5:Y:S02]  /*2620*/  LDG.E R39, desc[UR6][R30.64] ;  /* 0x000000061e277981 */ /* 0x000764000c1e1900 */
.L_x_37:
        /* <DEDUP_REMOVED lines=43> */
.L_x_38:
[----:B------:R3:W5:Y:S02]  /*28e0*/  LDG.E R34, desc[UR6][R20.64+0x34] ;  /* 0x0000340614227981 */ /* 0x000764000c1e1900 */
.L_x_39:
[----:B----4-:R-:W-:-:S05]  /*28f0*/  IADD3 R31, PT, PT, R18, R38, RZ ;  /* 0x00000026121f7210 */ /* 0x010fca0007ffe0ff */
[----:B------:R-:W-:-:S05]  /*2900*/  IMAD.WIDE.U32 R30, R31, 0x4, R8 ;  /* 0x000000041f1e7825 */ /* 0x000fca00078e0008 */
[----:B------:R4:W5:Y:S02]  /*2910*/  LDG.E R35, desc[UR6][R30.64] ;  /* 0x000000061e237981 */ /* 0x000964000c1e1900 */
.L_x_40:
        /* <DEDUP_REMOVED lines=41> */
.L_x_41:
[----:B--2---:R-:W-:-:S05]  /*2bb0*/  IMAD.WIDE R30, R33, 0x4, R12 ;  /* 0x00000004211e7825 */ /* 0x004fca00078e020c */
[----:B------:R2:W5:Y:S02]  /*2bc0*/  LDG.E R38, desc[UR6][R30.64] ;  /* 0x000000061e267981 */ /* 0x000564000c1e1900 */
.L_x_42:
[----:B--23--:R-:W-:-:S05]  /*2bd0*/  IADD3 R31, PT, PT, R18, R33, RZ ;  /* 0x00000021121f7210 */ /* 0x00cfca0007ffe0ff */
[----:B------:R-:W-:-:S05]  /*2be0*/  IMAD.WIDE.U32 R30, R31, 0x4, R8 ;  /* 0x000000041f1e7825 */ /* 0x000fca00078e0008 */
[----:B------:R2:W5:Y:S02]  /*2bf0*/  LDG.E R39, desc[UR6][R30.64] ;  /* 0x000000061e277981 */ /* 0x000564000c1e1900 */
.L_x_43:
        /* <DEDUP_REMOVED lines=43> */
.L_x_44:
[----:B------:R4:W5:Y:S02]  /*2eb0*/  LDG.E R34, desc[UR6][R20.64+0x3c] ;  /* 0x00003c0614227981 */ /* 0x000964000c1e1900 */
.L_x_45:
[----:B---3--:R-:W-:-:S05]  /*2ec0*/  IADD3 R31, PT, PT, R18, R38, RZ ;  /* 0x00000026121f7210 */ /* 0x008fca0007ffe0ff */
[----:B------:R-:W-:-:S05]  /*2ed0*/  IMAD.WIDE.U32 R30, R31, 0x4, R8 ;  /* 0x000000041f1e7825 */ /* 0x000fca00078e0008 */
[----:B------:R3:W5:Y:S02]  /*2ee0*/  LDG.E R35, desc[UR6][R30.64] ;  /* 0x000000061e237981 */ /* 0x000764000c1e1900 */
.L_x_46:
        /* <DEDUP_REMOVED lines=41> */
.L_x_47:
[----:B--2---:R-:W-:-:S05]  /*3180*/  IMAD.WIDE R30, R33, 0x4, R12 ;  /* 0x00000004211e7825 */ /* 0x004fca00078e020c */
[----:B------:R2:W5:Y:S02]  /*3190*/  LDG.E R38, desc[UR6][R30.64] ;  /* 0x000000061e267981 */ /* 0x000564000c1e1900 */
.L_x_48:
[----:B--23--:R-:W-:-:S05]  /*31a0*/  IADD3 R31, PT, PT, R18, R33, RZ ;  /* 0x00000021121f7210 */ /* 0x00cfca0007ffe0ff */
[----:B------:R-:W-:-:S05]  /*31b0*/  IMAD.WIDE.U32 R30, R31, 0x4, R8 ;  /* 0x000000041f1e7825 */ /* 0x000fca00078e0008 */
[----:B------:R2:W5:Y:S02]  /*31c0*/  LDG.E R39, desc[UR6][R30.64] ;  /* 0x000000061e277981 */ /* 0x000564000c1e1900 */
.L_x_49:
        /* <DEDUP_REMOVED lines=43> */
.L_x_50:
[----:B------:R3:W5:Y:S02]  /*3480*/  LDG.E R34, desc[UR6][R20.64+0x44] ;  /* 0x0000440614227981 */ /* 0x000764000c1e1900 */
.L_x_51:
[----:B----4-:R-:W-:-:S05]  /*3490*/  IADD3 R31, PT, PT, R18, R38, RZ ;  /* 0x00000026121f7210 */ /* 0x010fca0007ffe0ff */
[----:B------:R-:W-:-:S05]  /*34a0*/  IMAD.WIDE.U32 R30, R31, 0x4, R8 ;  /* 0x000000041f1e7825 */ /* 0x000fca00078e0008 */
[----:B------:R4:W5:Y:S02]  /*34b0*/  LDG.E R35, desc[UR6][R30.64] ;  /* 0x000000061e237981 */ /* 0x000964000c1e1900 */
.L_x_52:
        /* <DEDUP_REMOVED lines=41> */
.L_x_53:
[----:B--2---:R-:W-:-:S05]  /*3750*/  IMAD.WIDE R30, R33, 0x4, R12 ;  /* 0x00000004211e7825 */ /* 0x004fca00078e020c */
[----:B------:R2:W5:Y:S02]  /*3760*/  LDG.E R38, desc[UR6][R30.64] ;  /* 0x000000061e267981 */ /* 0x000564000c1e1900 */
.L_x_54:
[----:B--23--:R-:W-:-:S05]  /*3770*/  IADD3 R31, PT, PT, R18, R33, RZ ;  /* 0x00000021121f7210 */ /* 0x00cfca0007ffe0ff */
[----:B------:R-:W-:-:S05]  /*3780*/  IMAD.WIDE.U32 R30, R31, 0x4, R8 ;  /* 0x000000041f1e7825 */ /* 0x000fca00078e0008 */
[----:B------:R3:W5:Y:S02]  /*3790*/  LDG.E R39, desc[UR6][R30.64] ;  /* 0x000000061e277981 */ /* 0x000764000c1e1900 */
.L_x_55:
        /* <DEDUP_REMOVED lines=43> */
.L_x_56:
[----:B------:R3:W5:Y:S02]  /*3a50*/  LDG.E R34, desc[UR6][R20.64+0x4c] ;  /* 0x00004c0614227981 */ /* 0x000764000c1e1900 */
.L_x_57:
[----:B----4-:R-:W-:-:S05]  /*3a60*/  IADD3 R31, PT, PT, R18, R38, RZ ;  /* 0x00000026121f7210 */ /* 0x010fca0007ffe0ff */
[----:B------:R-:W-:-:S05]  /*3a70*/  IMAD.WIDE.U32 R30, R31, 0x4, R8 ;  /* 0x000000041f1e7825 */ /* 0x000fca00078e0008 */
[----:B------:R4:W5:Y:S02]  /*3a80*/  LDG.E R35, desc[UR6][R30.64] ;  /* 0x000000061e237981 */ /* 0x000964000c1e1900 */
.L_x_58:
        /* <DEDUP_REMOVED lines=41> */
.L_x_59:
[----:B--2---:R-:W-:-:S05]  /*3d20*/  IMAD.WIDE R30, R33, 0x4, R12 ;  /* 0x00000004211e7825 */ /* 0x004fca00078e020c */
[----:B------:R3:W5:Y:S02]  /*3d30*/  LDG.E R38, desc[UR6][R30.64] ;  /* 0x000000061e267981 */ /* 0x000764000c1e1900 */
.L_x_60:
[----:B--23--:R-:W-:-:S05]  /*3d40*/  IADD3 R31, PT, PT, R18, R33, RZ ;  /* 0x00000021121f7210 */ /* 0x00cfca0007ffe0ff */
[----:B------:R-:W-:-:S05]  /*3d50*/  IMAD.WIDE.U32 R30, R31, 0x4, R8 ;  /* 0x000000041f1e7825 */ /* 0x000fca00078e0008 */
[----:B------:R3:W5:Y:S02]  /*3d60*/  LDG.E R39, desc[UR6][R30.64] ;  /* 0x000000061e277981 */ /* 0x000764000c1e1900 */
.L_x_61:
        /* <DEDUP_REMOVED lines=43> */
.L_x_62:
[----:B------:R3:W5:Y:S02]  /*4020*/  LDG.E R34, desc[UR6][R20.64+0x54] ;  /* 0x0000540614227981 */ /* 0x000764000c1e1900 */
.L_x_63:
[----:B----4-:R-:W-:-:S05]  /*4030*/  IADD3 R31, PT, PT, R18, R38, RZ ;  /* 0x00000026121f7210 */ /* 0x010fca0007ffe0ff */
[----:B------:R-:W-:-:S05]  /*4040*/  IMAD.WIDE.U32 R30, R31, 0x4, R8 ;  /* 0x000000041f1e7825 */ /* 0x000fca00078e0008 */
[----:B------:R4:W5:Y:S02]  /*4050*/  LDG.E R35, desc[UR6][R30.64] ;  /* 0x000000061e237981 */ /* 0x000964000c1e1900 */
.L_x_64:
        /* <DEDUP_REMOVED lines=41> */
.L_x_65:
[----:B--2---:R-:W-:-:S05]  /*42f0*/  IMAD.WIDE R30, R33, 0x4, R12 ;  /* 0x00000004211e7825 */ /* 0x004fca00078e020c */
[----:B------:R2:W5:Y:S02]  /*4300*/  LDG.E R38, desc[UR6][R30.64] ;  /* 0x000000061e267981 */ /* 0x000564000c1e1900 */
.L_x_66:
[----:B--23--:R-:W-:-:S05]  /*4310*/  IADD3 R31, PT, PT, R18, R33, RZ ;  /* 0x00000021121f7210 */ /* 0x00cfca0007ffe0ff */
[----:B------:R-:W-:-:S05]  /*4320*/  IMAD.WIDE.U32 R30, R31, 0x4, R8 ;  /* 0x000000041f1e7825 */ /* 0x000fca00078e0008 */
[----:B------:R2:W5:Y:S02]  /*4330*/  LDG.E R39, desc[UR6][R30.64] ;  /* 0x000000061e277981 */ /* 0x000564000c1e1900 */
.L_x_67:
        /* <DEDUP_REMOVED lines=43> */
.L_x_68:
[----:B------:R4:W5:Y:S02]  /*45f0*/  LDG.E R34, desc[UR6][R20.64+0x5c] ;  /* 0x00005c0614227981 */ /* 0x000964000c1e1900 */
.L_x_69:
[----:B---3--:R-:W-:-:S05]  /*4600*/  IADD3 R31, PT, PT, R18, R38, RZ ;  /* 0x00000026121f7210 */ /* 0x008fca0007ffe0ff */
[----:B------:R-:W-:-:S05]  /*4610*/  IMAD.WIDE.U32 R30, R31, 0x4, R8 ;  /* 0x000000041f1e7825 */ /* 0x000fca00078e0008 */
[----:B------:R3:W5:Y:S02]  /*4620*/  LDG.E R35, desc[UR6][R30.64] ;  /* 0x000000061e237981 */ /* 0x000764000c1e1900 */
.L_x_70:
        /* <DEDUP_REMOVED lines=41> */
.L_x_71:
[----:B--2---:R-:W-:-:S05]  /*48c0*/  IMAD.WIDE R30, R33, 0x4, R12 ;  /* 0x00000004211e7825 */ /* 0x004fca00078e020c */
[----:B------:R2:W5:Y:S02]  /*48d0*/  LDG.E R38, desc[UR6][R30.64] ;  /* 0x000000061e267981 */ /* 0x000564000c1e1900 */
.L_x_72:
[----:B--23--:R-:W-:-:S05]  /*48e0*/  IADD3 R31, PT, PT, R18, R33, RZ ;  /* 0x00000021121f7210 */ /* 0x00cfca0007ffe0ff */
[----:B------:R-:W-:-:S05]  /*48f0*/  IMAD.WIDE.U32 R30, R31, 0x4, R8 ;  /* 0x000000041f1e7825 */ /* 0x000fca00078e0008 */
[----:B------:R2:W5:Y:S02]  /*4900*/  LDG.E R39, desc[UR6][R30.64] ;  /* 0x000000061e277981 */ /* 0x000564000c1e1900 */
.L_x_73:
        /* <DEDUP_REMOVED lines=43> */
.L_x_74:
[----:B------:R3:W5:Y:S02]  /*4bc0*/  LDG.E R34, desc[UR6][R20.64+0x64] ;  /* 0x0000640614227981 */ /* 0x000764000c1e1900 */
.L_x_75:
[----:B----4-:R-:W-:-:S05]  /*4bd0*/  IADD3 R31, PT, PT, R18, R38, RZ ;  /* 0x00000026121f7210 */ /* 0x010fca0007ffe0ff */
[----:B------:R-:W-:-:S05]  /*4be0*/  IMAD.WIDE.U32 R30, R31, 0x4, R8 ;  /* 0x000000041f1e7825 */ /* 0x000fca00078e0008 */
[----:B------:R4:W5:Y:S02]  /*4bf0*/  LDG.E R35, desc[UR6][R30.64] ;  /* 0x000000061e237981 */ /* 0x000964000c1e1900 */
.L_x_76:
        /* <DEDUP_REMOVED lines=41> */
.L_x_77:
[----:B--2---:R-:W-:-:S05]  /*4e90*/  IMAD.WIDE R30, R33, 0x4, R12 ;  /* 0x00000004211e7825 */ /* 0x004fca00078e020c */
[----:B------:R2:W5:Y:S02]  /*4ea0*/  LDG.E R38, desc[UR6][R30.64] ;  /* 0x000000061e267981 */ /* 0x000564000c1e1900 */
.L_x_78:
[----:B--23--:R-:W-:-:S05]  /*4eb0*/  IADD3 R31, PT, PT, R18, R33, RZ ;  /* 0x00000021121f7210 */ /* 0x00cfca0007ffe0ff */
[----:B------:R-:W-:-:S05]  /*4ec0*/  IMAD.WIDE.U32 R30, R31, 0x4, R8 ;  /* 0x000000041f1e7825 */ /* 0x000fca00078e0008 */
[----:B------:R3:W5:Y:S02]  /*4ed0*/  LDG.E R39, desc[UR6][R30.64] ;  /* 0x000000061e277981 */ /* 0x000764000c1e1900 */
.L_x_79:
        /* <DEDUP_REMOVED lines=43> */
.L_x_80:
[----:B------:R3:W5:Y:S02]  /*5190*/  LDG.E R34, desc[UR6][R20.64+0x6c] ;  /* 0x00006c0614227981 */ /* 0x000764000c1e1900 */
.L_x_81:
[----:B----4-:R-:W-:-:S05]  /*51a0*/  IADD3 R31, PT, PT, R18, R38, RZ ;  /* 0x00000026121f7210 */ /* 0x010fca0007ffe0ff */
[----:B------:R-:W-:-:S05]  /*51b0*/  IMAD.WIDE.U32 R30, R31, 0x4, R8 ;  /* 0x000000041f1e7825 */ /* 0x000fca00078e0008 */
[----:B------:R4:W5:Y:S02]  /*51c0*/  LDG.E R35, desc[UR6][R30.64] ;  /* 0x000000061e237981 */ /* 0x000964000c1e1900 */
.L_x_82:
        /* <DEDUP_REMOVED lines=41> */
.L_x_83:
[----:B--2---:R-:W-:-:S05]  /*5460*/  IMAD.WIDE R30, R33, 0x4, R12 ;  /* 0x00000004211e7825 */ /* 0x004fca00078e020c */
[----:B------:R3:W5:Y:S02]  /*5470*/  LDG.E R38, desc[UR6][R30.64] ;  /* 0x000000061e267981 */ /* 0x000764000c1e1900 */
.L_x_84:
[----:B--23--:R-:W-:-:S05]  /*5480*/  IADD3 R31, PT, PT, R18, R33, RZ ;  /* 0x00000021121f7210 */ /* 0x00cfca0007ffe0ff */
[----:B------:R-:W-:-:S05]  /*5490*/  IMAD.WIDE.U32 R30, R31, 0x4, R8 ;  /* 0x000000041f1e7825 */ /* 0x000fca00078e0008 */
[----:B------:R3:W5:Y:S02]  /*54a0*/  LDG.E R39, desc[UR6][R30.64] ;  /* 0x000000061e277981 */ /* 0x000764000c1e1900 */
.L_x_85:
        /* <DEDUP_REMOVED lines=43> */
.L_x_86:
[----:B------:R3:W5:Y:S02]  /*5760*/  LDG.E R34, desc[UR6][R20.64+0x74] ;  /* 0x0000740614227981 */ /* 0x000764000c1e1900 */
.L_x_87:
[----:B----4-:R-:W-:-:S05]  /*5770*/  IADD3 R31, PT, PT, R18, R38, RZ ;  /* 0x00000026121f7210 */ /* 0x010fca0007ffe0ff */
[----:B------:R-:W-:-:S05]  /*5780*/  IMAD.WIDE.U32 R30, R31, 0x4, R8 ;  /* 0x000000041f1e7825 */ /* 0x000fca00078e0008 */
[----:B------:R4:W5:Y:S02]  /*5790*/  LDG.E R35, desc[UR6][R30.64] ;  /* 0x000000061e237981 */ /* 0x000964000c1e1900 */
.L_x_88:
        /* <DEDUP_REMOVED lines=41> */
.L_x_89:
[----:B--2---:R-:W-:-:S05]  /*5a30*/  IMAD.WIDE R30, R33, 0x4, R12 ;  /* 0x00000004211e7825 */ /* 0x004fca00078e020c */
[----:B------:R2:W5:Y:S02]  /*5a40*/  LDG.E R38, desc[UR6][R30.64] ;  /* 0x000000061e267981 */ /* 0x000564000c1e1900 */
.L_x_90:
[----:B--23--:R-:W-:-:S05]  /*5a50*/  IADD3 R31, PT, PT, R18, R33, RZ ;  /* 0x00000021121f7210 */ /* 0x00cfca0007ffe0ff */
[----:B------:R-:W-:-:S05]  /*5a60*/  IMAD.WIDE.U32 R30, R31, 0x4, R8 ;  /* 0x000000041f1e7825 */ /* 0x000fca00078e0008 */
[----:B------:R2:W5:Y:S02]  /*5a70*/  LDG.E R39, desc[UR6][R30.64] ;  /* 0x000000061e277981 */ /* 0x000564000c1e1900 */
.L_x_91:
        /* <DEDUP_REMOVED lines=43> */
.L_x_92:
[----:B------:R4:W5:Y:S02]  /*5d30*/  LDG.E R34, desc[UR6][R20.64+0x7c] ;  /* 0x00007c0614227981 */ /* 0x000964000c1e1900 */
.L_x_93:
[----:B---3--:R-:W-:-:S05]  /*5d40*/  IADD3 R31, PT, PT, R18, R38, RZ ;  /* 0x00000026121f7210 */ /* 0x008fca0007ffe0ff */
[----:B------:R-:W-:-:S05]  /*5d50*/  IMAD.WIDE.U32 R30, R31, 0x4, R8 ;  /* 0x000000041f1e7825 */ /* 0x000fca00078e0008 */
[----:B------:R3:W5:Y:S02]  /*5d60*/  LDG.E R35, desc[UR6][R30.64] ;  /* 0x000000061e237981 */ /* 0x000764000c1e1900 */
.L_x_94:
        /* <DEDUP_REMOVED lines=41> */
.L_x_95:
[----:B--2---:R-:W-:-:S05]  /*6000*/  IMAD.WIDE R30, R33, 0x4, R12 ;  /* 0x00000004211e7825 */ /* 0x004fca00078e020c */
[----:B------:R2:W5:Y:S02]  /*6010*/  LDG.E R38, desc[UR6][R30.64] ;  /* 0x000000061e267981 */ /* 0x000564000c1e1900 */
.L_x_96:
[----:B--23--:R-:W-:-:S05]  /*6020*/  IADD3 R31, PT, PT, R18, R33, RZ ;  /* 0x00000021121f7210 */ /* 0x00cfca0007ffe0ff */
[----:B------:R-:W-:-:S05]  /*6030*/  IMAD.WIDE.U32 R30, R31, 0x4, R8 ;  /* 0x000000041f1e7825 */ /* 0x000fca00078e0008 */
[----:B------:R2:W5:Y:S02]  /*6040*/  LDG.E R39, desc[UR6][R30.64] ;  /* 0x000000061e277981 */ /* 0x000564000c1e1900 */
.L_x_97:
        /* <DEDUP_REMOVED lines=43> */
.L_x_98:
[----:B------:R3:W5:Y:S02]  /*6300*/  LDG.E R34, desc[UR6][R20.64+0x84] ;  /* 0x0000840614227981 */ /* 0x000764000c1e1900 */
.L_x_99:
[----:B----4-:R-:W-:-:S05]  /*6310*/  IADD3 R31, PT, PT, R18, R38, RZ ;  /* 0x00000026121f7210 */ /* 0x010fca0007ffe0ff */
[----:B------:R-:W-:-:S05]  /*6320*/  IMAD.WIDE.U32 R30, R31, 0x4, R8 ;  /* 0x000000041f1e7825 */ /* 0x000fca00078e0008 */
[----:B------:R4:W5:Y:S02]  /*6330*/  LDG.E R35, desc[UR6][R30.64] ;  /* 0x000000061e237981 */ /* 0x000964000c1e1900 */
.L_x_100:
        /* <DEDUP_REMOVED lines=41> */
.L_x_101:
[----:B--2---:R-:W-:-:S05]  /*65d0*/  IMAD.WIDE R30, R33, 0x4, R12 ;  /* 0x00000004211e7825 */ /* 0x004fca00078e020c */
[----:B------:R2:W5:Y:S02]  /*65e0*/  LDG.E R38, desc[UR6][R30.64] ;  /* 0x000000061e267981 */ /* 0x000564000c1e1900 */
.L_x_102:
[----:B--23--:R-:W-:-:S05]  /*65f0*/  IADD3 R31, PT, PT, R18, R33, RZ ;  /* 0x00000021121f7210 */ /* 0x00cfca0007ffe0ff */
[----:B------:R-:W-:-:S05]  /*6600*/  IMAD.WIDE.U32 R30, R31, 0x4, R8 ;  /* 0x000000041f1e7825 */ /* 0x000fca00078e0008 */
[----:B------:R3:W5:Y:S02]  /*6610*/  LDG.E R39, desc[UR6][R30.64] ;  /* 0x000000061e277981 */ /* 0x000764000c1e1900 */
.L_x_103:
        /* <DEDUP_REMOVED lines=43> */
.L_x_104:
[----:B------:R3:W5:Y:S02]  /*68d0*/  LDG.E R34, desc[UR6][R20.64+0x8c] ;  /* 0x00008c0614227981 */ /* 0x000764000c1e1900 */
.L_x_105:
[----:B----4-:R-:W-:-:S05]  /*68e0*/  IADD3 R31, PT, PT, R18, R38, RZ ;  /* 0x00000026121f7210 */ /* 0x010fca0007ffe0ff */
[----:B------:R-:W-:-:S05]  /*68f0*/  IMAD.WIDE.U32 R30, R31, 0x4, R8 ;  /* 0x000000041f1e7825 */ /* 0x000fca00078e0008 */
[----:B------:R4:W5:Y:S02]  /*6900*/  LDG.E R35, desc[UR6][R30.64] ;  /* 0x000000061e237981 */ /* 0x000964000c1e1900 */
.L_x_106:
        /* <DEDUP_REMOVED lines=41> */
.L_x_107:
[----:B--2---:R-:W-:-:S05]  /*6ba0*/  IMAD.WIDE R30, R33, 0x4, R12 ;  /* 0x00000004211e7825 */ /* 0x004fca00078e020c */
[----:B------:R3:W5:Y:S02]  /*6bb0*/  LDG.E R38, desc[UR6][R30.64] ;  /* 0x000000061e267981 */ /* 0x000764000c1e1900 */
.L_x_108:
[----:B--23--:R-:W-:-:S05]  /*6bc0*/  IADD3 R31, PT, PT, R18, R33, RZ ;  /* 0x00000021121f7210 */ /* 0x00cfca0007ffe0ff */
[----:B------:R-:W-:-:S05]  /*6bd0*/  IMAD.WIDE.U32 R30, R31, 0x4, R8 ;  /* 0x000000041f1e7825 */ /* 0x000fca00078e0008 */
[----:B------:R3:W5:Y:S02]  /*6be0*/  LDG.E R39, desc[UR6][R30.64] ;  /* 0x000000061e277981 */ /* 0x000764000c1e1900 */
.L_x_109:
        /* <DEDUP_REMOVED lines=43> */
.L_x_110:
[----:B------:R3:W5:Y:S02]  /*6ea0*/  LDG.E R34, desc[UR6][R20.64+0x94] ;  /* 0x0000940614227981 */ /* 0x000764000c1e1900 */
.L_x_111:
[----:B----4-:R-:W-:-:S05]  /*6eb0*/  IADD3 R31, PT, PT, R18, R38, RZ ;  /* 0x00000026121f7210 */ /* 0x010fca0007ffe0ff */
[----:B------:R-:W-:-:S05]  /*6ec0*/  IMAD.WIDE.U32 R30, R31, 0x4, R8 ;  /* 0x000000041f1e7825 */ /* 0x000fca00078e0008 */
[----:B------:R4:W5:Y:S02]  /*6ed0*/  LDG.E R35, desc[UR6][R30.64] ;  /* 0x000000061e237981 */ /* 0x000964000c1e1900 */
.L_x_112:
        /* <DEDUP_REMOVED lines=41> */
.L_x_113:
[----:B--2---:R-:W-:-:S05]  /*7170*/  IMAD.WIDE R30, R33, 0x4, R12 ;  /* 0x00000004211e7825 */ /* 0x004fca00078e020c */
[----:B------:R2:W5:Y:S02]  /*7180*/  LDG.E R38, desc[UR6][R30.64] ;  /* 0x000000061e267981 */ /* 0x000564000c1e1900 */
.L_x_114:
[----:B--23--:R-:W-:-:S05]  /*7190*/  IADD3 R31, PT, PT, R18, R33, RZ ;  /* 0x00000021121f7210 */ /* 0x00cfca0007ffe0ff */
[----:B------:R-:W-:-:S05]  /*71a0*/  IMAD.WIDE.U32 R30, R31, 0x4, R8 ;  /* 0x000000041f1e7825 */ /* 0x000fca00078e0008 */
[----:B------:R2:W5:Y:S02]  /*71b0*/  LDG.E R39, desc[UR6][R30.64] ;  /* 0x000000061e277981 */ /* 0x000564000c1e1900 */
.L_x_115:
        /* <DEDUP_REMOVED lines=43> */
.L_x_116:
[----:B------:R4:W5:Y:S02]  /*7470*/  LDG.E R34, desc[UR6][R20.64+0x9c] ;  /* 0x00009c0614227981 */ /* 0x000964000c1e1900 */
.L_x_117:
[----:B---3--:R-:W-:-:S05]  /*7480*/  IADD3 R31, PT, PT, R18, R38, RZ ;  /* 0x00000026121f7210 */ /* 0x008fca0007ffe0ff */
[----:B------:R-:W-:-:S05]  /*7490*/  IMAD.WIDE.U32 R30, R31, 0x4, R8 ;  /* 0x000000041f1e7825 */ /* 0x000fca00078e0008 */
[----:B------:R3:W5:Y:S02]  /*74a0*/  LDG.E R35, desc[UR6][R30.64] ;  /* 0x000000061e237981 */ /* 0x000764000c1e1900 */
.L_x_118:
        /* <DEDUP_REMOVED lines=41> */
.L_x_119:
[----:B--2---:R-:W-:-:S05]  /*7740*/  IMAD.WIDE R30, R33, 0x4, R12 ;  /* 0x00000004211e7825 */ /* 0x004fca00078e020c */
[----:B------:R2:W5:Y:S02]  /*7750*/  LDG.E R38, desc[UR6][R30.64] ;  /* 0x000000061e267981 */ /* 0x000564000c1e1900 */
.L_x_120:
[----:B--23--:R-:W-:-:S05]  /*7760*/  IADD3 R31, PT, PT, R18, R33, RZ ;  /* 0x00000021121f7210 */ /* 0x00cfca0007ffe0ff */
[----:B------:R-:W-:-:S05]  /*7770*/  IMAD.WIDE.U32 R30, R31, 0x4, R8 ;  /* 0x000000041f1e7825 */ /* 0x000fca00078e0008 */
[----:B------:R2:W5:Y:S02]  /*7780*/  LDG.E R39, desc[UR6][R30.64] ;  /* 0x000000061e277981 */ /* 0x000564000c1e1900 */
.L_x_121:
        /* <DEDUP_REMOVED lines=43> */
.L_x_122:
[----:B------:R3:W5:Y:S02]  /*7a40*/  LDG.E R34, desc[UR6][R20.64+0xa4] ;  /* 0x0000a40614227981 */ /* 0x000764000c1e1900 */
.L_x_123:
[----:B----4-:R-:W-:-:S05]  /*7a50*/  IADD3 R31, PT, PT, R18, R38, RZ ;  /* 0x00000026121f7210 */ /* 0x010fca0007ffe0ff */
[----:B------:R-:W-:-:S05]  /*7a60*/  IMAD.WIDE.U32 R30, R31, 0x4, R8 ;  /* 0x000000041f1e7825 */ /* 0x000fca00078e0008 */
[----:B------:R4:W5:Y:S02]  /*7a70*/  LDG.E R35, desc[UR6][R30.64] ;  /* 0x000000061e237981 */ /* 0x000964000c1e1900 */
.L_x_124:
        /* <DEDUP_REMOVED lines=41> */
.L_x_125:
[----:B--2---:R-:W-:-:S05]  /*7d10*/  IMAD.WIDE R30, R33, 0x4, R12 ;  /* 0x00000004211e7825 */ /* 0x004fca00078e020c */
[----:B------:R2:W5:Y:S02]  /*7d20*/  LDG.E R38, desc[UR6][R30.64] ;  /* 0x000000061e267981 */ /* 0x000564000c1e1900 */
.L_x_126:
[----:B--23--:R-:W-:-:S05]  /*7d30*/  IADD3 R31, PT, PT, R18, R33, RZ ;  /* 0x00000021121f7210 */ /* 0x00cfca0007ffe0ff */
[----:B------:R-:W-:-:S05]  /*7d40*/  IMAD.WIDE.U32 R30, R31, 0x4, R8 ;  /* 0x000000041f1e7825 */ /* 0x000fca00078e0008 */
[----:B------:R3:W5:Y:S02]  /*7d50*/  LDG.E R39, desc[UR6][R30.64] ;  /* 0x000000061e277981 */ /* 0x000764000c1e1900 */
.L_x_127:
        /* <DEDUP_REMOVED lines=43> */
.L_x_128:
[----:B------:R3:W5:Y:S02]  /*8010*/  LDG.E R34, desc[UR6][R20.64+0xac] ;  /* 0x0000ac0614227981 */ /* 0x000764000c1e1900 */
.L_x_129:
[----:B----4-:R-:W-:-:S05]  /*8020*/  IADD3 R31, PT, PT, R18, R38, RZ ;  /* 0x00000026121f7210 */ /* 0x010fca0007ffe0ff */
[----:B------:R-:W-:-:S05]  /*8030*/  IMAD.WIDE.U32 R30, R31, 0x4, R8 ;  /* 0x000000041f1e7825 */ /* 0x000fca00078e0008 */
[----:B------:R4:W5:Y:S02]  /*8040*/  LDG.E R35, desc[UR6][R30.64] ;  /* 0x000000061e237981 */ /* 0x000964000c1e1900 */
.L_x_130:
        /* <DEDUP_REMOVED lines=41> */
.L_x_131:
[----:B--2---:R-:W-:-:S05]  /*82e0*/  IMAD.WIDE R30, R33, 0x4, R12 ;  /* 0x00000004211e7825 */ /* 0x004fca00078e020c */
[----:B------:R3:W5:Y:S02]  /*82f0*/  LDG.E R38, desc[UR6][R30.64] ;  /* 0x000000061e267981 */ /* 0x000764000c1e1900 */
.L_x_132:
[----:B--23--:R-:W-:-:S05]  /*8300*/  IADD3 R31, PT, PT, R18, R33, RZ ;  /* 0x00000021121f7210 */ /* 0x00cfca0007ffe0ff */
[----:B------:R-:W-:-:S05]  /*8310*/  IMAD.WIDE.U32 R30, R31, 0x4, R8 ;  /* 0x000000041f1e7825 */ /* 0x000fca00078e0008 */
[----:B------:R3:W5:Y:S02]  /*8320*/  LDG.E R39, desc[UR6][R30.64] ;  /* 0x000000061e277981 */ /* 0x000764000c1e1900 */
.L_x_133:
        /* <DEDUP_REMOVED lines=43> */
.L_x_134:
[----:B------:R3:W5:Y:S02]  /*85e0*/  LDG.E R34, desc[UR6][R20.64+0xb4] ;  /* 0x0000b40614227981 */ /* 0x000764000c1e1900 */
.L_x_135:
[----:B----4-:R-:W-:-:S05]  /*85f0*/  IADD3 R31, PT, PT, R18, R38, RZ ;  /* 0x00000026121f7210 */ /* 0x010fca0007ffe0ff */
[----:B------:R-:W-:-:S05]  /*8600*/  IMAD.WIDE.U32 R30, R31, 0x4, R8 ;  /* 0x000000041f1e7825 */ /* 0x000fca00078e0008 */
[----:B------:R4:W5:Y:S02]  /*8610*/  LDG.E R35, desc[UR6][R30.64] ;  /* 0x000000061e237981 */ /* 0x000964000c1e1900 */
.L_x_136:
        /* <DEDUP_REMOVED lines=41> */
.L_x_137:
[----:B--2---:R-:W-:-:S05]  /*88b0*/  IMAD.WIDE R30, R33, 0x4, R12 ;  /* 0x00000004211e7825 */ /* 0x004fca00078e020c */
[----:B------:R2:W5:Y:S02]  /*88c0*/  LDG.E R38, desc[UR6][R30.64] ;  /* 0x000000061e267981 */ /* 0x000564000c1e1900 */
.L_x_138:
[----:B--23--:R-:W-:-:S05]  /*88d0*/  IADD3 R31, PT, PT, R18, R33, RZ ;  /* 0x00000021121f7210 */ /* 0x00cfca0007ffe0ff */
[----:B------:R-:W-:-:S05]  /*88e0*/  IMAD.WIDE.U32 R30, R31, 0x4, R8 ;  /* 0x000000041f1e7825 */ /* 0x000fca00078e0008 */
[----:B------:R2:W5:Y:S02]  /*88f0*/  LDG.E R39, desc[UR6][R30.64] ;  /* 0x000000061e277981 */ /* 0x000564000c1e1900 */
.L_x_139:
        /* <DEDUP_REMOVED lines=43> */
.L_x_140:
[----:B------:R4:W5:Y:S02]  /*8bb0*/  LDG.E R34, desc[UR6][R20.64+0xbc] ;  /* 0x0000bc0614227981 */ /* 0x000964000c1e1900 */
.L_x_141:
[----:B---3--:R-:W-:-:S05]  /*8bc0*/  IADD3 R31, PT, PT, R18, R38, RZ ;  /* 0x00000026121f7210 */ /* 0x008fca0007ffe0ff */
[----:B------:R-:W-:-:S05]  /*8bd0*/  IMAD.WIDE.U32 R30, R31, 0x4, R8 ;  /* 0x000000041f1e7825 */ /* 0x000fca00078e0008 */
[----:B------:R3:W5:Y:S02]  /*8be0*/  LDG.E R35, desc[UR6][R30.64] ;  /* 0x000000061e237981 */ /* 0x000764000c1e1900 */
.L_x_142:
        /* <DEDUP_REMOVED lines=41> */
.L_x_143:
[----:B--2---:R-:W-:-:S05]  /*8e80*/  IMAD.WIDE R30, R33, 0x4, R12 ;  /* 0x00000004211e7825 */ /* 0x004fca00078e020c */
[----:B------:R2:W5:Y:S02]  /*8e90*/  LDG.E R38, desc[UR6][R30.64] ;  /* 0x000000061e267981 */ /* 0x000564000c1e1900 */
.L_x_144:
[----:B--23--:R-:W-:-:S05]  /*8ea0*/  IADD3 R31, PT, PT, R18, R33, RZ ;  /* 0x00000021121f7210 */ /* 0x00cfca0007ffe0ff */
[----:B------:R-:W-:-:S05]  /*8eb0*/  IMAD.WIDE.U32 R30, R31, 0x4, R8 ;  /* 0x000000041f1e7825 */ /* 0x000fca00078e0008 */
[----:B------:R2:W5:Y:S02]  /*8ec0*/  LDG.E R39, desc[UR6][R30.64] ;  /* 0x000000061e277981 */ /* 0x000564000c1e1900 */
.L_x_145:
        /* <DEDUP_REMOVED lines=43> */
.L_x_146:
[----:B------:R3:W5:Y:S02]  /*9180*/  LDG.E R34, desc[UR6][R20.64+0xc4] ;  /* 0x0000c40614227981 */ /* 0x000764000c1e1900 */
.L_x_147:
[----:B----4-:R-:W-:-:S05]  /*9190*/  IADD3 R31, PT, PT, R18, R38, RZ ;  /* 0x00000026121f7210 */ /* 0x010fca0007ffe0ff */
[----:B------:R-:W-:-:S05]  /*91a0*/  IMAD.WIDE.U32 R30, R31, 0x4, R8 ;  /* 0x000000041f1e7825 */ /* 0x000fca00078e0008 */
[----:B------:R4:W5:Y:S02]  /*91b0*/  LDG.E R35, desc[UR6][R30.64] ;  /* 0x000000061e237981 */ /* 0x000964000c1e1900 */
.L_x_148:
        /* <DEDUP_REMOVED lines=41> */
.L_x_149:
[----:B--2---:R-:W-:-:S05]  /*9450*/  IMAD.WIDE R30, R33, 0x4, R12 ;  /* 0x00000004211e7825 */ /* 0x004fca00078e020c */
[----:B------:R2:W5:Y:S02]  /*9460*/  LDG.E R38, desc[UR6][R30.64] ;  /* 0x000000061e267981 */ /* 0x000564000c1e1900 */
.L_x_150:
[----:B--23--:R-:W-:-:S05]  /*9470*/  IADD3 R31, PT, PT, R18, R33, RZ ;  /* 0x00000021121f7210 */ /* 0x00cfca0007ffe0ff */
[----:B------:R-:W-:-:S05]  /*9480*/  IMAD.WIDE.U32 R30, R31, 0x4, R8 ;  /* 0x000000041f1e7825 */ /* 0x000fca00078e0008 */
[----:B------:R3:W5:Y:S02]  /*9490*/  LDG.E R39, desc[UR6][R30.64] ;  /* 0x000000061e277981 */ /* 0x000764000c1e1900 */
.L_x_151:
        /* <DEDUP_REMOVED lines=43> */
.L_x_152:
[----:B------:R4:W5:Y:S02]  /*9750*/  LDG.E R34, desc[UR6][R20.64+0xcc] ;  /* 0x0000cc0614227981 */ /* 0x000964000c1e1900 */
.L_x_153:
[----:B---3--:R-:W-:-:S05]  /*9760*/  IADD3 R31, PT, PT, R18, R38, RZ ;  /* 0x00000026121f7210 */ /* 0x008fca0007ffe0ff */
[----:B------:R-:W-:-:S05]  /*9770*/  IMAD.WIDE.U32 R30, R31, 0x4, R8 ;  /* 0x000000041f1e7825 */ /* 0x000fca00078e0008 */
[----:B------:R3:W5:Y:S02]  /*9780*/  LDG.E R35, desc[UR6][R30.64] ;  /* 0x000000061e237981 */ /* 0x000764000c1e1900 */
.L_x_154:
        /* <DEDUP_REMOVED lines=41> */
.L_x_155:
[----:B--2---:R-:W-:-:S05]  /*9a20*/  IMAD.WIDE R30, R33, 0x4, R12 ;  /* 0x00000004211e7825 */ /* 0x004fca00078e020c */
[----:B------:R2:W5:Y:S02]  /*9a30*/  LDG.E R38, desc[UR6][R30.64] ;  /* 0x000000061e267981 */ /* 0x000564000c1e1900 */
.L_x_156:
[----:B--23--:R-:W-:-:S05]  /*9a40*/  IADD3 R31, PT, PT, R18, R33, RZ ;  /* 0x00000021121f7210 */ /* 0x00cfca0007ffe0ff */
[----:B------:R-:W-:-:S05]  /*9a50*/  IMAD.WIDE.U32 R30, R31, 0x4, R8 ;  /* 0x000000041f1e7825 */ /* 0x000fca00078e0008 */
[----:B------:R3:W5:Y:S02]  /*9a60*/  LDG.E R39, desc[UR6][R30.64] ;  /* 0x000000061e277981 */ /* 0x000764000c1e1900 */
.L_x_157:
        /* <DEDUP_REMOVED lines=43> */
.L_x_158:
[----:B------:R3:W5:Y:S02]  /*9d20*/  LDG.E R34, desc[UR6][R20.64+0xd4] ;  /* 0x0000d40614227981 */ /* 0x000764000c1e1900 */
.L_x_159:
[----:B----4-:R-:W-:-:S05]  /*9d30*/  IADD3 R31, PT, PT, R18, R38, RZ ;  /* 0x00000026121f7210 */ /* 0x010fca0007ffe0ff */
[----:B------:R-:W-:-:S05]  /*9d40*/  IMAD.WIDE.U32 R30, R31, 0x4, R8 ;  /* 0x000000041f1e7825 */ /* 0x000fca00078e0008 */
[----:B------:R4:W5:Y:S02]  /*9d50*/  LDG.E R35, desc[UR6][R30.64] ;  /* 0x000000061e237981 */ /* 0x000964000c1e1900 */
.L_x_160:
        /* <DEDUP_REMOVED lines=41> */
.L_x_161:
[----:B--2---:R-:W-:-:S05]  /*9ff0*/  IMAD.WIDE R30, R33, 0x4, R12 ;  /* 0x00000004211e7825 */ /* 0x004fca00078e020c */
[----:B------:R2:W5:Y:S02]  /*a000*/  LDG.E R38, desc[UR6][R30.64] ;  /* 0x000000061e267981 */ /* 0x000564000c1e1900 */
.L_x_162:
[----:B--23--:R-:W-:-:S05]  /*a010*/  IADD3 R31, PT, PT, R18, R33, RZ ;  /* 0x00000021121f7210 */ /* 0x00cfca0007ffe0ff */
[----:B------:R-:W-:-:S05]  /*a020*/  IMAD.WIDE.U32 R30, R31, 0x4, R8 ;  /* 0x000000041f1e7825 */ /* 0x000fca00078e0008 */
[----:B------:R2:W5:Y:S02]  /*a030*/  LDG.E R39, desc[UR6][R30.64] ;  /* 0x000000061e277981 */ /* 0x000564000c1e1900 */
.L_x_163:
        /* <DEDUP_REMOVED lines=43> */
.L_x_164:
[----:B------:R3:W5:Y:S02]  /*a2f0*/  LDG.E R34, desc[UR6][R20.64+0xdc] ;  /* 0x0000dc0614227981 */ /* 0x000764000c1e1900 */
.L_x_165:
[----:B----4-:R-:W-:-:S05]  /*a300*/  IADD3 R31, PT, PT, R18, R38, RZ ;  /* 0x00000026121f7210 */ /* 0x010fca0007ffe0ff */
[----:B------:R-:W-:-:S05]  /*a310*/  IMAD.WIDE.U32 R30, R31, 0x4, R8 ;  /* 0x000000041f1e7825 */ /* 0x000fca00078e0008 */
[----:B------:R4:W5:Y:S02]  /*a320*/  LDG.E R35, desc[UR6][R30.64] ;  /* 0x000000061e237981 */ /* 0x000964000c1e1900 */
.L_x_166:
        /* <DEDUP_REMOVED lines=41> */
.L_x_167:
[----:B--2---:R-:W-:-:S05]  /*a5c0*/  IMAD.WIDE R30, R33, 0x4, R12 ;  /* 0x00000004211e7825 */ /* 0x004fca00078e020c */
[----:B------:R2:W5:Y:S02]  /*a5d0*/  LDG.E R38, desc[UR6][R30.64] ;  /* 0x000000061e267981 */ /* 0x000564000c1e1900 */
.L_x_168:
[----:B--23--:R-:W-:-:S05]  /*a5e0*/  IADD3 R31, PT, PT, R18, R33, RZ ;  /* 0x00000021121f7210 */ /* 0x00cfca0007ffe0ff */
[----:B------:R-:W-:-:S05]  /*a5f0*/  IMAD.WIDE.U32 R30, R31, 0x4, R8 ;  /* 0x000000041f1e7825 */ /* 0x000fca00078e0008 */
[----:B------:R2:W5:Y:S02]  /*a600*/  LDG.E R39, desc[UR6][R30.64] ;  /* 0x000000061e277981 */ /* 0x000564000c1e1900 */
.L_x_169:
        /* <DEDUP_REMOVED lines=43> */
.L_x_170:
[----:B------:R4:W5:Y:S02]  /*a8c0*/  LDG.E R34, desc[UR6][R20.64+0xe4] ;  /* 0x0000e40614227981 */ /* 0x000964000c1e1900 */
.L_x_171:
[----:B---3--:R-:W-:-:S05]  /*a8d0*/  IADD3 R31, PT, PT, R18, R38, RZ ;  /* 0x00000026121f7210 */ /* 0x008fca0007ffe0ff */
[----:B------:R-:W-:-:S05]  /*a8e0*/  IMAD.WIDE.U32 R30, R31, 0x4, R8 ;  /* 0x000000041f1e7825 */ /* 0x000fca00078e0008 */
[----:B------:R3:W5:Y:S02]  /*a8f0*/  LDG.E R35, desc[UR6][R30.64] ;  /* 0x000000061e237981 */ /* 0x000764000c1e1900 */
.L_x_172:
        /* <DEDUP_REMOVED lines=41> */
.L_x_173:
[----:B--2---:R-:W-:-:S05]  /*ab90*/  IMAD.WIDE R30, R33, 0x4, R12 ;  /* 0x00000004211e7825 */ /* 0x004fca00078e020c */
[----:B------:R3:W5:Y:S02]  /*aba0*/  LDG.E R38, desc[UR6][R30.64] ;  /* 0x000000061e267981 */ /* 0x000764000c1e1900 */
.L_x_174:
[----:B--23--:R-:W-:-:S05]  /*abb0*/  IADD3 R31, PT, PT, R18, R33, RZ ;  /* 0x00000021121f7210 */ /* 0x00cfca0007ffe0ff */
[----:B------:R-:W-:-:S05]  /*abc0*/  IMAD.WIDE.U32 R30, R31, 0x4, R8 ;  /* 0x000000041f1e7825 */ /* 0x000fca00078e0008 */
[----:B------:R3:W5:Y:S02]  /*abd0*/  LDG.E R39, desc[UR6][R30.64] ;  /* 0x000000061e277981 */ /* 0x000764000c1e1900 */
.L_x_175:
        /* <DEDUP_REMOVED lines=43> */
.L_x_176:
[----:B------:R3:W5:Y:S02]  /*ae90*/  LDG.E R34, desc[UR6][R20.64+0xec] ;  /* 0x0000ec0614227981 */ /* 0x000764000c1e1900 */
.L_x_177:
[----:B----4-:R-:W-:-:S05]  /*aea0*/  IADD3 R31, PT, PT, R18, R38, RZ ;  /* 0x00000026121f7210 */ /* 0x010fca0007ffe0ff */
[----:B------:R-:W-:-:S05]  /*aeb0*/  IMAD.WIDE.U32 R30, R31, 0x4, R8 ;  /* 0x000000041f1e7825 */ /* 0x000fca00078e0008 */
[----:B------:R4:W5:Y:S02]  /*aec0*/  LDG.E R35, desc[UR6][R30.64] ;  /* 0x000000061e237981 */ /* 0x000964000c1e1900 */
.L_x_178:
        /* <DEDUP_REMOVED lines=41> */
.L_x_179:
[----:B--2---:R-:W-:-:S05]  /*b160*/  IMAD.WIDE R30, R33, 0x4, R12 ;  /* 0x00000004211e7825 */ /* 0x004fca00078e020c */
[----:B------:R2:W5:Y:S02]  /*b170*/  LDG.E R38, desc[UR6][R30.64] ;  /* 0x000000061e267981 */ /* 0x000564000c1e1900 */
.L_x_180:
[----:B--23--:R-:W-:-:S05]  /*b180*/  IADD3 R31, PT, PT, R18, R33, RZ ;  /* 0x00000021121f7210 */ /* 0x00cfca0007ffe0ff */
[----:B------:R-:W-:-:S05]  /*b190*/  IMAD.WIDE.U32 R30, R31, 0x4, R8 ;  /* 0x000000041f1e7825 */ /* 0x000fca00078e0008 */
[----:B------:R3:W5:Y:S02]  /*b1a0*/  LDG.E R39, desc[UR6][R30.64] ;  /* 0x000000061e277981 */ /* 0x000764000c1e1900 */
.L_x_181:
        /* <DEDUP_REMOVED lines=43> */
.L_x_182:
[----:B------:R3:W5:Y:S02]  /*b460*/  LDG.E R34, desc[UR6][R20.64+0xf4] ;  /* 0x0000f40614227981 */ /* 0x000764000c1e1900 */
.L_x_183:
[----:B----4-:R-:W-:-:S05]  /*b470*/  IADD3 R31, PT, PT, R18, R38, RZ ;  /* 0x00000026121f7210 */ /* 0x010fca0007ffe0ff */
[----:B------:R-:W-:-:S05]  /*b480*/  IMAD.WIDE.U32 R30, R31, 0x4, R8 ;  /* 0x000000041f1e7825 */ /* 0x000fca00078e0008 */
[----:B------:R4:W5:Y:S02]  /*b490*/  LDG.E R35, desc[UR6][R30.64] ;  /* 0x000000061e237981 */ /* 0x000964000c1e1900 */
.L_x_184:
        /* <DEDUP_REMOVED lines=41> */
.L_x_185:
[----:B--2---:R-:W-:-:S05]  /*b730*/  IMAD.WIDE R30, R33, 0x4, R12 ;  /* 0x00000004211e7825 */ /* 0x004fca00078e020c */
[----:B------:R2:W5:Y:S02]  /*b740*/  LDG.E R38, desc[UR6][R30.64] ;  /* 0x000000061e267981 */ /* 0x000564000c1e1900 */
.L_x_186:
[----:B--23--:R-:W-:-:S05]  /*b750*/  IADD3 R31, PT, PT, R18, R33, RZ ;  /* 0x00000021121f7210 */ /* 0x00cfca0007ffe0ff */
[----:B------:R-:W-:-:S05]  /*b760*/  IMAD.WIDE.U32 R30, R31, 0x4, R8 ;  /* 0x000000041f1e7825 */ /* 0x000fca00078e0008 */
[----:B------:R2:W5:Y:S02]  /*b770*/  LDG.E R39, desc[UR6][R30.64] ;  /* 0x000000061e277981 */ /* 0x000564000c1e1900 */
.L_x_187:
        /* <DEDUP_REMOVED lines=15> */
[----:B------:R-:W-:Y:S02]  /*b870*/  @P1 LEA R39, R38, R15, 0xf ;  /* 0x0000000f26271211 */ /* 0x000fe400078e78ff */
[----:B------:R-:W0:Y:S03]  /*b880*/  @P1 LDS R38, [R16] ;  /* 0x0000000010261984 */ /* 0x000e260000000800 */
[----:B------:R-:W-:-:S04]  /*b890*/  @P1 IMAD.WIDE R34, R39, 0x2, R2 ;  /* 0x0000000227221825 */ /* 0x000fc800078e0202 */
        /* <DEDUP_REMOVED lines=16> */
[----:B------:R-:W0:Y:S01]  /*b9a0*/  LDS R39, [R39+UR4] ;  /* 0x0000000427277984 */ /* 0x000e220008000800 */
[----:B------:R-:W-:Y:S05]  /*b9b0*/  @!P0 BRA `(.L_x_188) ;  /* 0x00000000001c8947 */ /* 0x000fea0003800000 */
[----:B------:R-:W-:Y:S02]  /*b9c0*/  ISETP.NE.AND P1, PT, R0, 0xf, PT ;  /* 0x0000000f0000780c */ /* 0x000fe40003f25270 */
[----:B-1----:R-:W-:-:S05]  /*b9d0*/  IADD3 R21, PT, PT, R17, R37, RZ ;  /* 0x0000002511157210 */ /* 0x002fca0007ffe0ff */
[----:B------:R-:W-:-:S05]  /*b9e0*/  IMAD.WIDE.U32 R20, R21, 0x4, R8 ;  /* 0x0000000415147825 */ /* 0x000fca00078e0008 */
[----:B---3--:R3:W5:Y:S01]  /*b9f0*/  LDG.E R19, desc[UR6][R20.64] ;  /* 0x0000000614137981 */ /* 0x008762000c1e1900 */
[----:B------:R-:W-:Y:S05]  /*ba00*/  @P1 BRA `(.L_x_189) ;  /* 0x00000000000c1947 */ /* 0x000fea0003800000 */
[----:B------:R2:W5:Y:S01]  /*ba10*/  LDG.E R22, desc[UR6][R22.64+0xfc] ;  /* 0x0000fc0616167981 */ /* 0x000562000c1e1900 */
[----:B------:R-:W-:Y:S05]  /*ba20*/  BRA `(.L_x_190) ;  /* 0x0000000000107947 */ /* 0x000fea0003800000 */
.L_x_188:
[----:B---3--:R2:W5:Y:S02]  /*ba30*/  LDG.E R19, desc[UR6][R20.64+0xfc] ;  /* 0x0000fc0614137981 */ /* 0x008564000c1e1900 */
.L_x_189:
[----:B-123--:R-:W-:-:S05]  /*ba40*/  IADD3 R21, PT, PT, R18, R37, RZ ;  /* 0x0000002512157210 */ /* 0x00efca0007ffe0ff */
[----:B------:R-:W-:-:S05]  /*ba50*/  IMAD.WIDE.U32 R20, R21, 0x4, R8 ;  /* 0x0000000415147825 */ /* 0x000fca00078e0008 */
[----:B------:R1:W5:Y:S02]  /*ba60*/  LDG.E R22, desc[UR6][R20.64] ;  /* 0x0000000614167981 */ /* 0x000364000c1e1900 */
.L_x_190:
[----:B-1-3--:R-:W-:Y:S01]  /*ba70*/  LEA R21, R0, R31, 0x7 ;  /* 0x0000001f00157211 */ /* 0x00afe200078e38ff */
[----:B--2---:R-:W2:Y:S04]  /*ba80*/  LDG.E R23, desc[UR6][R24.64+0xfc] ;  /* 0x0000fc0618177981 */ /* 0x004ea8000c1e1900 */
[----:B------:R-:W-:-:S05]  /*ba90*/  IMAD.WIDE R20, R21, 0x2, R6 ;  /* 0x0000000215147825 */ /* 0x000fca00078e0206 */
[----:B------:R-:W-:Y:S04]  /*baa0*/  STG.E.U16 desc[UR6][R20.64], RZ ;  /* 0x000000ff14007986 */ /* 0x000fe8000c101506 */
[----:B------:R-:W3:Y:S01]  /*bab0*/  LDG.E R27, desc[UR6][R26.64+0xfc] ;  /* 0x0000fc061a1b7981 */ /* 0x000ee2000c1e1900 */
[----:B-----5:R-:W-:-:S04]  /*bac0*/  FADD R22, R22, R19 ;  /* 0x0000001316167221 */ /* 0x020fc80000000000 */
[----:B0-----:R-:W-:Y:S01]  /*bad0*/  FFMA R22, -R22, UR5, R39 ;  /* 0x0000000516167c23 */ /* 0x001fe20008000127 */
[----:B--2---:R-:W-:-:S04]  /*bae0*/  FMUL R23, R23, UR8 ;  /* 0x0000000817177c20 */ /* 0x004fc80008400000 */
        /* <DEDUP_REMOVED lines=13> */
[----:B------:R-:W-:-:S04]  /*bbc0*/  LOP3.LUT R23, R19, 0x40, RZ, 0xc, !PT ;  /* 0x0000004013177812 */ /* 0x000fc800078e0cff */
[----:B------:R-:W-:-:S04]  /*bbd0*/  IADD3 R33, PT, PT, R23, R14, RZ ;  /* 0x0000000e17217210 */ /* 0x000fc80007ffe0ff */
[C---:B------:R-:W-:Y:S02]  /*bbe0*/  SHF.L.U32 R26, R33.reuse, 0x2, RZ ;  /* 0x00000002211a7819 */ /* 0x040fe400000006ff */
[----:B-1----:R-:W-:Y:S01]  /*bbf0*/  LOP3.LUT R25, R33, 0x7f, RZ, 0xc0, !PT ;  /* 0x0000007f21197812 */ /* 0x002fe200078ec0ff */
[----:B---3--:R-:W-:-:S05]  /*bc00*/  @P1 HADD2.F32 R22, -RZ, R28.H0_H0 ;  /* 0x2000001cff161230 */ /* 0x008fca0000004100 */
[----:B0-----:R-:W-:Y:S01]  /*bc10*/  @P1 FFMA R27, R22, R27, R31 ;  /* 0x0000001b161b1223 */ /* 0x001fe2000000001f */
[----:B------:R-:W-:-:S04]  /*bc20*/  LOP3.LUT R22, R26, 0x1fc, RZ, 0xc0, !PT ;  /* 0x000001fc1a167812 */ /* 0x000fc800078ec0ff */
[----:B------:R2:W-:Y:S01]  /*bc30*/  @P1 STS [R16], R27 ;  /* 0x0000001b10001388 */ /* 0x0005e20000000800 */
[----:B------:R-:W-:Y:S06]  /*bc40*/  BAR.SYNC.DEFER_BLOCKING 0x0 ;  /* 0x0000000000007b1d */ /* 0x000fec0000010000 */
[----:B------:R-:W0:Y:S01]  /*bc50*/  LDS R22, [R22+UR4] ;  /* 0x0000000416167984 */ /* 0x000e220008000800 */
        /* <DEDUP_REMOVED lines=9> */
.L_x_191:
[----:B--2---:R-:W-:-:S05]  /*bcf0*/  IMAD.WIDE R20, R33, 0x4, R12 ;  /* 0x0000000421147825 */ /* 0x004fca00078e020c */
[----:B------:R1:W5:Y:S02]  /*bd00*/  LDG.E R28, desc[UR6][R20.64] ;  /* 0x00000006141c7981 */ /* 0x000364000c1e1900 */
.L_x_192:
[----:B-12---:R-:W-:-:S05]  /*bd10*/  IADD3 R21, PT, PT, R18, R33, RZ ;  /* 0x0000002112157210 */ /* 0x006fca0007ffe0ff */
[----:B------:R-:W-:-:S05]  /*bd20*/  IMAD.WIDE.U32 R20, R21, 0x4, R8 ;  /* 0x0000000415147825 */ /* 0x000fca00078e0008 */
[----:B------:R1:W5:Y:S02]  /*bd30*/  LDG.E R29, desc[UR6][R20.64] ;  /* 0x00000006141d7981 */ /* 0x000364000c1e1900 */
.L_x_193:
[C---:B------:R-:W-:Y:S02]  /*bd40*/  LEA R27, R0.reuse, R33, 0xf ;  /* 0x00000021001b7211 */ /* 0x040fe400078e78ff */
[----:B------:R-:W-:-:S03]  /*bd50*/  LEA R25, R0, R25, 0x7 ;  /* 0x0000001900197211 */ /* 0x000fc600078e38ff */
[----:B-12---:R-:W-:-:S05]  /*bd60*/  IMAD.WIDE R20, R27, 0x4, R8 ;  /* 0x000000041b147825 */ /* 0x006fca00078e0208 */
        /* <DEDUP_REMOVED lines=11> */
[----:B------:R-:W-:-:S03]  /*be20*/  @P1 IADD3 R28, PT, PT, R23, UR9, RZ ;  /* 0x00000009171c1c10 */ /* 0x000fc6000fffe0ff */
[----:B------:R-:W0:Y:S01]  /*be30*/  @P1 LDS R31, [R16] ;  /* 0x00000000101f1984 */ /* 0x000e220000000800 */
[----:B------:R-:W-:Y:S01]  /*be40*/  @P1 LEA R29, R28, R15, 0xf ;  /* 0x0000000f1c1d1211 */ /* 0x000fe200078e78ff */
[C---:B--2---:R-:W-:Y:S01]  /*be50*/  @P1 FMUL R23, R22.reuse, -2 ;  /* 0xc000000016171820 */ /* 0x044fe20000400000 */
[----:B------:R-:W-:-:S04]  /*be60*/  @P1 FADD R33, -R22, -RZ ;  /* 0x800000ff16211221 */ /* 0x000fc80000000100 */
[----:B------:R-:W-:Y:S01]  /*be70*/  @P1 F2FP.F16.F32.PACK_AB R27, RZ, R23 ;  /* 0x00000017ff1b123e */ /* 0x000fe200000000ff */
[----:B------:R-:W-:Y:S01]  /*be80*/  @P1 IMAD.WIDE R22, R29, 0x2, R2 ;  /* 0x000000021d161825 */ /* 0x000fe200078e0202 */
[----:B------:R1:W-:Y:S02]  /*be90*/  @P1 STG.E desc[UR6][R20.64], R33 ;  /* 0x0000002114001986 */ /* 0x0003e4000c101906 */
[----:B------:R-:W-:-:S05]  /*bea0*/  PRMT R30, R27, 0x7610, R30 ;  /* 0x000076101b1e7816 */ /* 0x000fca000000001e */
[----:B------:R2:W-:Y:S04]  /*beb0*/  @P1 STG.E.U16 desc[UR6][R24.64], R30 ;  /* 0x0000001e18001986 */ /* 0x0005e8000c101506 */
[----:B------:R-:W3:Y:S01]  /*bec0*/  @P1 LDG.E.U16 R22, desc[UR6][R22.64] ;  /* 0x0000000616161981 */ /* 0x000ee2000c1e1500 */
[----:B------:R-:W-:Y:S01]  /*bed0*/  @P1 HADD2.F32 R27, -RZ, R27.H0_H0 ;  /* 0x2000001bff1b1230 */ /* 0x000fe20000004100 */
[----:B------:R-:W-:-:S04]  /*bee0*/  IADD3 R29, PT, PT, R19, 0x41, RZ ;  /* 0x00000041131d7810 */ /* 0x000fc80007ffe0ff */
[----:B------:R-:W-:-:S04]  /*bef0*/  LOP3.LUT R29, R29, 0x41, RZ, 0xc0, !PT ;  /* 0x000000411d1d7812 */ /* 0x000fc800078ec0ff */
[----:B------:R-:W-:-:S04]  /*bf00*/  IADD3 R19, PT, PT, R29, R14, RZ ;  /* 0x0000000e1d137210 */ /* 0x000fc80007ffe0ff */
[C---:B------:R-:W-:Y:S01]  /*bf10*/  SHF.L.U32 R28, R19.reuse, 0x2, RZ ;  /* 0x00000002131c7819 */ /* 0x040fe200000006ff */
[----:B-1----:R-:W-:-:S03]  /*bf20*/  IMAD.WIDE R20, R19, 0x4, R12 ;  /* 0x0000000413147825 */ /* 0x002fc600078e020c */
[----:B------:R-:W-:Y:S01]  /*bf30*/  LOP3.LUT R28, R28, 0x1fc, RZ, 0xc0, !PT ;  /* 0x000001fc1c1c7812 */ /* 0x000fe200078ec0ff */
[----:B---3--:R-:W-:Y:S02]  /*bf40*/  @P1 HADD2.F32 R26, -RZ, R22.H0_H0 ;  /* 0x20000016ff1a1230 */ /* 0x008fe40000004100 */
[----:B------:R-:W-:-:S04]  /*bf50*/  IMAD.WIDE R22, R19, 0x4, R10 ;  /* 0x0000000413167825 */ /* 0x000fc800078e020a */
        /* <DEDUP_REMOVED lines=11> */
[----:B------:R2:W5:Y:S01]  /*c010*/  LDG.E R33, desc[UR6][R22.64] ;  /* 0x0000000616217981 */ /* 0x000562000c1e1900 */
[----:B------:R-:W-:Y:S05]  /*c020*/  BRA `(.L_x_196) ;  /* 0x0000000000107947 */ /* 0x000fea0003800000 */
.L_x_194:
[----:B------:R3:W5:Y:S02]  /*c030*/  LDG.E R32, desc[UR6][R20.64] ;  /* 0x0000000614207981 */ /* 0x000764000c1e1900 */
.L_x_195:
[----:B-12---:R-:W-:-:S05]  /*c040*/  IADD3 R25, PT, PT, R18, R19, RZ ;  /* 0x0000001312197210 */ /* 0x006fca0007ffe0ff */
[----:B------:R-:W-:-:S05]  /*c050*/  IMAD.WIDE.U32 R24, R25, 0x4, R8 ;  /* 0x0000000419187825 */ /* 0x000fca00078e0008 */
[----:B------:R4:W5:Y:S02]  /*c060*/  LDG.E R33, desc[UR6][R24.64] ;  /* 0x0000000618217981 */ /* 0x000964000c1e1900 */
.L_x_196:
[C---:B------:R-:W-:Y:S02]  /*c070*/  LEA R27, R0.reuse, R19, 0xf ;  /* 0x00000013001b7211 */ /* 0x040fe400078e78ff */
[----:B------:R-:W-:-:S03]  /*c080*/  LEA R31, R0, R31, 0x7 ;  /* 0x0000001f001f7211 */ /* 0x000fc600078e38ff */
[----:B-1--4-:R-:W-:-:S05]  /*c090*/  IMAD.WIDE R24, R27, 0x4, R8 ;  /* 0x000000041b187825 */ /* 0x012fca00078e0208 */
[----:B------:R-:W4:Y:S01]  /*c0a0*/  LDG.E R34, desc[UR6][R24.64] ;  /* 0x0000000618227981 */ /* 0x000f22000c1e1900 */
[----:B------:R-:W-:-:S04]  /*c0b0*/  IMAD.WIDE R30, R31, 0x2, R6 ;  /* 0x000000021f1e7825 */ /* 0x000fc800078e0206 */
[----:B------:R-:W-:Y:S01]  /*c0c0*/  IMAD.WIDE R26, R27, 0x4, R4 ;  /* 0x000000041b1a7825 */ /* 0x000fe200078e0204 */
[----:B------:R-:W-:Y:S04]  /*c0d0*/  STG.E.U16 desc[UR6][R30.64], RZ ;  /* 0x000000ff1e007986 */ /* 0x000fe8000c101506 */
[----:B------:R-:W3:Y:S01]  /*c0e0*/  LDG.E R36, desc[UR6][R26.64] ;  /* 0x000000061a247981 */ /* 0x000ee2000c1e1900 */
[----:B-----5:R-:W-:-:S04]  /*c0f0*/  FADD R33, R33, R32 ;  /* 0x0000002021217221 */ /* 0x020fc80000000000 */
[----:B0-----:R-:W-:Y:S01]  /*c100*/  FFMA R33, -R33, UR5, R28 ;  /* 0x0000000521217c23 */ /* 0x001fe2000800011c */
[----:B----4-:R-:W-:-:S04]  /*c110*/  FMUL R34, R34, UR8 ;  /* 0x0000000822227c20 */ /* 0x010fc80008400000 */
[----:B------:R-:W-:-:S05]  /*c120*/  FMUL R33, R34, R33 ;  /* 0x0000002122217220 */ /* 0x000fca0000400000 */
[----:B---3--:R-:W-:-:S13]  /*c130*/  FSETP.GT.AND P1, PT, R36, R33, PT ;  /* 0x000000212400720b */ /* 0x008fda0003f24000 */
[----:B------:R-:W3:Y:S01]  /*c140*/  @P1 LDG.E R32, desc[UR6][R24.64] ;  /* 0x0000000618201981 */ /* 0x000ee2000c1e1900 */
[----:B------:R-:W-:-:S03]  /*c150*/  IADD3 R28, PT, PT, R29, UR9, RZ ;  /* 0x000000091d1c7c10 */ /* 0x000fc6000fffe0ff */
[----:B------:R-:W0:Y:S01]  /*c160*/  @P1 LDS R39, [R16] ;  /* 0x0000000010271984 */ /* 0x000e220000000800 */
[----:B------:R-:W-:-:S05]  /*c170*/  LEA R29, R28, R15, 0xf ;  /* 0x0000000f1c1d7211 */ /* 0x000fca00078e78ff */
[----:B------:R-:W-:-:S04]  /*c180*/  IMAD.WIDE R28, R29, 0x2, R2 ;  /* 0x000000021d1c7825 */ /* 0x000fc800078e0202 */
[C---:B---3--:R-:W-:Y:S01]  /*c190*/  @P1 FMUL R33, R32.reuse, -2 ;  /* 0xc000000020211820 */ /* 0x048fe20000400000 */
        /* <DEDUP_REMOVED lines=21> */
[----:B-1----:R-:W-:-:S05]  /*c2f0*/  IADD3 R31, PT, PT, R17, R33, RZ ;  /* 0x00000021111f7210 */ /* 0x002fca0007ffe0ff */
[----:B------:R-:W-:-:S05]  /*c300*/  IMAD.WIDE.U32 R30, R31, 0x4, R8 ;  /* 0x000000041f1e7825 */ /* 0x000fca00078e0008 */
[----:B------:R1:W5:Y:S01]  /*c310*/  LDG.E R38, desc[UR6][R30.64] ;  /* 0x000000061e267981 */ /* 0x000362000c1e1900 */
[----:B------:R-:W-:Y:S05]  /*c320*/  @P1 BRA `(.L_x_198) ;  /* 0x0000000000141947 */ /* 0x000fea0003800000 */
[----:B-1----:R-:W-:-:S05]  /*c330*/  IMAD.WIDE R30, R33, 0x4, R10 ;  /* 0x00000004211e7825 */ /* 0x002fca00078e020a */
[----:B------:R1:W5:Y:S01]  /*c340*/  LDG.E R39, desc[UR6][R30.64] ;  /* 0x000000061e277981 */ /* 0x000362000c1e1900 */
[----:B------:R-:W-:Y:S05]  /*c350*/  BRA `(.L_x_199) ;  /* 0x0000000000147947 */ /* 0x000fea0003800000 */
.L_x_197:
[----:B-1----:R-:W-:-:S05]  /*c360*/  IMAD.WIDE R30, R33, 0x4, R12 ;  /* 0x00000004211e7825 */ /* 0x002fca00078e020c */
[----:B------:R3:W5:Y:S02]  /*c370*/  LDG.E R38, desc[UR6][R30.64] ;  /* 0x000000061e267981 */ /* 0x000764000c1e1900 */
.L_x_198:
[----:B-1-3--:R-:W-:-:S05]  /*c380*/  IADD3 R31, PT, PT, R18, R33, RZ ;  /* 0x00000021121f7210 */ /* 0x00afca0007ffe0ff */
[----:B------:R-:W-:-:S05]  /*c390*/  IMAD.WIDE.U32 R30, R31, 0x4, R8 ;  /* 0x000000041f1e7825 */ /* 0x000fca00078e0008 */
[----:B------:R3:W5:Y:S02]  /*c3a0*/  LDG.E R39, desc[UR6][R30.64] ;  /* 0x000000061e277981 */ /* 0x000764000c1e1900 */
.L_x_199:
[C---:B------:R-:W-:Y:S02]  /*c3b0*/  LEA R41, R0.reuse, R33, 0xf ;  /* 0x0000002100297211 */ /* 0x040fe400078e78ff */
[----:B------:R-:W-:-:S03]  /*c3c0*/  LEA R33, R0, R35, 0x7 ;  /* 0x0000002300217211 */ /* 0x000fc600078e38ff */
[----:B-1-3--:R-:W-:-:S05]  /*c3d0*/  IMAD.WIDE R30, R41, 0x4, R8 ;  /* 0x00000004291e7825 */ /* 0x00afca00078e0208 */
[----:B------:R-:W3:Y:S01]  /*c3e0*/  LDG.E R40, desc[UR6][R30.64] ;  /* 0x000000061e287981 */ /* 0x000ee2000c1e1900 */
[----:B------:R-:W-:-:S04]  /*c3f0*/  IMAD.WIDE R32, R33, 0x2, R6 ;  /* 0x0000000221207825 */ /* 0x000fc800078e0206 */
[----:B------:R-:W-:Y:S01]  /*c400*/  IMAD.WIDE R34, R41, 0x4, R4 ;  /* 0x0000000429227825 */ /* 0x000fe200078e0204 */
[----:B------:R-:W-:Y:S05]  /*c410*/  STG.E.U16 desc[UR6][R32.64], RZ ;  /* 0x000000ff20007986 */ /* 0x000fea000c101506 */
[----:B------:R-:W4:Y:S01]  /*c420*/  LDG.E R34, desc[UR6][R34.64] ;  /* 0x0000000622227981 */ /* 0x000f22000c1e1900 */
[----:B-----5:R-:W-:-:S04]  /*c430*/  FADD R39, R39, R38 ;  /* 0x0000002627277221 */ /* 0x020fc80000000000 */
[----:B0-----:R-:W-:Y:S01]  /*c440*/  FFMA R39, -R39, UR5, R36 ;  /* 0x0000000527277c23 */ /* 0x001fe20008000124 */
[----:B---3--:R-:W-:-:S04]  /*c450*/  FMUL R40, R40, UR8 ;  /* 0x0000000828287c20 */ /* 0x008fc80008400000 */
[----:B------:R-:W-:-:S05]  /*c460*/  FMUL R39, R40, R39 ;  /* 0x0000002728277220 */ /* 0x000fca0000400000 */
[----:B----4-:R-:W-:-:S13]  /*c470*/  FSETP.GT.AND P1, PT, R34, R39, PT ;  /* 0x000000272200720b */ /* 0x010fda0003f24000 */
[----:B------:R-:W3:Y:S01]  /*c480*/  @P1 LDG.E R36, desc[UR6][R30.64] ;  /* 0x000000061e241981 */ /* 0x000ee2000c1e1900 */
[----:B------:R-:W-:-:S04]  /*c490*/  @P1 IADD3 R38, PT, PT, R37, UR9, RZ ;  /* 0x0000000925261c10 */ /* 0x000fc8000fffe0ff */
[----:B------:R-:W-:-:S05]  /*c4a0*/  @P1 LEA R39, R38, R15, 0xf ;  /* 0x0000000f26271211 */ /* 0x000fca00078e78ff */
[----:B------:R-:W-:Y:S02]  /*c4b0*/  @P1 IMAD.WIDE R34, R39, 0x2, R2 ;  /* 0x0000000227221825 */ /* 0x000fe400078e0202 */
[----:B------:R-:W0:Y:S02]  /*c4c0*/  @P1 LDS R39, [R16] ;  /* 0x0000000010271984 */ /* 0x000e240000000800 */
[C---:B---3--:R-:W-:Y:S01]  /*c4d0*/  @P1 FMUL R37, R36.reuse, -2 ;  /* 0xc000000024251820 */ /* 0x048fe20000400000 */
        /* <DEDUP_REMOVED lines=9> */
[----:B-1----:R-:W-:Y:S02]  /*c570*/  LOP3.LUT R33, R38, 0x7f, RZ, 0xc0, !PT ;  /* 0x0000007f26217812 */ /* 0x002fe400078ec0ff */
[----:B------:R-:W-:Y:S01]  /*c580*/  LOP3.LUT R40, R40, 0x1fc, RZ, 0xc0, !PT ;  /* 0x000001fc28287812 */ /* 0x000fe200078ec0ff */
[----:B---3--:R-:W-:-:S05]  /*c590*/  @P1 HADD2.F32 R36, -RZ, R34.H0_H0 ;  /* 0x20000022ff241230 */ /* 0x008fca0000004100 */
[----:B0-----:R-:W-:-:S05]  /*c5a0*/  @P1 FFMA R37, R36, R37, R39 ;  /* 0x0000002524251223 */ /* 0x001fca0000000027 */
[----:B------:R0:W-:Y:S01]  /*c5b0*/  @P1 STS [R16], R37 ;  /* 0x0000002510001388 */ /* 0x0001e20000000800 */
[----:B------:R-:W-:Y:S06]  /*c5c0*/  BAR.SYNC.DEFER_BLOCKING 0x0 ;  /* 0x0000000000007b1d */ /* 0x000fec0000010000 */
[----:B------:R0:W1:Y:S01]  /*c5d0*/  LDS R32, [R40+UR4] ;  /* 0x0000000428207984 */ /* 0x0000620008000800 */
        /* <DEDUP_REMOVED lines=8> */
.L_x_200:
[----:B------:R3:W5:Y:S02]  /*c660*/  LDG.E R34, desc[UR6][R20.64+0x8] ;  /* 0x0000080614227981 */ /* 0x000764000c1e1900 */
.L_x_201:
[----:B----4-:R-:W-:-:S05]  /*c670*/  IADD3 R31, PT, PT, R18, R38, RZ ;  /* 0x00000026121f7210 */ /* 0x010fca0007ffe0ff */
[----:B------:R-:W-:-:S05]  /*c680*/  IMAD.WIDE.U32 R30, R31, 0x4, R8 ;  /* 0x000000041f1e7825 */ /* 0x000fca00078e0008 */
[----:B------:R4:W5:Y:S02]  /*c690*/  LDG.E R35, desc[UR6][R30.64] ;  /* 0x000000061e237981 */ /* 0x000964000c1e1900 */
.L_x_202:
[----:B----4-:R-:W-:Y:S02]  /*c6a0*/  LEA R31, R0, R33, 0x7 ;  /* 0x00000021001f7211 */ /* 0x010fe400078e38ff */
[----:B------:R-:W4:Y:S03]  /*c6b0*/  LDG.E R33, desc[UR6][R24.64+0x8] ;  /* 0x0000080618217981 */ /* 0x000f26000c1e1900 */
[----:B------:R-:W-:-:S05]  /*c6c0*/  IMAD.WIDE R30, R31, 0x2, R6 ;  /* 0x000000021f1e7825 */ /* 0x000fca00078e0206 */
[----:B------:R-:W-:Y:S04]  /*c6d0*/  STG.E.U16 desc[UR6][R30.64], RZ ;  /* 0x000000ff1e007986 */ /* 0x000fe8000c101506 */
[----:B0-----:R-:W2:Y:S01]  /*c6e0*/  LDG.E R37, desc[UR6][R26.64+0x8] ;  /* 0x000008061a257981 */ /* 0x001ea2000c1e1900 */
[----:B-----5:R-:W-:-:S04]  /*c6f0*/  FADD R35, R35, R34 ;  /* 0x0000002223237221 */ /* 0x020fc80000000000 */
[----:B-1----:R-:W-:Y:S01]  /*c700*/  FFMA R32, -R35, UR5, R32 ;  /* 0x0000000523207c23 */ /* 0x002fe20008000120 */
[----:B----4-:R-:W-:-:S04]  /*c710*/  FMUL R33, R33, UR8 ;  /* 0x0000000821217c20 */ /* 0x010fc80008400000 */
[----:B------:R-:W-:-:S05]  /*c720*/  FMUL R32, R33, R32 ;  /* 0x0000002021207220 */ /* 0x000fca0000400000 */
[----:B--2---:R-:W-:-:S13]  /*c730*/  FSETP.GT.AND P1, PT, R37, R32, PT ;  /* 0x000000202500720b */ /* 0x004fda0003f24000 */
        /* <DEDUP_REMOVED lines=10> */
[----:B------:R-:W-:-:S04]  /*c7e0*/  SHF.L.U32 R37, R0, 0x6, RZ ;  /* 0x0000000600257819 */ /* 0x000fc800000006ff */
[----:B------:R-:W-:-:S04]  /*c7f0*/  IADD3 R37, PT, PT, R37, 0x44, RZ ;  /* 0x0000004425257810 */ /* 0x000fc80007ffe0ff */
[----:B------:R-:W-:-:S04]  /*c800*/  LOP3.LUT R37, R37, 0x44, RZ, 0xc0, !PT ;  /* 0x0000004425257812 */ /* 0x000fc800078ec0ff */
[----:B------:R-:W-:-:S04]  /*c810*/  IADD3 R33, PT, PT, R37, R14, RZ ;  /* 0x0000000e25217210 */ /* 0x000fc80007ffe0ff */
[----:B------:R-:W-:-:S04]  /*c820*/  SHF.L.U32 R34, R33, 0x2, RZ ;  /* 0x0000000221227819 */ /* 0x000fc800000006ff */
[----:B------:R-:W-:Y:S01]  /*c830*/  LOP3.LUT R34, R34, 0x1fc, RZ, 0xc0, !PT ;  /* 0x000001fc22227812 */ /* 0x000fe200078ec0ff */
[----:B--2---:R-:W-:-:S05]  /*c840*/  @P1 HADD2.F32 R32, -RZ, R32.H0_H0 ;  /* 0x20000020ff201230 */ /* 0x004fca0000004100 */
        /* <DEDUP_REMOVED lines=11> */
[----:B--2---:R-:W-:-:S05]  /*c900*/  IMAD.WIDE R30, R33, 0x4, R10 ;  /* 0x00000004211e7825 */ /* 0x004fca00078e020a */
[----:B------:R1:W5:Y:S01]  /*c910*/  LDG.E R39, desc[UR6][R30.64] ;  /* 0x000000061e277981 */ /* 0x000362000c1e1900 */
[----:B------:R-:W-:Y:S05]  /*c920*/  BRA `(.L_x_205) ;  /* 0x0000000000147947 */ /* 0x000fea0003800000 */
.L_x_203:
[----:B-1----:R-:W-:-:S05]  /*c930*/  IMAD.WIDE R30, R33, 0x4, R12 ;  /* 0x00000004211e7825 */ /* 0x002fca00078e020c */
[----:B------:R1:W5:Y:S02]  /*c940*/  LDG.E R38, desc[UR6][R30.64] ;  /* 0x000000061e267981 */ /* 0x000364000c1e1900 */
.L_x_204:
[----:B-12---:R-:W-:-:S05]  /*c950*/  IADD3 R31, PT, PT, R18, R33, RZ ;  /* 0x00000021121f7210 */ /* 0x006fca0007ffe0ff */
[----:B------:R-:W-:-:S05]  /*c960*/  IMAD.WIDE.U32 R30, R31, 0x4, R8 ;  /* 0x000000041f1e7825 */ /* 0x000fca00078e0008 */
[----:B------:R2:W5:Y:S02]  /*c970*/  LDG.E R39, desc[UR6][R30.64] ;  /* 0x000000061e277981 */ /* 0x000564000c1e1900 */
.L_x_205:
[C---:B------:R-:W-:Y:S02]  /*c980*/  LEA R41, R0.reuse, R33, 0xf ;  /* 0x0000002100297211 */ /* 0x040fe400078e78ff */
[----:B------:R-:W-:-:S03]  /*c990*/  LEA R33, R0, R35, 0x7 ;  /* 0x0000002300217211 */ /* 0x000fc600078e38ff */
[----:B-12---:R-:W-:-:S05]  /*c9a0*/  IMAD.WIDE R30, R41, 0x4, R8 ;  /* 0x00000004291e7825 */ /* 0x006fca00078e0208 */
        /* <DEDUP_REMOVED lines=21> */
[----:B------:R-:W2:Y:S01]  /*cb00*/  @P1 LDG.E.U16 R34, desc[UR6][R34.64] ;  /* 0x0000000622221981 */ /* 0x000ea2000c1e1500 */
[----:B------:R-:W-:Y:S01]  /*cb10*/  @P1 HADD2.F32 R37, -RZ, R37.H0_H0 ;  /* 0x20000025ff251230 */ /* 0x000fe20000004100 */
[----:B------:R-:W-:-:S04]  /*cb20*/  IADD3 R38, PT, PT, R19, 0x4, RZ ;  /* 0x0000000413267810 */ /* 0x000fc80007ffe0ff */
[C---:B------:R-:W-:Y:S02]  /*cb30*/  SHF.L.U32 R40, R38.reuse, 0x2, RZ ;  /* 0x0000000226287819 */ /* 0x040fe400000006ff */
[----:B-1----:R-:W-:Y:S02]  /*cb40*/  LOP3.LUT R33, R38, 0x7f, RZ, 0xc0, !PT ;  /* 0x0000007f26217812 */ /* 0x002fe400078ec0ff */
[----:B------:R-:W-:Y:S01]  /*cb50*/  LOP3.LUT R40, R40, 0x1fc, RZ, 0xc0, !PT ;  /* 0x000001fc28287812 */ /* 0x000fe200078ec0ff */
[----:B--2---:R-:W-:-:S05]  /*cb60*/  @P1 HADD2.F32 R36, -RZ, R34.H0_H0 ;  /* 0x20000022ff241230 */ /* 0x004fca0000004100 */
        /* <DEDUP_REMOVED lines=12> */
.L_x_206:
[----:B------:R2:W5:Y:S02]  /*cc30*/  LDG.E R34, desc[UR6][R20.64+0x10] ;  /* 0x0000100614227981 */ /* 0x000564000c1e1900 */
.L_x_207:
[----:B----4-:R-:W-:-:S05]  /*cc40*/  IADD3 R31, PT, PT, R18, R38, RZ ;  /* 0x00000026121f7210 */ /* 0x010fca0007ffe0ff */
[----:B------:R-:W-:-:S05]  /*cc50*/  IMAD.WIDE.U32 R30, R31, 0x4, R8 ;  /* 0x000000041f1e7825 */ /* 0x000fca00078e0008 */
[----:B------:R4:W5:Y:S02]  /*cc60*/  LDG.E R35, desc[UR6][R30.64] ;  /* 0x000000061e237981 */ /* 0x000964000c1e1900 */
.L_x_208:
[----:B----4-:R-:W-:Y:S02]  /*cc70*/  LEA R31, R0, R33, 0x7 ;  /* 0x00000021001f7211 */ /* 0x010fe400078e38ff */
[----:B------:R-:W4:Y:S03]  /*cc80*/  LDG.E R33, desc[UR6][R24.64+0x10] ;  /* 0x0000100618217981 */ /* 0x000f26000c1e1900 */
[----:B------:R-:W-:-:S05]  /*cc90*/  IMAD.WIDE R30, R31, 0x2, R6 ;  /* 0x000000021f1e7825 */ /* 0x000fca00078e0206 */
[----:B------:R-:W-:Y:S04]  /*cca0*/  STG.E.U16 desc[UR6][R30.64], RZ ;  /* 0x000000ff1e007986 */ /* 0x000fe8000c101506 */
[----:B0-----:R-:W3:Y:S01]  /*ccb0*/  LDG.E R37, desc[UR6][R26.64+0x10] ;  /* 0x000010061a257981 */ /* 0x001ee2000c1e1900 */
[----:B-----5:R-:W-:-:S04]  /*ccc0*/  FADD R35, R35, R34 ;  /* 0x0000002223237221 */ /* 0x020fc80000000000 */
[----:B-1----:R-:W-:Y:S01]  /*ccd0*/  FFMA R32, -R35, UR5, R32 ;  /* 0x0000000523207c23 */ /* 0x002fe20008000120 */
[----:B----4-:R-:W-:-:S04]  /*cce0*/  FMUL R33, R33, UR8 ;  /* 0x0000000821217c20 */ /* 0x010fc80008400000 */
[----:B------:R-:W-:-:S05]  /*ccf0*/  FMUL R32, R33, R32 ;  /* 0x0000002021207220 */ /* 0x000fca0000400000 */
[----:B---3--:R-:W-:-:S13]  /*cd00*/  FSETP.GT.AND P1, PT, R37, R32, PT ;  /* 0x000000202500720b */ /* 0x008fda0003f24000 */
[----:B------:R-:W3:Y:S04]  /*cd10*/  @P1 LDG.E R32, desc[UR6][R24.64+0x10] ;  /* 0x0000100618201981 */ /* 0x000ee8000c1e1900 */
[----:B------:R-:W0:Y:S01]  /*cd20*/  @P1 LDS R39, [R16] ;  /* 0x0000000010271984 */ /* 0x000e220000000800 */
        /* <DEDUP_REMOVED lines=26> */
[----:B---3--:R-:W-:-:S05]  /*ced0*/  IMAD.WIDE R30, R33, 0x4, R10 ;  /* 0x00000004211e7825 */ /* 0x008fca00078e020a */
[----:B------:R3:W5:Y:S01]  /*cee0*/  LDG.E R39, desc[UR6][R30.64] ;  /* 0x000000061e277981 */ /* 0x000762000c1e1900 */
[----:B------:R-:W-:Y:S05]  /*cef0*/  BRA `(.L_x_211) ;  /* 0x0000000000147947 */ /* 0x000fea0003800000 */
.L_x_209:
[----:B-1----:R-:W-:-:S05]  /*cf00*/  IMAD.WIDE R30, R33, 0x4, R12 ;  /* 0x00000004211e7825 */ /* 0x002fca00078e020c */
[----:B------:R1:W5:Y:S02]  /*cf10*/  LDG.E R38, desc[UR6][R30.64] ;  /* 0x000000061e267981 */ /* 0x000364000c1e1900 */
.L_x_210:
[----:B-1-3--:R-:W-:-:S05]  /*cf20*/  IADD3 R31, PT, PT, R18, R33, RZ ;  /* 0x00000021121f7210 */ /* 0x00afca0007ffe0ff */
[----:B------:R-:W-:-:S05]  /*cf30*/  IMAD.WIDE.U32 R30, R31, 0x4, R8 ;  /* 0x000000041f1e7825 */ /* 0x000fca00078e0008 */
[----:B------:R1:W5:Y:S02]  /*cf40*/  LDG.E R39, desc[UR6][R30.64] ;  /* 0x000000061e277981 */ /* 0x000364000c1e1900 */
.L_x_211:
        /* <DEDUP_REMOVED lines=43> */
.L_x_212:
[----:B------:R3:W5:Y:S02]  /*d200*/  LDG.E R34, desc[UR6][R20.64+0x18] ;  /* 0x0000180614227981 */ /* 0x000764000c1e1900 */
.L_x_213:
[----:B----4-:R-:W-:-:S05]  /*d210*/  IADD3 R31, PT, PT, R18, R38, RZ ;  /* 0x00000026121f7210 */ /* 0x010fca0007ffe0ff */
[----:B------:R-:W-:-:S05]  /*d220*/  IMAD.WIDE.U32 R30, R31, 0x4, R8 ;  /* 0x000000041f1e7825 */ /* 0x000fca00078e0008 */
[----:B------:R4:W5:Y:S02]  /*d230*/  LDG.E R35, desc[UR6][R30.64] ;  /* 0x000000061e237981 */ /* 0x000964000c1e1900 */
.L_x_214:
        /* <DEDUP_REMOVED lines=41> */
.L_x_215:
[----:B-1----:R-:W-:-:S05]  /*d4d0*/  IMAD.WIDE R30, R33, 0x4, R12 ;  /* 0x00000004211e7825 */ /* 0x002fca00078e020c */
[----:B------:R1:W5:Y:S02]  /*d4e0*/  LDG.E R38, desc[UR6][R30.64] ;  /* 0x000000061e267981 */ /* 0x000364000c1e1900 */
.L_x_216:
[----:B-12---:R-:W-:-:S05]  /*d4f0*/  IADD3 R31, PT, PT, R18, R33, RZ ;  /* 0x00000021121f7210 */ /* 0x006fca0007ffe0ff */
[----:B------:R-:W-:-:S05]  /*d500*/  IMAD.WIDE.U32 R30, R31, 0x4, R8 ;  /* 0x000000041f1e7825 */ /* 0x000fca00078e0008 */
[----:B------:R1:W5:Y:S02]  /*d510*/  LDG.E R39, desc[UR6][R30.64] ;  /* 0x000000061e277981 */ /* 0x000364000c1e1900 */
.L_x_217:
        /* <DEDUP_REMOVED lines=43> */
.L_x_218:
[----:B------:R4:W5:Y:S02]  /*d7d0*/  LDG.E R34, desc[UR6][R20.64+0x20] ;  /* 0x0000200614227981 */ /* 0x000964000c1e1900 */
.L_x_219:
[----:B--2---:R-:W-:-:S05]  /*d7e0*/  IADD3 R31, PT, PT, R18, R38, RZ ;  /* 0x00000026121f7210 */ /* 0x004fca0007ffe0ff */
[----:B------:R-:W-:-:S05]  /*d7f0*/  IMAD.WIDE.U32 R30, R31, 0x4, R8 ;  /* 0x000000041f1e7825 */ /* 0x000fca00078e0008 */
[----:B------:R2:W5:Y:S02]  /*d800*/  LDG.E R35, desc[UR6][R30.64] ;  /* 0x000000061e237981 */ /* 0x000564000c1e1900 */
.L_x_220:
[----:B--2---:R-:W-:Y:S02]  /*d810*/  LEA R31, R0, R33, 0x7 ;  /* 0x00000021001f7211 */ /* 0x004fe400078e38ff */
[----:B------:R-:W2:Y:S03]  /*d820*/  LDG.E R33, desc[UR6][R24.64+0x20] ;  /* 0x0000200618217981 */ /* 0x000ea6000c1e1900 */
[----:B------:R-:W-:-:S05]  /*d830*/  IMAD.WIDE R30, R31, 0x2, R6 ;  /* 0x000000021f1e7825 */ /* 0x000fca00078e0206 */
[----:B------:R-:W-:Y:S04]  /*d840*/  STG.E.U16 desc[UR6][R30.64], RZ ;  /* 0x000000ff1e007986 */ /* 0x000fe8000c101506 */
[----:B0-----:R-:W3:Y:S01]  /*d850*/  LDG.E R37, desc[UR6][R26.64+0x20] ;  /* 0x000020061a257981 */ /* 0x001ee2000c1e1900 */
[----:B-----5:R-:W-:-:S04]  /*d860*/  FADD R35, R35, R34 ;  /* 0x0000002223237221 */ /* 0x020fc80000000000 */
[----:B-1----:R-:W-:Y:S01]  /*d870*/  FFMA R32, -R35, UR5, R32 ;  /* 0x0000000523207c23 */ /* 0x002fe20008000120 */
        /* <DEDUP_REMOVED lines=34> */
.L_x_221:
[----:B-1----:R-:W-:-:S05]  /*daa0*/  IMAD.WIDE R30, R33, 0x4, R12 ;  /* 0x00000004211e7825 */ /* 0x002fca00078e020c */
[----:B------:R2:W5:Y:S02]  /*dab0*/  LDG.E R38, desc[UR6][R30.64] ;  /* 0x000000061e267981 */ /* 0x000564000c1e1900 */
.L_x_222:
[----:B-12---:R-:W-:-:S05]  /*dac0*/  IADD3 R31, PT, PT, R18, R33, RZ ;  /* 0x00000021121f7210 */ /* 0x006fca0007ffe0ff */
[----:B------:R-:W-:-:S05]  /*dad0*/  IMAD.WIDE.U32 R30, R31, 0x4, R8 ;  /* 0x000000041f1e7825 */ /* 0x000fca00078e0008 */
[----:B------:R2:W5:Y:S02]  /*dae0*/  LDG.E R39, desc[UR6][R30.64] ;  /* 0x000000061e277981 */ /* 0x000564000c1e1900 */
.L_x_223:
        /* <DEDUP_REMOVED lines=43> */
.L_x_224:
[----:B------:R2:W5:Y:S02]  /*dda0*/  LDG.E R34, desc[UR6][R20.64+0x28] ;  /* 0x0000280614227981 */ /* 0x000564000c1e1900 */
.L_x_225:
[----:B---3--:R-:W-:-:S05]  /*ddb0*/  IADD3 R31, PT, PT, R18, R38, RZ ;  /* 0x00000026121f7210 */ /* 0x008fca0007ffe0ff */
[----:B------:R-:W-:-:S05]  /*ddc0*/  IMAD.WIDE.U32 R30, R31, 0x4, R8 ;  /* 0x000000041f1e7825 */ /* 0x000fca00078e0008 */
[----:B------:R3:W5:Y:S02]  /*ddd0*/  LDG.E R35, desc[UR6][R30.64] ;  /* 0x000000061e237981 */ /* 0x000764000c1e1900 */
.L_x_226:
[----:B---3--:R-:W-:Y:S02]  /*dde0*/  LEA R31, R0, R33, 0x7 ;  /* 0x00000021001f7211 */ /* 0x008fe400078e38ff */
[----:B------:R-:W3:Y:S03]  /*ddf0*/  LDG.E R33, desc[UR6][R24.64+0x28] ;  /* 0x0000280618217981 */ /* 0x000ee6000c1e1900 */
[----:B------:R-:W-:-:S05]  /*de00*/  IMAD.WIDE R30, R31, 0x2, R6 ;  /* 0x000000021f1e7825 */ /* 0x000fca00078e0206 */
[----:B------:R-:W-:Y:S04]  /*de10*/  STG.E.U16 desc[UR6][R30.64], RZ ;  /* 0x000000ff1e007986 */ /* 0x000fe8000c101506 */
[----:B0-----:R-:W4:Y:S01]  /*de20*/  LDG.E R37, desc[UR6][R26.64+0x28] ;  /* 0x000028061a257981 */ /* 0x001f22000c1e1900 */
[----:B-----5:R-:W-:-:S04]  /*de30*/  FADD R35, R35, R34 ;  /* 0x0000002223237221 */ /* 0x020fc80000000000 */
[----:B-1----:R-:W-:Y:S01]  /*de40*/  FFMA R32, -R35, UR5, R32 ;  /* 0x0000000523207c23 */ /* 0x002fe20008000120 */
[----:B---3--:R-:W-:-:S04]  /*de50*/  FMUL R33, R33, UR8 ;  /* 0x0000000821217c20 */ /* 0x008fc80008400000 */
[----:B------:R-:W-:-:S05]  /*de60*/  FMUL R32, R33, R32 ;  /* 0x0000002021207220 */ /* 0x000fca0000400000 */
[----:B----4-:R-:W-:-:S13]  /*de70*/  FSETP.GT.AND P1, PT, R37, R32, PT ;  /* 0x000000202500720b */ /* 0x010fda0003f24000 */
        /* <DEDUP_REMOVED lines=31> */
.L_x_227:
[----:B-1----:R-:W-:-:S05]  /*e070*/  IMAD.WIDE R30, R33, 0x4, R12 ;  /* 0x00000004211e7825 */ /* 0x002fca00078e020c */
[----:B------:R1:W5:Y:S02]  /*e080*/  LDG.E R38, desc[UR6][R30.64] ;  /* 0x000000061e267981 */ /* 0x000364000c1e1900 */
.L_x_228:
[----:B-1-3--:R-:W-:-:S05]  /*e090*/  IADD3 R31, PT, PT, R18, R33, RZ ;  /* 0x00000021121f7210 */ /* 0x00afca0007ffe0ff */
[----:B------:R-:W-:-:S05]  /*e0a0*/  IMAD.WIDE.U32 R30, R31, 0x4, R8 ;  /* 0x000000041f1e7825 */ /* 0x000fca00078e0008 */
[----:B------:R3:W5:Y:S02]  /*e0b0*/  LDG.E R39, desc[UR6][R30.64] ;  /* 0x000000061e277981 */ /* 0x000764000c1e1900 */
.L_x_229:
        /* <DEDUP_REMOVED lines=43> */
.L_x_230:
[----:B------:R3:W5:Y:S02]  /*e370*/  LDG.E R34, desc[UR6][R20.64+0x30] ;  /* 0x0000300614227981 */ /* 0x000764000c1e1900 */
.L_x_231:
[----:B----4-:R-:W-:-:S05]  /*e380*/  IADD3 R31, PT, PT, R18, R38, RZ ;  /* 0x00000026121f7210 */ /* 0x010fca0007ffe0ff */
[----:B------:R-:W-:-:S05]  /*e390*/  IMAD.WIDE.U32 R30, R31, 0x4, R8 ;  /* 0x000000041f1e7825 */ /* 0x000fca00078e0008 */
[----:B------:R4:W5:Y:S02]  /*e3a0*/  LDG.E R35, desc[UR6][R30.64] ;  /* 0x000000061e237981 */ /* 0x000964000c1e1900 */
.L_x_232:
        /* <DEDUP_REMOVED lines=41> */
.L_x_233:
[----:B-1----:R-:W-:-:S05]  /*e640*/  IMAD.WIDE R30, R33, 0x4, R12 ;  /* 0x00000004211e7825 */ /* 0x002fca00078e020c */
[----:B------:R1:W5:Y:S02]  /*e650*/  LDG.E R38, desc[UR6][R30.64] ;  /* 0x000000061e267981 */ /* 0x000364000c1e1900 */
.L_x_234:
[----:B-12---:R-:W-:-:S05]  /*e660*/  IADD3 R31, PT, PT, R18, R33, RZ ;  /* 0x00000021121f7210 */ /* 0x006fca0007ffe0ff */
[----:B------:R-:W-:-:S05]  /*e670*/  IMAD.WIDE.U32 R30, R31, 0x4, R8 ;  /* 0x000000041f1e7825 */ /* 0x000fca00078e0008 */
[----:B------:R1:W5:Y:S02]  /*e680*/  LDG.E R39, desc[UR6][R30.64] ;  /* 0x000000061e277981 */ /* 0x000364000c1e1900 */
.L_x_235:
        /* <DEDUP_REMOVED lines=43> */
.L_x_236:
[----:B------:R2:W5:Y:S02]  /*e940*/  LDG.E R34, desc[UR6][R20.64+0x38] ;  /* 0x0000380614227981 */ /* 0x000564000c1e1900 */
.L_x_237:
[----:B----4-:R-:W-:-:S05]  /*e950*/  IADD3 R31, PT, PT, R18, R38, RZ ;  /* 0x00000026121f7210 */ /* 0x010fca0007ffe0ff */
[----:B------:R-:W-:-:S05]  /*e960*/  IMAD.WIDE.U32 R30, R31, 0x4, R8 ;  /* 0x000000041f1e7825 */ /* 0x000fca00078e0008 */
[----:B------:R4:W5:Y:S02]  /*e970*/  LDG.E R35, desc[UR6][R30.64] ;  /* 0x000000061e237981 */ /* 0x000964000c1e1900 */
.L_x_238:
        /* <DEDUP_REMOVED lines=41> */
.L_x_239:
[----:B-1----:R-:W-:-:S05]  /*ec10*/  IMAD.WIDE R30, R33, 0x4, R12 ;  /* 0x00000004211e7825 */ /* 0x002fca00078e020c */
[----:B------:R1:W5:Y:S02]  /*ec20*/  LDG.E R38, desc[UR6][R30.64] ;  /* 0x000000061e267981 */ /* 0x000364000c1e1900 */
.L_x_240:
[----:B-1-3--:R-:W-:-:S05]  /*ec30*/  IADD3 R31, PT, PT, R18, R33, RZ ;  /* 0x00000021121f7210 */ /* 0x00afca0007ffe0ff */
[----:B------:R-:W-:-:S05]  /*ec40*/  IMAD.WIDE.U32 R30, R31, 0x4, R8 ;  /* 0x000000041f1e7825 */ /* 0x000fca00078e0008 */
[----:B------:R1:W5:Y:S02]  /*ec50*/  LDG.E R39, desc[UR6][R30.64] ;  /* 0x000000061e277981 */ /* 0x000364000c1e1900 */
.L_x_241:
        /* <DEDUP_REMOVED lines=43> */
.L_x_242:
[----:B------:R4:W5:Y:S02]  /*ef10*/  LDG.E R34, desc[UR6][R20.64+0x40] ;  /* 0x0000400614227981 */ /* 0x000964000c1e1900 */
.L_x_243:
[----:B---3--:R-:W-:-:S05]  /*ef20*/  IADD3 R31, PT, PT, R18, R38, RZ ;  /* 0x00000026121f7210 */ /* 0x008fca0007ffe0ff */
[----:B------:R-:W-:-:S05]  /*ef30*/  IMAD.WIDE.U32 R30, R31, 0x4, R8 ;  /* 0x000000041f1e7825 */ /* 0x000fca00078e0008 */
[----:B------:R3:W5:Y:S02]  /*ef40*/  LDG.E R35, desc[UR6][R30.64] ;  /* 0x000000061e237981 */ /* 0x000764000c1e1900 */
.L_x_244:
[----:B---3--:R-:W-:Y:S02]  /*ef50*/  LEA R31, R0, R33, 0x7 ;  /* 0x00000021001f7211 */ /* 0x008fe400078e38ff */
[----:B------:R-:W3:Y:S03]  /*ef60*/  LDG.E R33, desc[UR6][R24.64+0x40] ;  /* 0x0000400618217981 */ /* 0x000ee6000c1e1900 */
[----:B------:R-:W-:-:S05]  /*ef70*/  IMAD.WIDE R30, R31, 0x2, R6 ;  /* 0x000000021f1e7825 */ /* 0x000fca00078e0206 */
[----:B------:R-:W-:Y:S04]  /*ef80*/  STG.E.U16 desc[UR6][R30.64], RZ ;  /* 0x000000ff1e007986 */ /* 0x000fe8000c101506 */
[----:B0-----:R-:W2:Y:S01]  /*ef90*/  LDG.E R37, desc[UR6][R26.64+0x40] ;  /* 0x000040061a257981 */ /* 0x001ea2000c1e1900 */
[----:B-----5:R-:W-:-:S04]  /*efa0*/  FADD R35, R35, R34 ;  /* 0x0000002223237221 */ /* 0x020fc80000000000 */
[----:B-1----:R-:W-:Y:S01]  /*efb0*/  FFMA R32, -R35, UR5, R32 ;  /* 0x0000000523207c23 */ /* 0x002fe20008000120 */
[----:B---3--:R-:W-:-:S04]  /*efc0*/  FMUL R33, R33, UR8 ;  /* 0x0000000821217c20 */ /* 0x008fc80008400000 */
        /* <DEDUP_REMOVED lines=33> */
.L_x_245:
[----:B-1----:R-:W-:-:S05]  /*f1e0*/  IMAD.WIDE R30, R33, 0x4, R12 ;  /* 0x00000004211e7825 */ /* 0x002fca00078e020c */
[----:B------:R2:W5:Y:S02]  /*f1f0*/  LDG.E R38, desc[UR6][R30.64] ;  /* 0x000000061e267981 */ /* 0x000564000c1e1900 */
.L_x_246:
[----:B-12---:R-:W-:-:S05]  /*f200*/  IADD3 R31, PT, PT, R18, R33, RZ ;  /* 0x00000021121f7210 */ /* 0x006fca0007ffe0ff */
[----:B------:R-:W-:-:S05]  /*f210*/  IMAD.WIDE.U32 R30, R31, 0x4, R8 ;  /* 0x000000041f1e7825 */ /* 0x000fca00078e0008 */
[----:B------:R2:W5:Y:S02]  /*f220*/  LDG.E R39, desc[UR6][R30.64] ;  /* 0x000000061e277981 */ /* 0x000564000c1e1900 */
.L_x_247:
        /* <DEDUP_REMOVED lines=43> */
.L_x_248:
[----:B------:R2:W5:Y:S02]  /*f4e0*/  LDG.E R34, desc[UR6][R20.64+0x48] ;  /* 0x0000480614227981 */ /* 0x000564000c1e1900 */
.L_x_249:
[----:B---3--:R-:W-:-:S05]  /*f4f0*/  IADD3 R31, PT, PT, R18, R38, RZ ;  /* 0x00000026121f7210 */ /* 0x008fca0007ffe0ff */
[----:B------:R-:W-:-:S05]  /*f500*/  IMAD.WIDE.U32 R30, R31, 0x4, R8 ;  /* 0x000000041f1e7825 */ /* 0x000fca00078e0008 */
[----:B------:R3:W5:Y:S02]  /*f510*/  LDG.E R35, desc[UR6][R30.64] ;  /* 0x000000061e237981 */ /* 0x000764000c1e1900 */
.L_x_250:
        /* <DEDUP_REMOVED lines=41> */
.L_x_251:
[----:B-1----:R-:W-:-:S05]  /*f7b0*/  IMAD.WIDE R30, R33, 0x4, R12 ;  /* 0x00000004211e7825 */ /* 0x002fca00078e020c */
[----:B------:R1:W5:Y:S02]  /*f7c0*/  LDG.E R38, desc[UR6][R30.64] ;  /* 0x000000061e267981 */ /* 0x000364000c1e1900 */
.L_x_252:
[----:B-1-3--:R-:W-:-:S05]  /*f7d0*/  IADD3 R31, PT, PT, R18, R33, RZ ;  /* 0x00000021121f7210 */ /* 0x00afca0007ffe0ff */
[----:B------:R-:W-:-:S05]  /*f7e0*/  IMAD.WIDE.U32 R30, R31, 0x4, R8 ;  /* 0x000000041f1e7825 */ /* 0x000fca00078e0008 */
[----:B------:R3:W5:Y:S02]  /*f7f0*/  LDG.E R39, desc[UR6][R30.64] ;  /* 0x000000061e277981 */ /* 0x000764000c1e1900 */
.L_x_253:
        /* <DEDUP_REMOVED lines=43> */
.L_x_254:
[----:B------:R3:W5:Y:S02]  /*fab0*/  LDG.E R34, desc[UR6][R20.64+0x50] ;  /* 0x0000500614227981 */ /* 0x000764000c1e1900 */
.L_x_255:
[----:B----4-:R-:W-:-:S05]  /*fac0*/  IADD3 R31, PT, PT, R18, R38, RZ ;  /* 0x00000026121f7210 */ /* 0x010fca0007ffe0ff */
[----:B------:R-:W-:-:S05]  /*fad0*/  IMAD.WIDE.U32 R30, R31, 0x4, R8 ;  /* 0x000000041f1e7825 */ /* 0x000fca00078e0008 */
[----:B------:R4:W5:Y:S02]  /*fae0*/  LDG.E R35, desc[UR6][R30.64] ;  /* 0x000000061e237981 */ /* 0x000964000c1e1900 */
.L_x_256:
        /* <DEDUP_REMOVED lines=41> */
.L_x_257:
[----:B-1----:R-:W-:-:S05]  /*fd80*/  IMAD.WIDE R30, R33, 0x4, R12 ;  /* 0x00000004211e7825 */ /* 0x002fca00078e020c */
[----:B------:R1:W5:Y:S02]  /*fd90*/  LDG.E R38, desc[UR6][R30.64] ;  /* 0x000000061e267981 */ /* 0x000364000c1e1900 */
.L_x_258:
[----:B-12---:R-:W-:-:S05]  /*fda0*/  IADD3 R31, PT, PT, R18, R33, RZ ;  /* 0x00000021121f7210 */ /* 0x006fca0007ffe0ff */
[----:B------:R-:W-:-:S05]  /*fdb0*/  IMAD.WIDE.U32 R30, R31, 0x4, R8 ;  /* 0x000000041f1e7825 */ /* 0x000fca00078e0008 */
[----:B------:R1:W5:Y:S02]  /*fdc0*/  LDG.E R39, desc[UR6][R30.64] ;  /* 0x000000061e277981 */ /* 0x000364000c1e1900 */
.L_x_259:
        /* <DEDUP_REMOVED lines=43> */
.L_x_260:
[----:B------:R2:W5:Y:S02]  /*10080*/  LDG.E R34, desc[UR6][R20.64+0x58] ;  /* 0x0000580614227981 */ /* 0x000564000c1e1900 */
.L_x_261:
[----:B----4-:R-:W-:-:S05]  /*10090*/  IADD3 R31, PT, PT, R18, R38, RZ ;  /* 0x00000026121f7210 */ /* 0x010fca0007ffe0ff */
[----:B------:R-:W-:-:S05]  /*100a0*/  IMAD.WIDE.U32 R30, R31, 0x4, R8 ;  /* 0x000000041f1e7825 */ /* 0x000fca00078e0008 */
[----:B------:R4:W5:Y:S02]  /*100b0*/  LDG.E R35, desc[UR6][R30.64] ;  /* 0x000000061e237981 */ /* 0x000964000c1e1900 */
.L_x_262:
        /* <DEDUP_REMOVED lines=41> */
.L_x_263:
[----:B-1----:R-:W-:-:S05]  /*10350*/  IMAD.WIDE R30, R33, 0x4, R12 ;  /* 0x00000004211e7825 */ /* 0x002fca00078e020c */
[----:B------:R1:W5:Y:S02]  /*10360*/  LDG.E R38, desc[UR6][R30.64] ;  /* 0x000000061e267981 */ /* 0x000364000c1e1900 */
.L_x_264:
[----:B-1-3--:R-:W-:-:S05]  /*10370*/  IADD3 R31, PT, PT, R18, R33, RZ ;  /* 0x00000021121f7210 */ /* 0x00afca0007ffe0ff */
[----:B------:R-:W-:-:S05]  /*10380*/  IMAD.WIDE.U32 R30, R31, 0x4, R8 ;  /* 0x000000041f1e7825 */ /* 0x000fca00078e0008 */
[----:B------:R1:W5:Y:S02]  /*10390*/  LDG.E R39, desc[UR6][R30.64] ;  /* 0x000000061e277981 */ /* 0x000364000c1e1900 */
.L_x_265:
        /* <DEDUP_REMOVED lines=43> */
.L_x_266:
[----:B------:R4:W5:Y:S02]  /*10650*/  LDG.E R34, desc[UR6][R20.64+0x60] ;  /* 0x0000600614227981 */ /* 0x000964000c1e1900 */
.L_x_267:
[----:B---3--:R-:W-:-:S05]  /*10660*/  IADD3 R31, PT, PT, R18, R38, RZ ;  /* 0x00000026121f7210 */ /* 0x008fca0007ffe0ff */
[----:B------:R-:W-:-:S05]  /*10670*/  IMAD.WIDE.U32 R30, R31, 0x4, R8 ;  /* 0x000000041f1e7825 */ /* 0x000fca00078e0008 */
[----:B------:R3:W5:Y:S02]  /*10680*/  LDG.E R35, desc[UR6][R30.64] ;  /* 0x000000061e237981 */ /* 0x000764000c1e1900 */
.L_x_268:
        /* <DEDUP_REMOVED lines=41> */
.L_x_269:
[----:B-1----:R-:W-:-:S05]  /*10920*/  IMAD.WIDE R30, R33, 0x4, R12 ;  /* 0x00000004211e7825 */ /* 0x002fca00078e020c */
[----:B------:R2:W5:Y:S02]  /*10930*/  LDG.E R38, desc[UR6][R30.64] ;  /* 0x000000061e267981 */ /* 0x000564000c1e1900 */
.L_x_270:
[----:B-12---:R-:W-:-:S05]  /*10940*/  IADD3 R31, PT, PT, R18, R33, RZ ;  /* 0x00000021121f7210 */ /* 0x006fca0007ffe0ff */
[----:B------:R-:W-:-:S05]  /*10950*/  IMAD.WIDE.U32 R30, R31, 0x4, R8 ;  /* 0x000000041f1e7825 */ /* 0x000fca00078e0008 */
[----:B------:R2:W5:Y:S02]  /*10960*/  LDG.E R39, desc[UR6][R30.64] ;  /* 0x000000061e277981 */ /* 0x000564000c1e1900 */
.L_x_271:
        /* <DEDUP_REMOVED lines=43> */
.L_x_272:
[----:B------:R2:W5:Y:S02]  /*10c20*/  LDG.E R34, desc[UR6][R20.64+0x68] ;  /* 0x0000680614227981 */ /* 0x000564000c1e1900 */
.L_x_273:
[----:B---3--:R-:W-:-:S05]  /*10c30*/  IADD3 R31, PT, PT, R18, R38, RZ ;  /* 0x00000026121f7210 */ /* 0x008fca0007ffe0ff */
[----:B------:R-:W-:-:S05]  /*10c40*/  IMAD.WIDE.U32 R30, R31, 0x4, R8 ;  /* 0x000000041f1e7825 */ /* 0x000fca00078e0008 */
[----:B------:R3:W5:Y:S02]  /*10c50*/  LDG.E R35, desc[UR6][R30.64] ;  /* 0x000000061e237981 */ /* 0x000764000c1e1900 */
.L_x_274:
        /* <DEDUP_REMOVED lines=41> */
.L_x_275:
[----:B-1----:R-:W-:-:S05]  /*10ef0*/  IMAD.WIDE R30, R33, 0x4, R12 ;  /* 0x00000004211e7825 */ /* 0x002fca00078e020c */
[----:B------:R1:W5:Y:S02]  /*10f00*/  LDG.E R38, desc[UR6][R30.64] ;  /* 0x000000061e267981 */ /* 0x000364000c1e1900 */
.L_x_276:
[----:B-1-3--:R-:W-:-:S05]  /*10f10*/  IADD3 R31, PT, PT, R18, R33, RZ ;  /* 0x00000021121f7210 */ /* 0x00afca0007ffe0ff */
[----:B------:R-:W-:-:S05]  /*10f20*/  IMAD.WIDE.U32 R30, R31, 0x4, R8 ;  /* 0x000000041f1e7825 */ /* 0x000fca00078e0008 */
[----:B------:R3:W5:Y:S02]  /*10f30*/  LDG.E R39, desc[UR6][R30.64] ;  /* 0x000000061e277981 */ /* 0x000764000c1e1900 */
.L_x_277:
        /* <DEDUP_REMOVED lines=43> */
.L_x_278:
[----:B------:R3:W5:Y:S02]  /*111f0*/  LDG.E R34, desc[UR6][R20.64+0x70] ;  /* 0x0000700614227981 */ /* 0x000764000c1e1900 */
.L_x_279:
[----:B----4-:R-:W-:-:S05]  /*11200*/  IADD3 R31, PT, PT, R18, R38, RZ ;  /* 0x00000026121f7210 */ /* 0x010fca0007ffe0ff */
[----:B------:R-:W-:-:S05]  /*11210*/  IMAD.WIDE.U32 R30, R31, 0x4, R8 ;  /* 0x000000041f1e7825 */ /* 0x000fca00078e0008 */
[----:B------:R4:W5:Y:S02]  /*11220*/  LDG.E R35, desc[UR6][R30.64] ;  /* 0x000000061e237981 */ /* 0x000964000c1e1900 */
.L_x_280:
        /* <DEDUP_REMOVED lines=41> */
.L_x_281:
[----:B-1----:R-:W-:-:S05]  /*114c0*/  IMAD.WIDE R30, R33, 0x4, R12 ;  /* 0x00000004211e7825 */ /* 0x002fca00078e020c */
[----:B------:R1:W5:Y:S02]  /*114d0*/  LDG.E R38, desc[UR6][R30.64] ;  /* 0x000000061e267981 */ /* 0x000364000c1e1900 */
.L_x_282:
[----:B-12---:R-:W-:-:S05]  /*114e0*/  IADD3 R31, PT, PT, R18, R33, RZ ;  /* 0x00000021121f7210 */ /* 0x006fca0007ffe0ff */
[----:B------:R-:W-:-:S05]  /*114f0*/  IMAD.WIDE.U32 R30, R31, 0x4, R8 ;  /* 0x000000041f1e7825 */ /* 0x000fca00078e0008 */
[----:B------:R1:W5:Y:S02]  /*11500*/  LDG.E R39, desc[UR6][R30.64] ;  /* 0x000000061e277981 */ /* 0x000364000c1e1900 */
.L_x_283:
        /* <DEDUP_REMOVED lines=43> */
.L_x_284:
[----:B------:R2:W5:Y:S02]  /*117c0*/  LDG.E R34, desc[UR6][R20.64+0x78] ;  /* 0x0000780614227981 */ /* 0x000564000c1e1900 */
.L_x_285:
[----:B----4-:R-:W-:-:S05]  /*117d0*/  IADD3 R31, PT, PT, R18, R38, RZ ;  /* 0x00000026121f7210 */ /* 0x010fca0007ffe0ff */
[----:B------:R-:W-:-:S05]  /*117e0*/  IMAD.WIDE.U32 R30, R31, 0x4, R8 ;  /* 0x000000041f1e7825 */ /* 0x000fca00078e0008 */
[----:B------:R4:W5:Y:S02]  /*117f0*/  LDG.E R35, desc[UR6][R30.64] ;  /* 0x000000061e237981 */ /* 0x000964000c1e1900 */
.L_x_286:
        /* <DEDUP_REMOVED lines=41> */
.L_x_287:
[----:B-1----:R-:W-:-:S05]  /*11a90*/  IMAD.WIDE R30, R33, 0x4, R12 ;  /* 0x00000004211e7825 */ /* 0x002fca00078e020c */
[----:B------:R1:W5:Y:S02]  /*11aa0*/  LDG.E R38, desc[UR6][R30.64] ;  /* 0x000000061e267981 */ /* 0x000364000c1e1900 */
.L_x_288:
[----:B-1-3--:R-:W-:-:S05]  /*11ab0*/  IADD3 R31, PT, PT, R18, R33, RZ ;  /* 0x00000021121f7210 */ /* 0x00afca0007ffe0ff */
[----:B------:R-:W-:-:S05]  /*11ac0*/  IMAD.WIDE.U32 R30, R31, 0x4, R8 ;  /* 0x000000041f1e7825 */ /* 0x000fca00078e0008 */
[----:B------:R1:W5:Y:S02]  /*11ad0*/  LDG.E R39, desc[UR6][R30.64] ;  /* 0x000000061e277981 */ /* 0x000364000c1e1900 */
.L_x_289:
        /* <DEDUP_REMOVED lines=43> */
.L_x_290:
[----:B------:R4:W5:Y:S02]  /*11d90*/  LDG.E R34, desc[UR6][R20.64+0x80] ;  /* 0x0000800614227981 */ /* 0x000964000c1e1900 */
.L_x_291:
[----:B---3--:R-:W-:-:S05]  /*11da0*/  IADD3 R31, PT, PT, R18, R38, RZ ;  /* 0x00000026121f7210 */ /* 0x008fca0007ffe0ff */
[----:B------:R-:W-:-:S05]  /*11db0*/  IMAD.WIDE.U32 R30, R31, 0x4, R8 ;  /* 0x000000041f1e7825 */ /* 0x000fca00078e0008 */
[----:B------:R3:W5:Y:S02]  /*11dc0*/  LDG.E R35, desc[UR6][R30.64] ;  /* 0x000000061e237981 */ /* 0x000764000c1e1900 */
.L_x_292:
        /* <DEDUP_REMOVED lines=41> */
.L_x_293:
[----:B-1----:R-:W-:-:S05]  /*12060*/  IMAD.WIDE R30, R33, 0x4, R12 ;  /* 0x00000004211e7825 */ /* 0x002fca00078e020c */
[----:B------:R2:W5:Y:S02]  /*12070*/  LDG.E R38, desc[UR6][R30.64] ;  /* 0x000000061e267981 */ /* 0x000564000c1e1900 */
.L_x_294:
[----:B-12---:R-:W-:-:S05]  /*12080*/  IADD3 R31, PT, PT, R18, R33, RZ ;  /* 0x00000021121f7210 */ /* 0x006fca0007ffe0ff */
[----:B------:R-:W-:-:S05]  /*12090*/  IMAD.WIDE.U32 R30, R31, 0x4, R8 ;  /* 0x000000041f1e7825 */ /* 0x000fca00078e0008 */
[----:B------:R2:W5:Y:S02]  /*120a0*/  LDG.E R39, desc[UR6][R30.64] ;  /* 0x000000061e277981 */ /* 0x000564000c1e1900 */
.L_x_295:
        /* <DEDUP_REMOVED lines=43> */
.L_x_296:
[----:B------:R2:W5:Y:S02]  /*12360*/  LDG.E R34, desc[UR6][R20.64+0x88] ;  /* 0x0000880614227981 */ /* 0x000564000c1e1900 */
.L_x_297:
[----:B---3--:R-:W-:-:S05]  /*12370*/  IADD3 R31, PT, PT, R18, R38, RZ ;  /* 0x00000026121f7210 */ /* 0x008fca0007ffe0ff */
[----:B------:R-:W-:-:S05]  /*12380*/  IMAD.WIDE.U32 R30, R31, 0x4, R8 ;  /* 0x000000041f1e7825 */ /* 0x000fca00078e0008 */
[----:B------:R3:W5:Y:S02]  /*12390*/  LDG.E R35, desc[UR6][R30.64] ;  /* 0x000000061e237981 */ /* 0x000764000c1e1900 */
.L_x_298:
        /* <DEDUP_REMOVED lines=41> */
.L_x_299:
[----:B-1----:R-:W-:-:S05]  /*12630*/  IMAD.WIDE R30, R33, 0x4, R12 ;  /* 0x00000004211e7825 */ /* 0x002fca00078e020c */
[----:B------:R1:W5:Y:S02]  /*12640*/  LDG.E R38, desc[UR6][R30.64] ;  /* 0x000000061e267981 */ /* 0x000364000c1e1900 */
.L_x_300:
[----:B-1-3--:R-:W-:-:S05]  /*12650*/  IADD3 R31, PT, PT, R18, R33, RZ ;  /* 0x00000021121f7210 */ /* 0x00afca0007ffe0ff */
[----:B------:R-:W-:-:S05]  /*12660*/  IMAD.WIDE.U32 R30, R31, 0x4, R8 ;  /* 0x000000041f1e7825 */ /* 0x000fca00078e0008 */
[----:B------:R3:W5:Y:S02]  /*12670*/  LDG.E R39, desc[UR6][R30.64] ;  /* 0x000000061e277981 */ /* 0x000764000c1e1900 */
.L_x_301:
        /* <DEDUP_REMOVED lines=43> */
.L_x_302:
[----:B------:R3:W5:Y:S02]  /*12930*/  LDG.E R34, desc[UR6][R20.64+0x90] ;  /* 0x0000900614227981 */ /* 0x000764000c1e1900 */
.L_x_303:
[----:B----4-:R-:W-:-:S05]  /*12940*/  IADD3 R31, PT, PT, R18, R38, RZ ;  /* 0x00000026121f7210 */ /* 0x010fca0007ffe0ff */
[----:B------:R-:W-:-:S05]  /*12950*/  IMAD.WIDE.U32 R30, R31, 0x4, R8 ;  /* 0x000000041f1e7825 */ /* 0x000fca00078e0008 */
[----:B------:R4:W5:Y:S02]  /*12960*/  LDG.E R35, desc[UR6][R30.64] ;  /* 0x000000061e237981 */ /* 0x000964000c1e1900 */
.L_x_304:
        /* <DEDUP_REMOVED lines=41> */
.L_x_305:
[----:B-1----:R-:W-:-:S05]  /*12c00*/  IMAD.WIDE R30, R33, 0x4, R12 ;  /* 0x00000004211e7825 */ /* 0x002fca00078e020c */
[----:B------:R1:W5:Y:S02]  /*12c10*/  LDG.E R38, desc[UR6][R30.64] ;  /* 0x000000061e267981 */ /* 0x000364000c1e1900 */
.L_x_306:
[----:B-12---:R-:W-:-:S05]  /*12c20*/  IADD3 R31, PT, PT, R18, R33, RZ ;  /* 0x00000021121f7210 */ /* 0x006fca0007ffe0ff */
[----:B------:R-:W-:-:S05]  /*12c30*/  IMAD.WIDE.U32 R30, R31, 0x4, R8 ;  /* 0x000000041f1e7825 */ /* 0x000fca00078e0008 */
[----:B------:R1:W5:Y:S02]  /*12c40*/  LDG.E R39, desc[UR6][R30.64] ;  /* 0x000000061e277981 */ /* 0x000364000c1e1900 */
.L_x_307:
        /* <DEDUP_REMOVED lines=43> */
.L_x_308:
[----:B------:R4:W5:Y:S02]  /*12f00*/  LDG.E R34, desc[UR6][R20.64+0x98] ;  /* 0x0000980614227981 */ /* 0x000964000c1e1900 */
.L_x_309:
[----:B--2---:R-:W-:-:S05]  /*12f10*/  IADD3 R31, PT, PT, R18, R38, RZ ;  /* 0x00000026121f7210 */ /* 0x004fca0007ffe0ff */
[----:B------:R-:W-:-:S05]  /*12f20*/  IMAD.WIDE.U32 R30, R31, 0x4, R8 ;  /* 0x000000041f1e7825 */ /* 0x000fca00078e0008 */
[----:B------:R2:W5:Y:S02]  /*12f30*/  LDG.E R35, desc[UR6][R30.64] ;  /* 0x000000061e237981 */ /* 0x000564000c1e1900 */
.L_x_310:
        /* <DEDUP_REMOVED lines=41> */
.L_x_311:
[----:B-1----:R-:W-:-:S05]  /*131d0*/  IMAD.WIDE R30, R33, 0x4, R12 ;  /* 0x00000004211e7825 */ /* 0x002fca00078e020c */
[----:B------:R2:W5:Y:S02]  /*131e0*/  LDG.E R38, desc[UR6][R30.64] ;  /* 0x000000061e267981 */ /* 0x000564000c1e1900 */
.L_x_312:
[----:B-12---:R-:W-:-:S05]  /*131f0*/  IADD3 R31, PT, PT, R18, R33, RZ ;  /* 0x00000021121f7210 */ /* 0x006fca0007ffe0ff */
[----:B------:R-:W-:-:S05]  /*13200*/  IMAD.WIDE.U32 R30, R31, 0x4, R8 ;  /* 0x000000041f1e7825 */ /* 0x000fca00078e0008 */
[----:B------:R2:W5:Y:S02]  /*13210*/  LDG.E R39, desc[UR6][R30.64] ;  /* 0x000000061e277981 */ /* 0x000564000c1e1900 */
.L_x_313:
        /* <DEDUP_REMOVED lines=43> */
.L_x_314:
[----:B------:R3:W5:Y:S02]  /*134d0*/  LDG.E R34, desc[UR6][R20.64+0xa0] ;  /* 0x0000a00614227981 */ /* 0x000764000c1e1900 */
.L_x_315:
[----:B--2---:R-:W-:-:S05]  /*134e0*/  IADD3 R31, PT, PT, R18, R38, RZ ;  /* 0x00000026121f7210 */ /* 0x004fca0007ffe0ff */
[----:B------:R-:W-:-:S05]  /*134f0*/  IMAD.WIDE.U32 R30, R31, 0x4, R8 ;  /* 0x000000041f1e7825 */ /* 0x000fca00078e0008 */
[----:B------:R2:W5:Y:S02]  /*13500*/  LDG.E R35, desc[UR6][R30.64] ;  /* 0x000000061e237981 */ /* 0x000564000c1e1900 */
.L_x_316:
[----:B--2---:R-:W-:Y:S02]  /*13510*/  LEA R31, R0, R33, 0x7 ;  /* 0x00000021001f7211 */ /* 0x004fe400078e38ff */
[----:B------:R-:W2:Y:S03]  /*13520*/  LDG.E R33, desc[UR6][R24.64+0xa0] ;  /* 0x0000a00618217981 */ /* 0x000ea6000c1e1900 */
[----:B------:R-:W-:-:S05]  /*13530*/  IMAD.WIDE R30, R31, 0x2, R6 ;  /* 0x000000021f1e7825 */ /* 0x000fca00078e0206 */
[----:B------:R-:W-:Y:S04]  /*13540*/  STG.E.U16 desc[UR6][R30.64], RZ ;  /* 0x000000ff1e007986 */ /* 0x000fe8000c101506 */
[----:B0-----:R-:W4:Y:S01]  /*13550*/  LDG.E R37, desc[UR6][R26.64+0xa0] ;  /* 0x0000a0061a257981 */ /* 0x001f22000c1e1900 */
[----:B-----5:R-:W-:-:S04]  /*13560*/  FADD R35, R35, R34 ;  /* 0x0000002223237221 */ /* 0x020fc80000000000 */
[----:B-1----:R-:W-:Y:S01]  /*13570*/  FFMA R32, -R35, UR5, R32 ;  /* 0x0000000523207c23 */ /* 0x002fe20008000120 */
        /* <DEDUP_REMOVED lines=34> */
.L_x_317:
[----:B-1----:R-:W-:-:S05]  /*137a0*/  IMAD.WIDE R30, R33, 0x4, R12 ;  /* 0x00000004211e7825 */ /* 0x002fca00078e020c */
[----:B------:R2:W5:Y:S02]  /*137b0*/  LDG.E R38, desc[UR6][R30.64] ;  /* 0x000000061e267981 */ /* 0x000564000c1e1900 */
.L_x_318:
[----:B-12---:R-:W-:-:S05]  /*137c0*/  IADD3 R31, PT, PT, R18, R33, RZ ;  /* 0x00000021121f7210 */ /* 0x006fca0007ffe0ff */
[----:B------:R-:W-:-:S05]  /*137d0*/  IMAD.WIDE.U32 R30, R31, 0x4, R8 ;  /* 0x000000041f1e7825 */ /* 0x000fca00078e0008 */
[----:B------:R2:W5:Y:S02]  /*137e0*/  LDG.E R39, desc[UR6][R30.64] ;  /* 0x000000061e277981 */ /* 0x000564000c1e1900 */
.L_x_319:
        /* <DEDUP_REMOVED lines=43> */
.L_x_320:
[----:B------:R2:W5:Y:S02]  /*13aa0*/  LDG.E R34, desc[UR6][R20.64+0xa8] ;  /* 0x0000a80614227981 */ /* 0x000564000c1e1900 */
.L_x_321:
[----:B----4-:R-:W-:-:S05]  /*13ab0*/  IADD3 R31, PT, PT, R18, R38, RZ ;  /* 0x00000026121f7210 */ /* 0x010fca0007ffe0ff */
[----:B------:R-:W-:-:S05]  /*13ac0*/  IMAD.WIDE.U32 R30, R31, 0x4, R8 ;  /* 0x000000041f1e7825 */ /* 0x000fca00078e0008 */
[----:B------:R4:W5:Y:S02]  /*13ad0*/  LDG.E R35, desc[UR6][R30.64] ;  /* 0x000000061e237981 */ /* 0x000964000c1e1900 */
.L_x_322:
        /* <DEDUP_REMOVED lines=41> */
.L_x_323:
[----:B-1----:R-:W-:-:S05]  /*13d70*/  IMAD.WIDE R30, R33, 0x4, R12 ;  /* 0x00000004211e7825 */ /* 0x002fca00078e020c */
[----:B------:R1:W5:Y:S02]  /*13d80*/  LDG.E R38, desc[UR6][R30.64] ;  /* 0x000000061e267981 */ /* 0x000364000c1e1900 */
.L_x_324:
[----:B-1-3--:R-:W-:-:S05]  /*13d90*/  IADD3 R31, PT, PT, R18, R33, RZ ;  /* 0x00000021121f7210 */ /* 0x00afca0007ffe0ff */
[----:B------:R-:W-:-:S05]  /*13da0*/  IMAD.WIDE.U32 R30, R31, 0x4, R8 ;  /* 0x000000041f1e7825 */ /* 0x000fca00078e0008 */
[----:B------:R3:W5:Y:S02]  /*13db0*/  LDG.E R39, desc[UR6][R30.64] ;  /* 0x000000061e277981 */ /* 0x000764000c1e1900 */
.L_x_325:
        /* <DEDUP_REMOVED lines=43> */
.L_x_326:
[----:B------:R4:W5:Y:S02]  /*14070*/  LDG.E R34, desc[UR6][R20.64+0xb0] ;  /* 0x0000b00614227981 */ /* 0x000964000c1e1900 */
.L_x_327:
[----:B---3--:R-:W-:-:S05]  /*14080*/  IADD3 R31, PT, PT, R18, R38, RZ ;  /* 0x00000026121f7210 */ /* 0x008fca0007ffe0ff */
[----:B------:R-:W-:-:S05]  /*14090*/  IMAD.WIDE.U32 R30, R31, 0x4, R8 ;  /* 0x000000041f1e7825 */ /* 0x000fca00078e0008 */
[----:B------:R3:W5:Y:S02]  /*140a0*/  LDG.E R35, desc[UR6][R30.64] ;  /* 0x000000061e237981 */ /* 0x000764000c1e1900 */
.L_x_328:
        /* <DEDUP_REMOVED lines=41> */
.L_x_329:
[----:B-1----:R-:W-:-:S05]  /*14340*/  IMAD.WIDE R30, R33, 0x4, R12 ;  /* 0x00000004211e7825 */ /* 0x002fca00078e020c */
[----:B------:R2:W5:Y:S02]  /*14350*/  LDG.E R38, desc[UR6][R30.64] ;  /* 0x000000061e267981 */ /* 0x000564000c1e1900 */
.L_x_330:
[----:B-12---:R-:W-:-:S05]  /*14360*/  IADD3 R31, PT, PT, R18, R33, RZ ;  /* 0x00000021121f7210 */ /* 0x006fca0007ffe0ff */
[----:B------:R-:W-:-:S05]  /*14370*/  IMAD.WIDE.U32 R30, R31, 0x4, R8 ;  /* 0x000000041f1e7825 */ /* 0x000fca00078e0008 */
[----:B------:R2:W5:Y:S02]  /*14380*/  LDG.E R39, desc[UR6][R30.64] ;  /* 0x000000061e277981 */ /* 0x000564000c1e1900 */
.L_x_331:
        /* <DEDUP_REMOVED lines=43> */
.L_x_332:
[----:B------:R3:W5:Y:S02]  /*14640*/  LDG.E R34, desc[UR6][R20.64+0xb8] ;  /* 0x0000b80614227981 */ /* 0x000764000c1e1900 */
.L_x_333:
[----:B--2---:R-:W-:-:S05]  /*14650*/  IADD3 R31, PT, PT, R18, R38, RZ ;  /* 0x00000026121f7210 */ /* 0x004fca0007ffe0ff */
[----:B------:R-:W-:-:S05]  /*14660*/  IMAD.WIDE.U32 R30, R31, 0x4, R8 ;  /* 0x000000041f1e7825 */ /* 0x000fca00078e0008 */
[----:B------:R2:W5:Y:S02]  /*14670*/  LDG.E R35, desc[UR6][R30.64] ;  /* 0x000000061e237981 */ /* 0x000564000c1e1900 */
.L_x_334:
        /* <DEDUP_REMOVED lines=41> */
.L_x_335:
[----:B-1----:R-:W-:-:S05]  /*14910*/  IMAD.WIDE R30, R33, 0x4, R12 ;  /* 0x00000004211e7825 */ /* 0x002fca00078e020c */
[----:B------:R2:W5:Y:S02]  /*14920*/  LDG.E R38, desc[UR6][R30.64] ;  /* 0x000000061e267981 */ /* 0x000564000c1e1900 */
.L_x_336:
[----:B-12---:R-:W-:-:S05]  /*14930*/  IADD3 R31, PT, PT, R18, R33, RZ ;  /* 0x00000021121f7210 */ /* 0x006fca0007ffe0ff */
[----:B------:R-:W-:-:S05]  /*14940*/  IMAD.WIDE.U32 R30, R31, 0x4, R8 ;  /* 0x000000041f1e7825 */ /* 0x000fca00078e0008 */
[----:B------:R2:W5:Y:S02]  /*14950*/  LDG.E R39, desc[UR6][R30.64] ;  /* 0x000000061e277981 */ /* 0x000564000c1e1900 */
.L_x_337:
        /* <DEDUP_REMOVED lines=43> */
.L_x_338:
[----:B------:R4:W5:Y:S02]  /*14c10*/  LDG.E R34, desc[UR6][R20.64+0xc0] ;  /* 0x0000c00614227981 */ /* 0x000964000c1e1900 */
.L_x_339:
[----:B--2---:R-:W-:-:S05]  /*14c20*/  IADD3 R31, PT, PT, R18, R38, RZ ;  /* 0x00000026121f7210 */ /* 0x004fca0007ffe0ff */
[----:B------:R-:W-:-:S05]  /*14c30*/  IMAD.WIDE.U32 R30, R31, 0x4, R8 ;  /* 0x000000041f1e7825 */ /* 0x000fca00078e0008 */
[----:B------:R2:W5:Y:S02]  /*14c40*/  LDG.E R35, desc[UR6][R30.64] ;  /* 0x000000061e237981 */ /* 0x000564000c1e1900 */
.L_x_340:
        /* <DEDUP_REMOVED lines=41> */
.L_x_341:
[----:B-1----:R-:W-:-:S05]  /*14ee0*/  IMAD.WIDE R30, R33, 0x4, R12 ;  /* 0x00000004211e7825 */ /* 0x002fca00078e020c */
[----:B------:R2:W5:Y:S02]  /*14ef0*/  LDG.E R38, desc[UR6][R30.64] ;  /* 0x000000061e267981 */ /* 0x000564000c1e1900 */
.L_x_342:
[----:B-12---:R-:W-:-:S05]  /*14f00*/  IADD3 R31, PT, PT, R18, R33, RZ ;  /* 0x00000021121f7210 */ /* 0x006fca0007ffe0ff */
[----:B------:R-:W-:-:S05]  /*14f10*/  IMAD.WIDE.U32 R30, R31, 0x4, R8 ;  /* 0x000000041f1e7825 */ /* 0x000fca00078e0008 */
[----:B------:R2:W5:Y:S02]  /*14f20*/  LDG.E R39, desc[UR6][R30.64] ;  /* 0x000000061e277981 */ /* 0x000564000c1e1900 */
.L_x_343:
        /* <DEDUP_REMOVED lines=43> */
.L_x_344:
[----:B------:R2:W5:Y:S02]  /*151e0*/  LDG.E R34, desc[UR6][R20.64+0xc8] ;  /* 0x0000c80614227981 */ /* 0x000564000c1e1900 */
.L_x_345:
[----:B---3--:R-:W-:-:S05]  /*151f0*/  IADD3 R31, PT, PT, R18, R38, RZ ;  /* 0x00000026121f7210 */ /* 0x008fca0007ffe0ff */
[----:B------:R-:W-:-:S05]  /*15200*/  IMAD.WIDE.U32 R30, R31, 0x4, R8 ;  /* 0x000000041f1e7825 */ /* 0x000fca00078e0008 */
[----:B------:R3:W5:Y:S02]  /*15210*/  LDG.E R35, desc[UR6][R30.64] ;  /* 0x000000061e237981 */ /* 0x000764000c1e1900 */
.L_x_346:
        /* <DEDUP_REMOVED lines=41> */
.L_x_347:
[----:B-1----:R-:W-:-:S05]  /*154b0*/  IMAD.WIDE R30, R33, 0x4, R12 ;  /* 0x00000004211e7825 */ /* 0x002fca00078e020c */
[----:B------:R1:W5:Y:S02]  /*154c0*/  LDG.E R38, desc[UR6][R30.64] ;  /* 0x000000061e267981 */ /* 0x000364000c1e1900 */
.L_x_348:
[----:B-1-3--:R-:W-:-:S05]  /*154d0*/  IADD3 R31, PT, PT, R18, R33, RZ ;  /* 0x00000021121f7210 */ /* 0x00afca0007ffe0ff */
[----:B------:R-:W-:-:S05]  /*154e0*/  IMAD.WIDE.U32 R30, R31, 0x4, R8 ;  /* 0x000000041f1e7825 */ /* 0x000fca00078e0008 */
[----:B------:R3:W5:Y:S02]  /*154f0*/  LDG.E R39, desc[UR6][R30.64] ;  /* 0x000000061e277981 */ /* 0x000764000c1e1900 */
.L_x_349:
        /* <DEDUP_REMOVED lines=43> */
.L_x_350:
[----:B------:R4:W5:Y:S02]  /*157b0*/  LDG.E R34, desc[UR6][R20.64+0xd0] ;  /* 0x0000d00614227981 */ /* 0x000964000c1e1900 */
.L_x_351:
[----:B---3--:R-:W-:-:S05]  /*157c0*/  IADD3 R31, PT, PT, R18, R38, RZ ;  /* 0x00000026121f7210 */ /* 0x008fca0007ffe0ff */
[----:B------:R-:W-:-:S05]  /*157d0*/  IMAD.WIDE.U32 R30, R31, 0x4, R8 ;  /* 0x000000041f1e7825 */ /* 0x000fca00078e0008 */
[----:B------:R3:W5:Y:S02]  /*157e0*/  LDG.E R35, desc[UR6][R30.64] ;  /* 0x000000061e237981 */ /* 0x000764000c1e1900 */
.L_x_352:
        /* <DEDUP_REMOVED lines=41> */
.L_x_353:
[----:B-1----:R-:W-:-:S05]  /*15a80*/  IMAD.WIDE R30, R33, 0x4, R12 ;  /* 0x00000004211e7825 */ /* 0x002fca00078e020c */
[----:B------:R2:W5:Y:S02]  /*15a90*/  LDG.E R38, desc[UR6][R30.64] ;  /* 0x000000061e267981 */ /* 0x000564000c1e1900 */
.L_x_354:
[----:B-12---:R-:W-:-:S05]  /*15aa0*/  IADD3 R31, PT, PT, R18, R33, RZ ;  /* 0x00000021121f7210 */ /* 0x006fca0007ffe0ff */
[----:B------:R-:W-:-:S05]  /*15ab0*/  IMAD.WIDE.U32 R30, R31, 0x4, R8 ;  /* 0x000000041f1e7825 */ /* 0x000fca00078e0008 */
[----:B------:R2:W5:Y:S02]  /*15ac0*/  LDG.E R39, desc[UR6][R30.64] ;  /* 0x000000061e277981 */ /* 0x000564000c1e1900 */
.L_x_355:
        /* <DEDUP_REMOVED lines=43> */
.L_x_356:
[----:B------:R3:W5:Y:S02]  /*15d80*/  LDG.E R34, desc[UR6][R20.64+0xd8] ;  /* 0x0000d80614227981 */ /* 0x000764000c1e1900 */
.L_x_357:
[----:B--2---:R-:W-:-:S05]  /*15d90*/  IADD3 R31, PT, PT, R18, R38, RZ ;  /* 0x00000026121f7210 */ /* 0x004fca0007ffe0ff */
[----:B------:R-:W-:-:S05]  /*15da0*/  IMAD.WIDE.U32 R30, R31, 0x4, R8 ;  /* 0x000000041f1e7825 */ /* 0x000fca00078e0008 */
[----:B------:R2:W5:Y:S02]  /*15db0*/  LDG.E R35, desc[UR6][R30.64] ;  /* 0x000000061e237981 */ /* 0x000564000c1e1900 */
.L_x_358:
        /* <DEDUP_REMOVED lines=41> */
.L_x_359:
[----:B-1----:R-:W-:-:S05]  /*16050*/  IMAD.WIDE R30, R33, 0x4, R12 ;  /* 0x00000004211e7825 */ /* 0x002fca00078e020c */
[----:B------:R2:W5:Y:S02]  /*16060*/  LDG.E R38, desc[UR6][R30.64] ;  /* 0x000000061e267981 */ /* 0x000564000c1e1900 */
.L_x_360:
[----:B-12---:R-:W-:-:S05]  /*16070*/  IADD3 R31, PT, PT, R18, R33, RZ ;  /* 0x00000021121f7210 */ /* 0x006fca0007ffe0ff */
[----:B------:R-:W-:-:S05]  /*16080*/  IMAD.WIDE.U32 R30, R31, 0x4, R8 ;  /* 0x000000041f1e7825 */ /* 0x000fca00078e0008 */
[----:B------:R2:W5:Y:S02]  /*16090*/  LDG.E R39, desc[UR6][R30.64] ;  /* 0x000000061e277981 */ /* 0x000564000c1e1900 */
.L_x_361:
        /* <DEDUP_REMOVED lines=43> */
.L_x_362:
[----:B------:R4:W5:Y:S02]  /*16350*/  LDG.E R34, desc[UR6][R20.64+0xe0] ;  /* 0x0000e00614227981 */ /* 0x000964000c1e1900 */
.L_x_363:
[----:B--2---:R-:W-:-:S05]  /*16360*/  IADD3 R31, PT, PT, R18, R38, RZ ;  /* 0x00000026121f7210 */ /* 0x004fca0007ffe0ff */
[----:B------:R-:W-:-:S05]  /*16370*/  IMAD.WIDE.U32 R30, R31, 0x4, R8 ;  /* 0x000000041f1e7825 */ /* 0x000fca00078e0008 */
[----:B------:R2:W5:Y:S02]  /*16380*/  LDG.E R35, desc[UR6][R30.64] ;  /* 0x000000061e237981 */ /* 0x000564000c1e1900 */
.L_x_364:
        /* <DEDUP_REMOVED lines=41> */
.L_x_365:
[----:B-1----:R-:W-:-:S05]  /*16620*/  IMAD.WIDE R30, R33, 0x4, R12 ;  /* 0x00000004211e7825 */ /* 0x002fca00078e020c */
[----:B------:R2:W5:Y:S02]  /*16630*/  LDG.E R38, desc[UR6][R30.64] ;  /* 0x000000061e267981 */ /* 0x000564000c1e1900 */
.L_x_366:
[----:B-12---:R-:W-:-:S05]  /*16640*/  IADD3 R31, PT, PT, R18, R33, RZ ;  /* 0x00000021121f7210 */ /* 0x006fca0007ffe0ff */
[----:B------:R-:W-:-:S05]  /*16650*/  IMAD.WIDE.U32 R30, R31, 0x4, R8 ;  /* 0x000000041f1e7825 */ /* 0x000fca00078e0008 */
[----:B------:R2:W5:Y:S02]  /*16660*/  LDG.E R39, desc[UR6][R30.64] ;  /* 0x000000061e277981 */ /* 0x000564000c1e1900 */
.L_x_367:
        /* <DEDUP_REMOVED lines=43> */
.L_x_368:
[----:B------:R2:W5:Y:S02]  /*16920*/  LDG.E R34, desc[UR6][R20.64+0xe8] ;  /* 0x0000e80614227981 */ /* 0x000564000c1e1900 */
.L_x_369:
[----:B---3--:R-:W-:-:S05]  /*16930*/  IADD3 R31, PT, PT, R18, R38, RZ ;  /* 0x00000026121f7210 */ /* 0x008fca0007ffe0ff */
[----:B------:R-:W-:-:S05]  /*16940*/  IMAD.WIDE.U32 R30, R31, 0x4, R8 ;  /* 0x000000041f1e7825 */ /* 0x000fca00078e0008 */
[----:B------:R3:W5:Y:S02]  /*16950*/  LDG.E R35, desc[UR6][R30.64] ;  /* 0x000000061e237981 */ /* 0x000764000c1e1900 */
.L_x_370:
        /* <DEDUP_REMOVED lines=41> */
.L_x_371:
[----:B-1----:R-:W-:-:S05]  /*16bf0*/  IMAD.WIDE R30, R33, 0x4, R12 ;  /* 0x00000004211e7825 */ /* 0x002fca00078e020c */
[----:B------:R1:W5:Y:S02]  /*16c00*/  LDG.E R38, desc[UR6][R30.64] ;  /* 0x000000061e267981 */ /* 0x000364000c1e1900 */
.L_x_372:
[----:B-1-3--:R-:W-:-:S05]  /*16c10*/  IADD3 R31, PT, PT, R18, R33, RZ ;  /* 0x00000021121f7210 */ /* 0x00afca0007ffe0ff */
[----:B------:R-:W-:-:S05]  /*16c20*/  IMAD.WIDE.U32 R30, R31, 0x4, R8 ;  /* 0x000000041f1e7825 */ /* 0x000fca00078e0008 */
[----:B------:R3:W5:Y:S02]  /*16c30*/  LDG.E R39, desc[UR6][R30.64] ;  /* 0x000000061e277981 */ /* 0x000764000c1e1900 */
.L_x_373:
        /* <DEDUP_REMOVED lines=43> */
.L_x_374:
[----:B------:R4:W5:Y:S02]  /*16ef0*/  LDG.E R34, desc[UR6][R20.64+0xf0] ;  /* 0x0000f00614227981 */ /* 0x000964000c1e1900 */
.L_x_375:
[----:B---3--:R-:W-:-:S05]  /*16f00*/  IADD3 R31, PT, PT, R18, R38, RZ ;  /* 0x00000026121f7210 */ /* 0x008fca0007ffe0ff */
[----:B------:R-:W-:-:S05]  /*16f10*/  IMAD.WIDE.U32 R30, R31, 0x4, R8 ;  /* 0x000000041f1e7825 */ /* 0x000fca00078e0008 */
[----:B------:R3:W5:Y:S02]  /*16f20*/  LDG.E R35, desc[UR6][R30.64] ;  /* 0x000000061e237981 */ /* 0x000764000c1e1900 */
.L_x_376:
        /* <DEDUP_REMOVED lines=24> */
[C---:B------:R-:W-:Y:S02]  /*170b0*/  SHF.L.U32 R14, R33.reuse, 0x2, RZ ;  /* 0x00000002210e7819 */ /* 0x040fe400000006ff */
[----:B-1----:R-:W-:Y:S02]  /*170c0*/  LOP3.LUT R31, R33, 0x7f, RZ, 0xc0, !PT ;  /* 0x0000007f211f7812 */ /* 0x002fe400078ec0ff */
[----:B------:R-:W-:Y:S02]  /*170d0*/  LOP3.LUT R30, R14, 0x1fc, RZ, 0xc0, !PT ;  /* 0x000001fc0e1e7812 */ /* 0x000fe400078ec0ff */
[----:B------:R-:W-:Y:S01]  /*170e0*/  IADD3 R14, PT, PT, R39, UR9, RZ ;  /* 0x00000009270e7c10 */ /* 0x000fe2000fffe0ff */
[----:B--2---:R-:W-:-:S05]  /*170f0*/  @P1 HADD2.F32 R32, -RZ, R32.H0_H0 ;  /* 0x20000020ff201230 */ /* 0x004fca0000004100 */
[----:B0-----:R-:W-:-:S05]  /*17100*/  @P1 FFMA R35, R32, R35, R37 ;  /* 0x0000002320231223 */ /* 0x001fca0000000025 */
[----:B------:R0:W-:Y:S01]  /*17110*/  @P1 STS [R16], R35 ;  /* 0x0000002310001388 */ /* 0x0001e20000000800 */
[----:B------:R-:W-:Y:S06]  /*17120*/  BAR.SYNC.DEFER_BLOCKING 0x0 ;  /* 0x0000000000007b1d */ /* 0x000fec0000010000 */
[----:B------:R-:W1:Y:S01]  /*17130*/  LDS R30, [R30+UR4] ;  /* 0x000000041e1e7984 */ /* 0x000e620008000800 */
[----:B------:R-:W-:Y:S05]  /*17140*/  @!P0 BRA `(.L_x_377) ;  /* 0x0000000000208947 */ /* 0x000fea0003800000 */
[----:B------:R-:W-:Y:S02]  /*17150*/  ISETP.NE.AND P1, PT, R0, 0xf, PT ;  /* 0x0000000f0000780c */ /* 0x000fe40003f25270 */
[----:B------:R-:W-:-:S05]  /*17160*/  IADD3 R13, PT, PT, R17, R33, RZ ;  /* 0x00000021110d7210 */ /* 0x000fca0007ffe0ff */
[----:B------:R-:W-:-:S05]  /*17170*/  IMAD.WIDE.U32 R12, R13, 0x4, R8 ;  /* 0x000000040d0c7825 */ /* 0x000fca00078e0008 */
[----:B------:R2:W5:Y:S01]  /*17180*/  LDG.E R32, desc[UR6][R12.64] ;  /* 0x000000060c207981 */ /* 0x000562000c1e1900 */
[----:B------:R-:W-:Y:S05]  /*17190*/  @P1 BRA `(.L_x_378) ;  /* 0x0000000000141947 */ /* 0x000fea0003800000 */
[----:B------:R-:W-:-:S05]  /*171a0*/  IMAD.WIDE R10, R33, 0x4, R10 ;  /* 0x00000004210a7825 */ /* 0x000fca00078e020a */
[----:B0-----:R0:W5:Y:S01]  /*171b0*/  LDG.E R35, desc[UR6][R10.64] ;  /* 0x000000060a237981 */ /* 0x001162000c1e1900 */
[----:B------:R-:W-:Y:S05]  /*171c0*/  BRA `(.L_x_379) ;  /* 0x0000000000147947 */ /* 0x000fea0003800000 */
.L_x_377:
[----:B------:R-:W-:-:S05]  /*171d0*/  IMAD.WIDE R12, R33, 0x4, R12 ;  /* 0x00000004210c7825 */ /* 0x000fca00078e020c */
[----:B------:R3:W5:Y:S02]  /*171e0*/  LDG.E R32, desc[UR6][R12.64] ;  /* 0x000000060c207981 */ /* 0x000764000c1e1900 */
.L_x_378:
[----:B------:R-:W-:-:S05]  /*171f0*/  IADD3 R11, PT, PT, R18, R33, RZ ;  /* 0x00000021120b7210 */ /* 0x000fca0007ffe0ff */
[----:B------:R-:W-:-:S05]  /*17200*/  IMAD.WIDE.U32 R10, R11, 0x4, R8 ;  /* 0x000000040b0a7825 */ /* 0x000fca00078e0008 */
[----:B0-----:R0:W5:Y:S02]  /*17210*/  LDG.E R35, desc[UR6][R10.64] ;  /* 0x000000060a237981 */ /* 0x001164000c1e1900 */
.L_x_379:
[C---:B------:R-:W-:Y:S02]  /*17220*/  LEA R33, R0.reuse, R33, 0xf ;  /* 0x0000002100217211 */ /* 0x040fe400078e78ff */
[----:B--23--:R-:W-:-:S03]  /*17230*/  LEA R13, R0, R31, 0x7 ;  /* 0x0000001f000d7211 */ /* 0x00cfc600078e38ff */
[----:B0-----:R-:W-:-:S05]  /*17240*/  IMAD.WIDE R10, R33, 0x4, R8 ;  /* 0x00000004210a7825 */ /* 0x001fca00078e0208 */
[----:B------:R-:W2:Y:S01]  /*17250*/  LDG.E R31, desc[UR6][R10.64] ;  /* 0x000000060a1f7981 */ /* 0x000ea2000c1e1900 */
[----:B------:R-:W-:-:S04]  /*17260*/  IMAD.WIDE R12, R13, 0x2, R6 ;  /* 0x000000020d0c7825 */ /* 0x000fc800078e0206 */
[----:B------:R-:W-:Y:S01]  /*17270*/  IMAD.WIDE R4, R33, 0x4, R4 ;  /* 0x0000000421047825 */ /* 0x000fe200078e0204 */
[----:B------:R-:W-:Y:S05]  /*17280*/  STG.E.U16 desc[UR6][R12.64], RZ ;  /* 0x000000ff0c007986 */ /* 0x000fea000c101506 */
[----:B------:R-:W3:Y:S01]  /*17290*/  LDG.E R5, desc[UR6][R4.64] ;  /* 0x0000000604057981 */ /* 0x000ee2000c1e1900 */
[----:B-----5:R-:W-:-:S04]  /*172a0*/  FADD R35, R35, R32 ;  /* 0x0000002023237221 */ /* 0x020fc80000000000 */
[----:B-1----:R-:W-:Y:S01]  /*172b0*/  FFMA R30, -R35, UR5, R30 ;  /* 0x00000005231e7c23 */ /* 0x002fe2000800011e */
[----:B--2---:R-:W-:-:S04]  /*172c0*/  FMUL R31, R31, UR8 ;  /* 0x000000081f1f7c20 */ /* 0x004fc80008400000 */
[----:B------:R-:W-:-:S05]  /*172d0*/  FMUL R30, R31, R30 ;  /* 0x0000001e1f1e7220 */ /* 0x000fca0000400000 */
[----:B---3--:R-:W-:-:S13]  /*172e0*/  FSETP.GT.AND P1, PT, R5, R30, PT ;  /* 0x0000001e0500720b */ /* 0x008fda0003f24000 */
[----:B------:R-:W2:Y:S01]  /*172f0*/  @P1 LDG.E R30, desc[UR6][R10.64] ;  /* 0x000000060a1e1981 */ /* 0x000ea2000c1e1900 */
[----:B------:R-:W-:-:S03]  /*17300*/  @P1 LEA R15, R14, R15, 0xf ;  /* 0x0000000f0e0f1211 */ /* 0x000fc600078e78ff */
[----:B------:R-:W0:Y:S02]  /*17310*/  @P1 LDS R5, [R16] ;  /* 0x0000000010051984 */ /* 0x000e240000000800 */
[----:B------:R-:W-:-:S04]  /*17320*/  @P1 IMAD.WIDE R2, R15, 0x2, R2 ;  /* 0x000000020f021825 */ /* 0x000fc800078e0202 */
[C---:B--2---:R-:W-:Y:S01]  /*17330*/  @P1 FMUL R31, R30.reuse, -2 ;  /* 0xc00000001e1f1820 */ /* 0x044fe20000400000 */
[----:B------:R-:W-:-:S04]  /*17340*/  @P1 FADD R33, -R30, -RZ ;  /* 0x800000ff1e211221 */ /* 0x000fc80000000100 */
[----:B------:R-:W-:Y:S01]  /*17350*/  @P1 F2FP.F16.F32.PACK_AB R31, RZ, R31 ;  /* 0x0000001fff1f123e */ /* 0x000fe200000000ff */
[----:B------:R1:W-:Y:S03]  /*17360*/  @P1 STG.E desc[UR6][R10.64], R33 ;  /* 0x000000210a001986 */ /* 0x0003e6000c101906 */
[----:B------:R-:W-:-:S05]  /*17370*/  PRMT R30, R31, 0x7610, R30 ;  /* 0x000076101f1e7816 */ /* 0x000fca000000001e */
[----:B------:R2:W-:Y:S04]  /*17380*/  @P1 STG.E.U16 desc[UR6][R12.64], R30 ;  /* 0x0000001e0c001986 */ /* 0x0005e8000c101506 */
[----:B------:R3:W4:Y:S01]  /*17390*/  @P1 LDG.E.U16 R2, desc[UR6][R2.64] ;  /* 0x0000000602021981 */ /* 0x000722000c1e1500 */
[----:B------:R-:W-:Y:S01]  /*173a0*/  @P1 HADD2.F32 R31, -RZ, R31.H0_H0 ;  /* 0x2000001fff1f1230 */ /* 0x000fe20000004100 */
[----:B------:R-:W-:-:S04]  /*173b0*/  IADD3 R19, PT, PT, R19, 0x3e, RZ ;  /* 0x0000003e13137810 */ /* 0x000fc80007ffe0ff */
[----:B------:R-:W-:-:S04]  /*173c0*/  SHF.L.U32 R14, R19, 0x2, RZ ;  /* 0x00000002130e7819 */ /* 0x000fc800000006ff */
[----:B------:R-:W-:Y:S02]  /*173d0*/  LOP3.LUT R14, R14, 0x1fc, RZ, 0xc0, !PT ;  /* 0x000001fc0e0e7812 */ /* 0x000fe400078ec0ff */
[----:B---3--:R-:W-:-:S04]  /*173e0*/  LOP3.LUT R3, R19, 0x7f, RZ, 0xc0, !PT ;  /* 0x0000007f13037812 */ /* 0x008fc800078ec0ff */
[----:B-1----:R-:W-:Y:S01]  /*173f0*/  LEA R11, R0, R3, 0x7 ;  /* 0x00000003000b7211 */ /* 0x002fe200078e38ff */
[----:B----4-:R-:W-:-:S05]  /*17400*/  @P1 HADD2.F32 R4, -RZ, R2.H0_H0 ;  /* 0x20000002ff041230 */ /* 0x010fca0000004100 */
[----:B0-----:R-:W-:-:S05]  /*17410*/  @P1 FFMA R5, R4, R31, R5 ;  /* 0x0000001f04051223 */ /* 0x001fca0000000005 */
[----:B------:R2:W-:Y:S01]  /*17420*/  @P1 STS [R16], R5 ;  /* 0x0000000510001388 */ /* 0x0005e20000000800 */
[----:B------:R-:W-:Y:S06]  /*17430*/  BAR.SYNC.DEFER_BLOCKING 0x0 ;  /* 0x0000000000007b1d */ /* 0x000fec0000010000 */
[----:B------:R-:W0:Y:S01]  /*17440*/  LDS R14, [R14+UR4] ;  /* 0x000000040e0e7984 */ /* 0x000e220008000800 */
[----:B------:R-:W-:Y:S05]  /*17450*/  @!P0 BRA `(.L_x_380) ;  /* 0x00000000001c8947 */ /* 0x000fea0003800000 */
[----:B------:R-:W-:Y:S02]  /*17460*/  ISETP.NE.AND P0, PT, R0, 0xf, PT ;  /* 0x0000000f0000780c */ /* 0x000fe40003f05270 */
[----:B------:R-:W-:-:S05]  /*17470*/  IADD3 R3, PT, PT, R17, R19, RZ ;  /* 0x0000001311037210 */ /* 0x000fca0007ffe0ff */
[----:B------:R-:W-:-:S06]  /*17480*/  IMAD.WIDE.U32 R2, R3, 0x4, R8 ;  /* 0x0000000403027825 */ /* 0x000fcc00078e0008 */
[----:B------:R1:W5:Y:S01]  /*17490*/  LDG.E R2, desc[UR6][R2.64] ;  /* 0x0000000602027981 */ /* 0x000362000c1e1900 */
[----:B------:R-:W-:Y:S05]  /*174a0*/  @P0 BRA `(.L_x_381) ;  /* 0x00000000000c0947 */ /* 0x000fea0003800000 */
[----:B------:R3:W5:Y:S01]  /*174b0*/  LDG.E R9, desc[UR6][R22.64+0xf8] ;  /* 0x0000f80616097981 */ /* 0x000762000c1e1900 */
[----:B------:R-:W-:Y:S05]  /*174c0*/  BRA `(.L_x_382) ;  /* 0x0000000000107947 */ /* 0x000fea0003800000 */
.L_x_380:
[----:B------:R3:W5:Y:S02]  /*174d0*/  LDG.E R2, desc[UR6][R20.64+0xf8] ;  /* 0x0000f80614027981 */ /* 0x000764000c1e1900 */
.L_x_381:
[----:B------:R-:W-:-:S05]  /*174e0*/  IADD3 R19, PT, PT, R18, R19, RZ ;  /* 0x0000001312137210 */ /* 0x000fca0007ffe0ff */
[----:B------:R-:W-:-:S06]  /*174f0*/  IMAD.WIDE.U32 R8, R19, 0x4, R8 ;  /* 0x0000000413087825 */ /* 0x000fcc00078e0008 */
[----:B------:R4:W5:Y:S02]  /*17500*/  LDG.E R9, desc[UR6][R8.64] ;  /* 0x0000000608097981 */ /* 0x000964000c1e1900 */
.L_x_382:
[----:B------:R-:W2:Y:S01]  /*17510*/  LDG.E R0, desc[UR6][R24.64+0xf8] ;  /* 0x0000f80618007981 */ /* 0x000ea2000c1e1900 */
[----:B------:R-:W-:-:S05]  /*17520*/  IMAD.WIDE R6, R11, 0x2, R6 ;  /* 0x000000020b067825 */ /* 0x000fca00078e0206 */
[----:B------:R1:W-:Y:S04]  /*17530*/  STG.E.U16 desc[UR6][R6.64], RZ ;  /* 0x000000ff06007986 */ /* 0x0003e8000c101506 */
[----:B------:R-:W3:Y:S01]  /*17540*/  LDG.E R27, desc[UR6][R26.64+0xf8] ;  /* 0x0000f8061a1b7981 */ /* 0x000ee2000c1e1900 */
[----:B-----5:R-:W-:-:S04]  /*17550*/  FADD R9, R9, R2 ;  /* 0x0000000209097221 */ /* 0x020fc80000000000 */
[----:B0-----:R-:W-:Y:S01]  /*17560*/  FFMA R9, -R9, UR5, R14 ;  /* 0x0000000509097c23 */ /* 0x001fe2000800010e */
[----:B--2---:R-:W-:-:S04]  /*17570*/  FMUL R0, R0, UR8 ;  /* 0x0000000800007c20 */ /* 0x004fc80008400000 */
[----:B------:R-:W-:-:S05]  /*17580*/  FMUL R0, R0, R9 ;  /* 0x0000000900007220 */ /* 0x000fca0000400000 */
[----:B---3--:R-:W-:-:S13]  /*17590*/  FSETP.GT.AND P0, PT, R27, R0, PT ;  /* 0x000000001b00720b */ /* 0x008fda0003f04000 */
[----:B-1----:R-:W-:Y:S05]  /*175a0*/  @!P0 BRA `(.L_x_383) ;  /* 0x0000000000308947 */ /* 0x002fea0003800000 */
[----:B------:R-:W2:Y:S04]  /*175b0*/  LDG.E R0, desc[UR6][R24.64+0xf8] ;  /* 0x0000f80618007981 */ /* 0x000ea8000c1e1900 */
[----:B------:R-:W0:Y:S01]  /*175c0*/  LDS R5, [R16] ;  /* 0x0000000010057984 */ /* 0x000e220000000800 */
[C---:B--2---:R-:W-:Y:S01]  /*175d0*/  FMUL R2, R0.reuse, -2 ;  /* 0xc000000000027820 */ /* 0x044fe20000400000 */
[----:B------:R-:W-:-:S04]  /*175e0*/  FADD R9, -R0, -RZ ;  /* 0x800000ff00097221 */ /* 0x000fc80000000100 */
[----:B------:R-:W-:Y:S01]  /*175f0*/  F2FP.F16.F32.PACK_AB R2, RZ, R2 ;  /* 0x00000002ff02723e */ /* 0x000fe200000000ff */
[----:B------:R1:W-:Y:S04]  /*17600*/  STG.E desc[UR6][R24.64+0xf8], R9 ;  /* 0x0000f80918007986 */ /* 0x0003e8000c101906 */
[----:B------:R1:W-:Y:S04]  /*17610*/  STG.E.U16 desc[UR6][R6.64], R2 ;  /* 0x0000000206007986 */ /* 0x0003e8000c101506 */
[----:B------:R-:W2:Y:S01]  /*17620*/  LDG.E.U16 R28, desc[UR6][R28.64+0x3e0000] ;  /* 0x3e0000061c1c7981 */ /* 0x000ea2000c1e1500 */
[----:B------:R-:W-:-:S02]  /*17630*/  HADD2.F32 R3, -RZ, R2.H0_H0 ;  /* 0x20000002ff037230 */ /* 0x000fc40000004100 */
[----:B--2---:R-:W-:-:S05]  /*17640*/  HADD2.F32 R0, -RZ, R28.H0_H0 ;  /* 0x2000001cff007230 */ /* 0x004fca0000004100 */
[----:B0-----:R-:W-:-:S05]  /*17650*/  FFMA R3, R0, R3, R5 ;  /* 0x0000000300037223 */ /* 0x001fca0000000005 */
[----:B------:R1:W-:Y:S02]  /*17660*/  STS [R16], R3 ;  /* 0x0000000310007388 */ /* 0x0003e40000000800 */
.L_x_383:
[----:B------:R-:W-:Y:S06]  /*17670*/  BAR.SYNC.DEFER_BLOCKING 0x0 ;  /* 0x0000000000007b1d */ /* 0x000fec0000010000 */
[----:B------:R-:W-:Y:S05]  /*17680*/  EXIT ;  /* 0x000000000000794d */ /* 0x000fea0003800000 */
.L_x_384:
[----:B------:R-:W-:-:S00]  /*17690*/  BRA `(.L_x_384) ;  /* 0xfffffffc00fc7947 */ /* 0x000fc0000383ffff */
[----:B------:R-:W-:-:S00]  /*176a0*/  NOP ;  /* 0x0000000000007918 */ /* 0x000fc00000000000 */
        /* <DEDUP_REMOVED lines=13> */
.L_x_385:


//--------------------- .nv.shared._Z18judge_flipping_comP6__halfPfS1_S0_S1_ifiS1_S1_i --------------------------
	.section	.nv.shared._Z18judge_flipping_comP6__halfPfS1_S0_S1_ifiS1_S1_i,"aw",@nobits
	.sectionflags	@""
	.align	16
	.zero		1024


//--------------------- .nv.shared.reserved.0     --------------------------
	.section	.nv.shared.reserved.0,"aw",@nobits
	.weak		__nv_reservedSMEM_offset_0_alias
	.size		__nv_reservedSMEM_offset_0_alias, 0, 64
	.other		__nv_reservedSMEM_offset_0_alias,@"STO_CUDA_RESERVED_SHARED STV_DEFAULT"
__nv_reservedSMEM_offset_0_alias:
	.zero		0
	.zero		64


//--------------------- .nv.constant0._Z18judge_flipping_comP6__halfPfS1_S0_S1_ifiS1_S1_i --------------------------
	.section	.nv.constant0._Z18judge_flipping_comP6__halfPfS1_S0_S1_ifiS1_S1_i,"a",@progbits
	.sectionflags	@""
	.align	4
.nv.constant0._Z18judge_flipping_comP6__halfPfS1_S0_S1_ifiS1_S1_i:
	.zero		972


//--------------------- SYMBOLS --------------------------

	.type		.nv.reservedSmem.offset0,@object
	.size		.nv.reservedSmem.offset0,0x4
	.type		.nv.reservedSmem.cap,@object
	.size		.nv.reservedSmem.cap,0x4
